	.target	sm_80

	.elftype	@"ET_EXEC"


//--------------------- .note.nv.tkinfo           --------------------------
	.section	.note.nv.tkinfo,"",@"SHT_NOTE"
	.sectionflags	@"SHF_NOTE_NV_TKINFO"
	.tkinfo
        /*0018*/ 	.word	0x00000002
        /*0030*/ 	.string	""
        /*0030*/ 	.string	"ptxas"
        /*0030*/ 	.string	"Cuda compilation tools, release 13.0, V13.0.88"
        /*0030*/ 	.string	"Build cuda_13.0.r13.0/compiler.36424714_0"
        /*0030*/ 	.string	"-v  -suppress-debug-info  -lineinfo  -arch sm_80 "



//--------------------- .note.nv.cuinfo           --------------------------
	.section	.note.nv.cuinfo,"",@"SHT_NOTE"
	.sectionflags	@"SHF_NOTE_NV_CUINFO"
        /*0018*/ 	.short	0x0002
        /*001a*/ 	.short	0x0050
        /*001c*/ 	.short	0x0082
	.zero		2


//--------------------- .nv.info                  --------------------------
	.section	.nv.info,"",@"SHT_CUDA_INFO"
	.align	4


	//----- nvinfo : EIATTR_REGCOUNT
	.align		4
        /*0000*/ 	.byte	0x04, 0x2f
        /*0002*/ 	.short	(.L_1 - .L_0)
	.align		4
.L_0:
        /*0004*/ 	.word	index@(matmul_kernel)
        /*0008*/ 	.word	0x000000ff


	//----- nvinfo : EIATTR_FRAME_SIZE
	.align		4
.L_1:
        /*000c*/ 	.byte	0x04, 0x11
        /*000e*/ 	.short	(.L_3 - .L_2)
	.align		4
.L_2:
        /*0010*/ 	.word	index@(matmul_kernel)
        /*0014*/ 	.word	0x00001ec0


	//----- nvinfo : EIATTR_MIN_STACK_SIZE
	.align		4
.L_3:
        /*0018*/ 	.byte	0x04, 0x12
        /*001a*/ 	.short	(.L_5 - .L_4)
	.align		4
.L_4:
        /*001c*/ 	.word	index@(matmul_kernel)
        /*0020*/ 	.word	0x00001ec0
.L_5:


//--------------------- .nv.info.matmul_kernel    --------------------------
	.section	.nv.info.matmul_kernel,"",@"SHT_CUDA_INFO"
	.sectionflags	@""
	.align	4


	//----- nvinfo : EIATTR_CUDA_API_VERSION
	.align		4
        /*0000*/ 	.byte	0x04, 0x37
        /*0002*/ 	.short	(.L_7 - .L_6)
.L_6:
        /*0004*/ 	.word	0x00000082


	//----- nvinfo : EIATTR_SW2861232_WAR
	.align		4
.L_7:
        /*0008*/ 	.byte	0x01, 0x35
	.zero		2


	//----- nvinfo : EIATTR_PARAM_CBANK
	.align		4
        /*000c*/ 	.byte	0x04, 0x0a
        /*000e*/ 	.short	(.L_9 - .L_8)
	.align		4
.L_8:
        /*0010*/ 	.word	index@(.nv.constant0.matmul_kernel)
        /*0014*/ 	.short	0x0160
        /*0016*/ 	.short	0x0050


	//----- nvinfo : EIATTR_CBANK_PARAM_SIZE
	.align		4
.L_9:
        /*0018*/ 	.byte	0x03, 0x19
        /*001a*/ 	.short	0x0050


	//----- nvinfo : EIATTR_KPARAM_INFO
	.align		4
        /*001c*/ 	.byte	0x04, 0x17
        /*001e*/ 	.short	(.L_11 - .L_10)
.L_10:
        /*0020*/ 	.word	0x00000000
        /*0024*/ 	.short	0x000d
        /*0026*/ 	.short	0x0048
        /*0028*/ 	.byte	0x00, 0xf4, 0x21, 0x00


	//----- nvinfo : EIATTR_KPARAM_INFO
	.align		4
.L_11:
        /*002c*/ 	.byte	0x04, 0x17
        /*002e*/ 	.short	(.L_13 - .L_12)
.L_12:
        /*0030*/ 	.word	0x00000000
        /*0034*/ 	.short	0x000c
        /*0036*/ 	.short	0x0040
        /*0038*/ 	.byte	0x00, 0xf4, 0x21, 0x00


	//----- nvinfo : EIATTR_KPARAM_INFO
	.align		4
.L_13:
        /*003c*/ 	.byte	0x04, 0x17
        /*003e*/ 	.short	(.L_15 - .L_14)
.L_14:
        /*0040*/ 	.word	0x00000000
        /*0044*/ 	.short	0x000b
        /*0046*/ 	.short	0x0038
        /*0048*/ 	.byte	0x00, 0xf0, 0x11, 0x00


	//----- nvinfo : EIATTR_KPARAM_INFO
	.align		4
.L_15:
        /*004c*/ 	.byte	0x04, 0x17
        /*004e*/ 	.short	(.L_17 - .L_16)
.L_16:
        /*0050*/ 	.word	0x00000000
        /*0054*/ 	.short	0x000a
        /*0056*/ 	.short	0x0034
        /*0058*/ 	.byte	0x00, 0xf0, 0x11, 0x00


	//----- nvinfo : EIATTR_KPARAM_INFO
	.align		4
.L_17:
        /*005c*/ 	.byte	0x04, 0x17
        /*005e*/ 	.short	(.L_19 - .L_18)
.L_18:
        /*0060*/ 	.word	0x00000000
        /*0064*/ 	.short	0x0009
        /*0066*/ 	.short	0x0030
        /*0068*/ 	.byte	0x00, 0xf0, 0x11, 0x00


	//----- nvinfo : EIATTR_KPARAM_INFO
	.align		4
.L_19:
        /*006c*/ 	.byte	0x04, 0x17
        /*006e*/ 	.short	(.L_21 - .L_20)
.L_20:
        /*0070*/ 	.word	0x00000000
        /*0074*/ 	.short	0x0008
        /*0076*/ 	.short	0x002c
        /*0078*/ 	.byte	0x00, 0xf0, 0x11, 0x00


	//----- nvinfo : EIATTR_KPARAM_INFO
	.align		4
.L_21:
        /*007c*/ 	.byte	0x04, 0x17
        /*007e*/ 	.short	(.L_23 - .L_22)
.L_22:
        /*0080*/ 	.word	0x00000000
        /*0084*/ 	.short	0x0007
        /*0086*/ 	.short	0x0028
        /*0088*/ 	.byte	0x00, 0xf0, 0x11, 0x00


	//----- nvinfo : EIATTR_KPARAM_INFO
	.align		4
.L_23:
        /*008c*/ 	.byte	0x04, 0x17
        /*008e*/ 	.short	(.L_25 - .L_24)
.L_24:
        /*0090*/ 	.word	0x00000000
        /*0094*/ 	.short	0x0006
        /*0096*/ 	.short	0x0024
        /*0098*/ 	.byte	0x00, 0xf0, 0x11, 0x00


	//----- nvinfo : EIATTR_KPARAM_INFO
	.align		4
.L_25:
        /*009c*/ 	.byte	0x04, 0x17
        /*009e*/ 	.short	(.L_27 - .L_26)
.L_26:
        /*00a0*/ 	.word	0x00000000
        /*00a4*/ 	.short	0x0005
        /*00a6*/ 	.short	0x0020
        /*00a8*/ 	.byte	0x00, 0xf0, 0x11, 0x00


	//----- nvinfo : EIATTR_KPARAM_INFO
	.align		4
.L_27:
        /*00ac*/ 	.byte	0x04, 0x17
        /*00ae*/ 	.short	(.L_29 - .L_28)
.L_28:
        /*00b0*/ 	.word	0x00000000
        /*00b4*/ 	.short	0x0004
        /*00b6*/ 	.short	0x001c
        /*00b8*/ 	.byte	0x00, 0xf0, 0x11, 0x00


	//----- nvinfo : EIATTR_KPARAM_INFO
	.align		4
.L_29:
        /*00bc*/ 	.byte	0x04, 0x17
        /*00be*/ 	.short	(.L_31 - .L_30)
.L_30:
        /*00c0*/ 	.word	0x00000000
        /*00c4*/ 	.short	0x0003
        /*00c6*/ 	.short	0x0018
        /*00c8*/ 	.byte	0x00, 0xf0, 0x11, 0x00


	//----- nvinfo : EIATTR_KPARAM_INFO
	.align		4
.L_31:
        /*00cc*/ 	.byte	0x04, 0x17
        /*00ce*/ 	.short	(.L_33 - .L_32)
.L_32:
        /*00d0*/ 	.word	0x00000000
        /*00d4*/ 	.short	0x0002
        /*00d6*/ 	.short	0x0010
        /*00d8*/ 	.byte	0x00, 0xf4, 0x21, 0x00


	//----- nvinfo : EIATTR_KPARAM_INFO
	.align		4
.L_33:
        /*00dc*/ 	.byte	0x04, 0x17
        /*00de*/ 	.short	(.L_35 - .L_34)
.L_34:
        /*00e0*/ 	.word	0x00000000
        /*00e4*/ 	.short	0x0001
        /*00e6*/ 	.short	0x0008
        /*00e8*/ 	.byte	0x00, 0xf4, 0x21, 0x00


	//----- nvinfo : EIATTR_KPARAM_INFO
	.align		4
.L_35:
        /*00ec*/ 	.byte	0x04, 0x17
        /*00ee*/ 	.short	(.L_37 - .L_36)
.L_36:
        /*00f0*/ 	.word	0x00000000
        /*00f4*/ 	.short	0x0000
        /*00f6*/ 	.short	0x0000
        /*00f8*/ 	.byte	0x00, 0xf4, 0x21, 0x00


	//----- nvinfo : EIATTR_MAXREG_COUNT
	.align		4
.L_37:
        /*00fc*/ 	.byte	0x03, 0x1b
        /*00fe*/ 	.short	0x00ff


	//----- nvinfo : EIATTR_NUM_BARRIERS
	.align		4
        /*0100*/ 	.byte	0x02, 0x4c
        /*0102*/ 	.byte	0x01
	.zero		1


	//----- nvinfo : EIATTR_ANNOTATIONS
	.align		4
        /*0104*/ 	.byte	0x04, 0x55
        /*0106*/ 	.short	(.L_39 - .L_38)


	//   ....[0]....
.L_38:
        /*0108*/ 	.word	0x00000001
        /*010c*/ 	.byte	0x00, 0x06, 0x00, 0x00, 0x01, 0x00, 0x00, 0x00, 0x40, 0x06, 0x00, 0x00, 0x01, 0x00, 0x00, 0x00
        /* <DEDUP_REMOVED lines=186> */
        /*0cbc*/ 	.byte	0x70, 0xcb, 0x00, 0x00, 0x01, 0x00, 0x00, 0x00, 0xb0, 0xcb, 0x00, 0x00


	//----- nvinfo : EIATTR_MERCURY_ISA_VERSION
	.align		4
.L_39:
        /*0cc8*/ 	.byte	0x03, 0x5f
        /*0cca*/ 	.short	0x0000


	//----- nvinfo : EIATTR_EXIT_INSTR_OFFSETS
	.align		4
        /*0ccc*/ 	.byte	0x04, 0x1c
        /*0cce*/ 	.short	(.L_41 - .L_40)


	//   ....[0]....
.L_40:
        /*0cd0*/ 	.word	0x00060050


	//   ....[1]....
        /*0cd4*/ 	.word	0x00060070


	//----- nvinfo : EIATTR_REQNTID
	.align		4
.L_41:
        /*0cd8*/ 	.byte	0x04, 0x10
        /*0cda*/ 	.short	(.L_43 - .L_42)
.L_42:
        /*0cdc*/ 	.word	0x00000080
        /*0ce0*/ 	.word	0x00000001
        /*0ce4*/ 	.word	0x00000001
.L_43:


//--------------------- .nv.callgraph             --------------------------
	.section	.nv.callgraph,"",@"SHT_CUDA_CALLGRAPH"
	.align	4
	.sectionentsize	8
	.align		4
        /*0000*/ 	.word	0x00000000
	.align		4
        /*0004*/ 	.word	0xffffffff
	.align		4
        /*0008*/ 	.word	0x00000000
	.align		4
        /*000c*/ 	.word	0xfffffffe
	.align		4
        /*0010*/ 	.word	0x00000000
	.align		4
        /*0014*/ 	.word	0xfffffffd
	.align		4
        /*0018*/ 	.word	0x00000000
	.align		4
        /*001c*/ 	.word	0xfffffffc


//--------------------- .nv.rel.action            --------------------------
	.section	.nv.rel.action,"",@"SHT_CUDA_RELOCINFO"
	.align	8
	.sectionentsize	8
        /*0000*/ 	.byte	0x73, 0x00, 0x00, 0x00, 0x00, 0x00, 0x00, 0x00, 0x00, 0x00, 0x00, 0x11, 0x25, 0x00, 0x05, 0x36


//--------------------- .nv.constant0.matmul_kernel --------------------------
	.section	.nv.constant0.matmul_kernel,"a",@progbits
	.sectionflags	@""
	.align	4
.nv.constant0.matmul_kernel:
	.zero		432


//--------------------- .text.matmul_kernel       --------------------------
	.section	.text.matmul_kernel,"ax",@progbits
	.sectioninfo	@"SHI_REGISTERS=255"
	.align	128
        .global         matmul_kernel
        .type           matmul_kernel,@function
        .size           matmul_kernel,(.L_x_3 - matmul_kernel)
        .other          matmul_kernel,@"STO_CUDA_ENTRY STV_DEFAULT"
matmul_kernel:
.text.matmul_kernel:
[----:B------:R-:W-:Y:S02]  /*0000*/  IMAD.MOV.U32 R1, RZ, RZ, c[0x0][0x28] ;  /* 0x00000a00ff017624 */ /* 0x000fe400078e00ff */
[----:B------:R-:W-:Y:S01]  /*0010*/  IMAD.MOV.U32 R0, RZ, RZ, c[0x0][0x17c] ;  /* 0x00005f00ff007624 */ /* 0x000fe200078e00ff */
[----:B------:R-:W1:Y:S01]  /*0020*/  S2R R7, SR_CTAID.X ;  /* 0x0000000000077919 */ /* 0x000e620000002500 */
[----:B------:R-:W-:Y:S02]  /*0030*/  IABS R20, c[0x0][0x178] ;  /* 0x00005e0000147a13 */ /* 0x000fe40000000000 */
[----:B------:R-:W-:Y:S01]  /*0040*/  IADD3 R1, R1, -0x1ec0, RZ ;  /* 0xffffe14001017810 */ /* 0x000fe20007ffe0ff */
[----:B------:R-:W2:Y:S01]  /*0050*/  S2R R32, SR_TID.X ;  /* 0x0000000000207919 */ /* 0x000ea20000002100 */
[----:B------:R-:W-:-:S04]  /*0060*/  IADD3 R0, R0, 0x7f, RZ ;  /* 0x0000007f00007810 */ /* 0x000fc80007ffe0ff */
[----:B------:R-:W-:-:S04]  /*0070*/  SHF.R.S32.HI R3, RZ, 0x1f, R0 ;  /* 0x0000001fff037819 */ /* 0x000fc80000011400 */
[----:B------:R-:W-:-:S04]  /*0080*/  LEA.HI R3, R3, R0, RZ, 0x7 ;  /* 0x0000000003037211 */ /* 0x000fc800078f38ff */
[----:B------:R-:W-:-:S05]  /*0090*/  SHF.R.S32.HI R3, RZ, 0x7, R3 ;  /* 0x00000007ff037819 */ /* 0x000fca0000011403 */
[----:B------:R-:W-:Y:S01]  /*00a0*/  IMAD.SHL.U32 R4, R3, 0x8, RZ ;  /* 0x0000000803047824 */ /* 0x000fe200078e00ff */
[----:B-1----:R-:W-:-:S04]  /*00b0*/  IABS R8, R7 ;  /* 0x0000000700087213 */ /* 0x002fc80000000000 */
[-C--:B------:R-:W-:Y:S02]  /*00c0*/  IABS R5, R4.reuse ;  /* 0x0000000400057213 */ /* 0x080fe40000000000 */
[----:B------:R-:W-:Y:S02]  /*00d0*/  IABS R10, R4 ;  /* 0x00000004000a7213 */ /* 0x000fe40000000000 */
[----:B------:R-:W1:Y:S01]  /*00e0*/  I2F.RP R0, R5 ;  /* 0x0000000500007306 */ /* 0x000e620000209400 */
[----:B--2---:R-:W-:-:S07]  /*00f0*/  LOP3.LUT R32, R32, 0x7f, RZ, 0xc0, !PT ;  /* 0x0000007f20207812 */ /* 0x004fce00078ec0ff */
[----:B-1----:R-:W1:Y:S02]  /*0100*/  MUFU.RCP R0, R0 ;  /* 0x0000000000007308 */ /* 0x002e640000001000 */
[----:B-1----:R-:W-:Y:S01]  /*0110*/  IADD3 R2, R0, 0xffffffe, RZ ;  /* 0x0ffffffe00027810 */ /* 0x002fe20007ffe0ff */
[----:B------:R-:W-:-:S05]  /*0120*/  IMAD.MOV R0, RZ, RZ, -R10 ;  /* 0x000000ffff007224 */ /* 0x000fca00078e0a0a */
[----:B------:R1:W2:Y:S02]  /*0130*/  F2I.FTZ.U32.TRUNC.NTZ R3, R2 ;  /* 0x0000000200037305 */ /* 0x0002a4000021f000 */
[----:B-1----:R-:W-:Y:S02]  /*0140*/  IMAD.MOV.U32 R2, RZ, RZ, RZ ;  /* 0x000000ffff027224 */ /* 0x002fe400078e00ff */
[----:B--2---:R-:W-:-:S04]  /*0150*/  IMAD.MOV R6, RZ, RZ, -R3 ;  /* 0x000000ffff067224 */ /* 0x004fc800078e0a03 */
[----:B------:R-:W-:Y:S01]  /*0160*/  IMAD R9, R6, R5, RZ ;  /* 0x0000000506097224 */ /* 0x000fe200078e02ff */
[----:B------:R-:W-:-:S03]  /*0170*/  MOV R6, R8 ;  /* 0x0000000800067202 */ /* 0x000fc60000000f00 */
[----:B------:R-:W-:-:S06]  /*0180*/  IMAD.HI.U32 R3, R3, R9, R2 ;  /* 0x0000000903037227 */ /* 0x000fcc00078e0002 */
[----:B------:R-:W-:-:S04]  /*0190*/  IMAD.HI.U32 R3, R3, R6, RZ ;  /* 0x0000000603037227 */ /* 0x000fc800078e00ff */
[----:B------:R-:W-:-:S05]  /*01a0*/  IMAD R0, R3, R0, R6 ;  /* 0x0000000003007224 */ /* 0x000fca00078e0206 */
[----:B------:R-:W-:-:S13]  /*01b0*/  ISETP.GT.U32.AND P1, PT, R5, R0, PT ;  /* 0x000000000500720c */ /* 0x000fda0003f24070 */
[----:B------:R-:W-:Y:S01]  /*01c0*/  @!P1 IMAD.IADD R0, R0, 0x1, -R5 ;  /* 0x0000000100009824 */ /* 0x000fe200078e0a05 */
[----:B------:R-:W-:Y:S02]  /*01d0*/  @!P1 IADD3 R3, R3, 0x1, RZ ;  /* 0x0000000103039810 */ /* 0x000fe40007ffe0ff */
[----:B------:R-:W-:Y:S02]  /*01e0*/  ISETP.NE.AND P1, PT, R4, RZ, PT ;  /* 0x000000ff0400720c */ /* 0x000fe40003f25270 */
[----:B------:R-:W-:Y:S02]  /*01f0*/  ISETP.GE.U32.AND P0, PT, R0, R5, PT ;  /* 0x000000050000720c */ /* 0x000fe40003f06070 */
[----:B------:R-:W-:-:S04]  /*0200*/  LOP3.LUT R0, R7, R4, RZ, 0x3c, !PT ;  /* 0x0000000407007212 */ /* 0x000fc800078e3cff */
[----:B------:R-:W-:Y:S01]  /*0210*/  ISETP.GE.AND P2, PT, R0, RZ, PT ;  /* 0x000000ff0000720c */ /* 0x000fe20003f46270 */
[----:B------:R-:W-:-:S05]  /*0220*/  IMAD.MOV.U32 R0, RZ, RZ, c[0x0][0x178] ;  /* 0x00005e00ff007624 */ /* 0x000fca00078e00ff */
[----:B------:R-:W-:Y:S02]  /*0230*/  IADD3 R0, R0, 0xff, RZ ;  /* 0x000000ff00007810 */ /* 0x000fe40007ffe0ff */
[----:B------:R-:W-:-:S04]  /*0240*/  @P0 IADD3 R3, R3, 0x1, RZ ;  /* 0x0000000103030810 */ /* 0x000fc80007ffe0ff */
[----:B------:R-:W-:Y:S02]  /*0250*/  MOV R2, R3 ;  /* 0x0000000300027202 */ /* 0x000fe40000000f00 */
[----:B------:R-:W-:-:S03]  /*0260*/  SHF.R.S32.HI R3, RZ, 0x1f, R0 ;  /* 0x0000001fff037819 */ /* 0x000fc60000011400 */
[----:B------:R-:W-:Y:S01]  /*0270*/  @!P2 IMAD.MOV R2, RZ, RZ, -R2 ;  /* 0x000000ffff02a224 */ /* 0x000fe200078e0a02 */
[----:B------:R-:W-:Y:S02]  /*0280*/  @!P1 LOP3.LUT R2, RZ, R4, RZ, 0x33, !PT ;  /* 0x00000004ff029212 */ /* 0x000fe400078e33ff */
[----:B------:R-:W-:Y:S02]  /*0290*/  LEA.HI R3, R3, R0, RZ, 0x8 ;  /* 0x0000000003037211 */ /* 0x000fe400078f40ff */
[----:B------:R-:W-:Y:S01]  /*02a0*/  IABS R0, c[0x0][0x17c] ;  /* 0x00005f0000007a13 */ /* 0x000fe20000000000 */
[----:B------:R-:W-:Y:S02]  /*02b0*/  IMAD.SHL.U32 R8, R2, 0x8, RZ ;  /* 0x0000000802087824 */ /* 0x000fe400078e00ff */
[----:B------:R-:W-:Y:S01]  /*02c0*/  IMAD.MOV R2, RZ, RZ, -R2 ;  /* 0x000000ffff027224 */ /* 0x000fe200078e0a02 */
[----:B------:R-:W1:Y:S02]  /*02d0*/  I2F.RP R6, R0 ;  /* 0x0000000000067306 */ /* 0x000e640000209400 */
[----:B------:R-:W-:Y:S01]  /*02e0*/  LEA.HI.SX32 R3, R3, -R8, 0x18 ;  /* 0x8000000803037211 */ /* 0x000fe200078fc2ff */
[----:B------:R-:W-:Y:S01]  /*02f0*/  IMAD R10, R4, R2, R7 ;  /* 0x00000002040a7224 */ /* 0x000fe200078e0207 */
[----:B------:R-:W-:-:S02]  /*0300*/  MOV R2, RZ ;  /* 0x000000ff00027202 */ /* 0x000fc40000000f00 */
[----:B------:R-:W-:Y:S02]  /*0310*/  IMNMX R13, R3, 0x8, PT ;  /* 0x00000008030d7817 */ /* 0x000fe40003800200 */
[----:B------:R-:W-:Y:S02]  /*0320*/  IABS R4, R10 ;  /* 0x0000000a00047213 */ /* 0x000fe40000000000 */
[-C--:B------:R-:W-:Y:S02]  /*0330*/  IABS R9, R13.reuse ;  /* 0x0000000d00097213 */ /* 0x080fe40000000000 */
[----:B------:R-:W-:Y:S02]  /*0340*/  IABS R7, R13 ;  /* 0x0000000d00077213 */ /* 0x000fe40000000000 */
[----:B------:R-:W2:Y:S08]  /*0350*/  I2F.RP R5, R9 ;  /* 0x0000000900057306 */ /* 0x000eb00000209400 */
[----:B-1----:R-:W-:Y:S08]  /*0360*/  MUFU.RCP R6, R6 ;  /* 0x0000000600067308 */ /* 0x002ff00000001000 */
[----:B--2---:R-:W1:Y:S02]  /*0370*/  MUFU.RCP R5, R5 ;  /* 0x0000000500057308 */ /* 0x004e640000001000 */
[----:B-1----:R-:W-:-:S06]  /*0380*/  IADD3 R3, R5, 0xffffffe, RZ ;  /* 0x0ffffffe05037810 */ /* 0x002fcc0007ffe0ff */
[----:B------:R-:W1:Y:S02]  /*0390*/  F2I.FTZ.U32.TRUNC.NTZ R3, R3 ;  /* 0x0000000300037305 */ /* 0x000e64000021f000 */
[----:B-1----:R-:W-:-:S04]  /*03a0*/  IMAD.MOV R12, RZ, RZ, -R3 ;  /* 0x000000ffff0c7224 */ /* 0x002fc800078e0a03 */
[----:B------:R-:W-:-:S04]  /*03b0*/  IMAD R5, R12, R9, RZ ;  /* 0x000000090c057224 */ /* 0x000fc800078e02ff */
[----:B------:R-:W-:Y:S02]  /*03c0*/  IMAD.HI.U32 R2, R3, R5, R2 ;  /* 0x0000000503027227 */ /* 0x000fe400078e0002 */
[----:B------:R-:W1:Y:S02]  /*03d0*/  I2F.RP R5, R20 ;  /* 0x0000001400057306 */ /* 0x000e640000209400 */
[----:B------:R-:W-:Y:S02]  /*03e0*/  IMAD.MOV.U32 R3, RZ, RZ, R4 ;  /* 0x000000ffff037224 */ /* 0x000fe400078e0004 */
[----:B------:R-:W-:Y:S02]  /*03f0*/  IMAD.MOV R4, RZ, RZ, -R7 ;  /* 0x000000ffff047224 */ /* 0x000fe400078e0a07 */
[----:B------:R-:W-:-:S04]  /*0400*/  IMAD.HI.U32 R2, R2, R3, RZ ;  /* 0x0000000302027227 */ /* 0x000fc800078e00ff */
[----:B------:R-:W-:Y:S01]  /*0410*/  IMAD R4, R2, R4, R3 ;  /* 0x0000000402047224 */ /* 0x000fe200078e0203 */
[----:B------:R-:W-:-:S04]  /*0420*/  IADD3 R3, R6, 0xffffffe, RZ ;  /* 0x0ffffffe06037810 */ /* 0x000fc80007ffe0ff */
[----:B------:R-:W-:Y:S01]  /*0430*/  ISETP.GT.U32.AND P1, PT, R9, R4, PT ;  /* 0x000000040900720c */ /* 0x000fe20003f24070 */
[----:B-1----:R-:W1:Y:S08]  /*0440*/  MUFU.RCP R5, R5 ;  /* 0x0000000500057308 */ /* 0x002e700000001000 */
[----:B------:R-:W2:Y:S04]  /*0450*/  F2I.FTZ.U32.TRUNC.NTZ R3, R3 ;  /* 0x0000000300037305 */ /* 0x000ea8000021f000 */
[----:B------:R-:W-:Y:S01]  /*0460*/  @!P1 IMAD.IADD R4, R4, 0x1, -R9 ;  /* 0x0000000104049824 */ /* 0x000fe200078e0a09 */
[----:B------:R-:W-:-:S02]  /*0470*/  @!P1 IADD3 R2, R2, 0x1, RZ ;  /* 0x0000000102029810 */ /* 0x000fc40007ffe0ff */
[----:B------:R-:W-:Y:S02]  /*0480*/  ISETP.NE.AND P1, PT, R13, RZ, PT ;  /* 0x000000ff0d00720c */ /* 0x000fe40003f25270 */
[----:B------:R-:W-:Y:S02]  /*0490*/  ISETP.GE.U32.AND P0, PT, R4, R9, PT ;  /* 0x000000090400720c */ /* 0x000fe40003f06070 */
[----:B------:R-:W-:Y:S02]  /*04a0*/  LOP3.LUT R4, R10, R13, RZ, 0x3c, !PT ;  /* 0x0000000d0a047212 */ /* 0x000fe400078e3cff */
[----:B-1----:R-:W-:Y:S02]  /*04b0*/  IADD3 R18, R5, 0xffffffe, RZ ;  /* 0x0ffffffe05127810 */ /* 0x002fe40007ffe0ff */
[----:B------:R-:W-:Y:S01]  /*04c0*/  ISETP.GE.AND P2, PT, R4, RZ, PT ;  /* 0x000000ff0400720c */ /* 0x000fe20003f46270 */
[----:B--2---:R-:W-:Y:S01]  /*04d0*/  IMAD.MOV R5, RZ, RZ, -R3 ;  /* 0x000000ffff057224 */ /* 0x004fe200078e0a03 */
[----:B------:R1:W2:Y:S03]  /*04e0*/  F2I.FTZ.U32.TRUNC.NTZ R19, R18 ;  /* 0x0000001200137305 */ /* 0x0002a6000021f000 */
[----:B------:R-:W-:-:S02]  /*04f0*/  IMAD R5, R5, R0, RZ ;  /* 0x0000000005057224 */ /* 0x000fc400078e02ff */
[----:B------:R-:W-:-:S04]  /*0500*/  @P0 IADD3 R2, R2, 0x1, RZ ;  /* 0x0000000102020810 */ /* 0x000fc80007ffe0ff */
[----:B------:R-:W-:Y:S01]  /*0510*/  MOV R22, R2 ;  /* 0x0000000200167202 */ /* 0x000fe20000000f00 */
[----:B------:R-:W-:Y:S01]  /*0520*/  IMAD.MOV.U32 R2, RZ, RZ, RZ ;  /* 0x000000ffff027224 */ /* 0x000fe200078e00ff */
[----:B-1----:R-:W-:-:S03]  /*0530*/  MOV R18, RZ ;  /* 0x000000ff00127202 */ /* 0x002fc60000000f00 */
[----:B------:R-:W-:Y:S01]  /*0540*/  @!P2 IMAD.MOV R22, RZ, RZ, -R22 ;  /* 0x000000ffff16a224 */ /* 0x000fe200078e0a16 */
[----:B------:R-:W-:Y:S01]  /*0550*/  @!P1 LOP3.LUT R22, RZ, R13, RZ, 0x33, !PT ;  /* 0x0000000dff169212 */ /* 0x000fe200078e33ff */
[----:B--2---:R-:W-:Y:S02]  /*0560*/  IMAD.MOV R7, RZ, RZ, -R19 ;  /* 0x000000ffff077224 */ /* 0x004fe400078e0a13 */
[----:B------:R-:W-:-:S04]  /*0570*/  IMAD.HI.U32 R2, R3, R5, R2 ;  /* 0x0000000503027227 */ /* 0x000fc800078e0002 */
[----:B------:R-:W-:Y:S02]  /*0580*/  IMAD.SHL.U32 R110, R22, 0x80, RZ ;  /* 0x00000080166e7824 */ /* 0x000fe400078e00ff */
[----:B------:R-:W-:Y:S02]  /*0590*/  IMAD.MOV R22, RZ, RZ, -R22 ;  /* 0x000000ffff167224 */ /* 0x000fe400078e0a16 */
[----:B------:R-:W-:Y:S01]  /*05a0*/  IMAD R3, R7, R20, RZ ;  /* 0x0000001407037224 */ /* 0x000fe200078e02ff */
[C---:B------:R-:W-:Y:S01]  /*05b0*/  IADD3 R36, R110.reuse, 0x7f, RZ ;  /* 0x0000007f6e247810 */ /* 0x040fe20007ffe0ff */
[----:B------:R-:W-:Y:S01]  /*05c0*/  IMAD R22, R13, R22, R10 ;  /* 0x000000160d167224 */ /* 0x000fe200078e020a */
[----:B------:R-:W-:Y:S01]  /*05d0*/  IABS R7, R110 ;  /* 0x0000006e00077213 */ /* 0x000fe20000000000 */
[----:B------:R-:W-:Y:S01]  /*05e0*/  IMAD.HI.U32 R18, R19, R3, R18 ;  /* 0x0000000313127227 */ /* 0x000fe200078e0012 */
[----:B------:R-:W-:Y:S01]  /*05f0*/  IABS R11, R36 ;  /* 0x00000024000b7213 */ /* 0x000fe20000000000 */
[----:B------:R-:W-:Y:S01]  /*0600*/  STL [R1+0x3a0], R110 ;  /* 0x0003a06e01007387 */ /* 0x000fe20000100800 */
[----:B------:R-:W-:Y:S01]  /*0610*/  IADD3 R14, R110, 0x1, RZ ;  /* 0x000000016e0e7810 */ /* 0x000fe20007ffe0ff */
[----:B------:R-:W-:Y:S01]  /*0620*/  IMAD.HI.U32 R3, R2, R7, RZ ;  /* 0x0000000702037227 */ /* 0x000fe200078e00ff */
[----:B------:R-:W-:Y:S01]  /*0630*/  IADD3 R4, R110, 0x2, RZ ;  /* 0x000000026e047810 */ /* 0x000fe20007ffe0ff */
[----:B------:R-:W-:Y:S01]  /*0640*/  STL [R1+0x1060], R36 ;  /* 0x0010602401007387 */ /* 0x000fe20000100800 */
[----:B------:R-:W-:Y:S01]  /*0650*/  IABS R9, R14 ;  /* 0x0000000e00097213 */ /* 0x000fe20000000000 */
[----:B------:R-:W-:Y:S01]  /*0660*/  IMAD.HI.U32 R5, R2, R11, RZ ;  /* 0x0000000b02057227 */ /* 0x000fe200078e00ff */
[C---:B------:R-:W-:Y:S01]  /*0670*/  IADD3 R10, R110.reuse, 0x3, RZ ;  /* 0x000000036e0a7810 */ /* 0x040fe20007ffe0ff */
[----:B------:R-:W-:Y:S01]  /*0680*/  STL [R1+0x105c], R14 ;  /* 0x00105c0e01007387 */ /* 0x000fe20000100800 */
[----:B------:R-:W-:Y:S01]  /*0690*/  IADD3 R251, R110, 0x7, RZ ;  /* 0x000000076efb7810 */ /* 0x000fe20007ffe0ff */
[----:B------:R-:W-:Y:S01]  /*06a0*/  IMAD.IADD R22, R8, 0x1, R22 ;  /* 0x0000000108167824 */ /* 0x000fe200078e0216 */
[----:B------:R-:W-:Y:S01]  /*06b0*/  IABS R8, R4 ;  /* 0x0000000400087213 */ /* 0x000fe20000000000 */
[----:B------:R1:W-:Y:S01]  /*06c0*/  STL [R1+0x1058], R4 ;  /* 0x0010580401007387 */ /* 0x0003e20000100800 */
[----:B------:R-:W-:Y:S01]  /*06d0*/  IMAD.MOV R3, RZ, RZ, -R3 ;  /* 0x000000ffff037224 */ /* 0x000fe200078e0a03 */
[----:B------:R-:W-:Y:S01]  /*06e0*/  IADD3 R252, R110, 0x6, RZ ;  /* 0x000000066efc7810 */ /* 0x000fe20007ffe0ff */
[----:B------:R-:W-:Y:S01]  /*06f0*/  IMAD.MOV R6, RZ, RZ, -R5 ;  /* 0x000000ffff067224 */ /* 0x000fe200078e0a05 */
[----:B------:R-:W-:Y:S01]  /*0700*/  MOV R5, R8 ;  /* 0x0000000800057202 */ /* 0x000fe20000000f00 */
[C---:B------:R-:W-:Y:S01]  /*0710*/  IMAD R16, R0.reuse, R3, R7 ;  /* 0x0000000300107224 */ /* 0x040fe200078e0207 */
[----:B------:R-:W-:Y:S01]  /*0720*/  IABS R7, R10 ;  /* 0x0000000a00077213 */ /* 0x000fe20000000000 */
[----:B------:R-:W-:Y:S01]  /*0730*/  IMAD R3, R0, R6, R11 ;  /* 0x0000000600037224 */ /* 0x000fe200078e020b */
[----:B------:R-:W-:Y:S01]  /*0740*/  IADD3 R6, R110, 0x5, RZ ;  /* 0x000000056e067810 */ /* 0x000fe20007ffe0ff */
[----:B------:R2:W-:Y:S01]  /*0750*/  STL [R1+0x1054], R10 ;  /* 0x0010540a01007387 */ /* 0x0005e20000100800 */
[----:B-1----:R-:W-:Y:S01]  /*0760*/  IMAD.HI.U32 R4, R2, R9, RZ ;  /* 0x0000000902047227 */ /* 0x002fe200078e00ff */
[----:B------:R-:W-:-:S02]  /*0770*/  IADD3 R8, R110, 0x4, RZ ;  /* 0x000000046e087810 */ /* 0x000fc40007ffe0ff */
[----:B------:R-:W-:Y:S01]  /*0780*/  IABS R11, R6 ;  /* 0x00000006000b7213 */ /* 0x000fe20000000000 */
[----:B------:R-:W-:Y:S01]  /*0790*/  IMAD.MOV R14, RZ, RZ, -R4 ;  /* 0x000000ffff0e7224 */ /* 0x000fe200078e0a04 */
[----:B------:R-:W-:Y:S01]  /*07a0*/  IABS R15, R251 ;  /* 0x000000fb000f7213 */ /* 0x000fe20000000000 */
[----:B------:R-:W-:Y:S01]  /*07b0*/  IMAD.HI.U32 R4, R2, R5, RZ ;  /* 0x0000000502047227 */ /* 0x000fe200078e00ff */
[----:B------:R-:W-:Y:S01]  /*07c0*/  STL [R1+0x1050], R8 ;  /* 0x0010500801007387 */ /* 0x000fe20000100800 */
[----:B------:R-:W-:Y:S02]  /*07d0*/  IABS R13, R252 ;  /* 0x000000fc000d7213 */ /* 0x000fe40000000000 */
[----:B------:R-:W-:Y:S01]  /*07e0*/  IMAD R14, R0, R14, R9 ;  /* 0x0000000e000e7224 */ /* 0x000fe200078e0209 */
[----:B------:R-:W-:Y:S01]  /*07f0*/  IABS R9, R8 ;  /* 0x0000000800097213 */ /* 0x000fe20000000000 */
[----:B------:R-:W-:Y:S01]  /*0800*/  IMAD.MOV R12, RZ, RZ, -R4 ;  /* 0x000000ffff0c7224 */ /* 0x000fe200078e0a04 */
[----:B------:R-:W-:Y:S01]  /*0810*/  IADD3 R249, R110, 0x9, RZ ;  /* 0x000000096ef97810 */ /* 0x000fe20007ffe0ff */
[----:B------:R-:W-:Y:S01]  /*0820*/  IMAD.HI.U32 R4, R2, R7, RZ ;  /* 0x0000000702047227 */ /* 0x000fe200078e00ff */
[----:B------:R1:W-:Y:S01]  /*0830*/  STL [R1+0x106c], R6 ;  /* 0x00106c0601007387 */ /* 0x0003e20000100800 */
[----:B------:R-:W-:-:S02]  /*0840*/  IADD3 R250, R110, 0x8, RZ ;  /* 0x000000086efa7810 */ /* 0x000fc40007ffe0ff */
[----:B------:R-:W-:Y:S01]  /*0850*/  IMAD R12, R0, R12, R5 ;  /* 0x0000000c000c7224 */ /* 0x000fe200078e0205 */
[C---:B------:R-:W-:Y:S01]  /*0860*/  IADD3 R248, R110.reuse, 0xa, RZ ;  /* 0x0000000a6ef87810 */ /* 0x040fe20007ffe0ff */
[----:B--2---:R-:W-:Y:S01]  /*0870*/  IMAD.MOV R10, RZ, RZ, -R4 ;  /* 0x000000ffff0a7224 */ /* 0x004fe200078e0a04 */
[----:B------:R-:W-:Y:S01]  /*0880*/  IADD3 R34, R110, 0xc, RZ ;  /* 0x0000000c6e227810 */ /* 0x000fe20007ffe0ff */
[----:B------:R-:W-:Y:S01]  /*0890*/  IMAD.HI.U32 R5, R2, R11, RZ ;  /* 0x0000000b02057227 */ /* 0x000fe200078e00ff */
[----:B------:R-:W-:Y:S01]  /*08a0*/  IABS R17, R248 ;  /* 0x000000f800117213 */ /* 0x000fe20000000000 */
[----:B------:R-:W-:Y:S01]  /*08b0*/  STL [R1+0x1078], R252 ;  /* 0x001078fc01007387 */ /* 0x000fe20000100800 */
[----:B------:R-:W-:Y:S01]  /*08c0*/  IADD3 R246, R110, 0xd, RZ ;  /* 0x0000000d6ef67810 */ /* 0x000fe20007ffe0ff */
[----:B------:R-:W-:Y:S01]  /*08d0*/  IMAD.HI.U32 R4, R2, R9, RZ ;  /* 0x0000000902047227 */ /* 0x000fe200078e00ff */
[----:B------:R-:W-:Y:S01]  /*08e0*/  IADD3 R5, -R5, RZ, RZ ;  /* 0x000000ff05057210 */ /* 0x000fe20007ffe1ff */
[----:B------:R-:W-:Y:S01]  /*08f0*/  STL [R1+0x1084], R251 ;  /* 0x001084fb01007387 */ /* 0x000fe20000100800 */
[----:B------:R-:W-:Y:S01]  /*0900*/  IADD3 R247, R110, 0xb, RZ ;  /* 0x0000000b6ef77810 */ /* 0x000fe20007ffe0ff */
[----:B------:R-:W-:Y:S01]  /*0910*/  IMAD.MOV R4, RZ, RZ, -R4 ;  /* 0x000000ffff047224 */ /* 0x000fe200078e0a04 */
[----:B------:R-:W-:Y:S01]  /*0920*/  IABS R21, R34 ;  /* 0x0000002200157213 */ /* 0x000fe20000000000 */
[----:B-1----:R-:W-:Y:S01]  /*0930*/  IMAD.HI.U32 R6, R2, R13, RZ ;  /* 0x0000000d02067227 */ /* 0x002fe200078e00ff */
[----:B------:R-:W-:Y:S01]  /*0940*/  IABS R23, R246 ;  /* 0x000000f600177213 */ /* 0x000fe20000000000 */
[----:B------:R-:W-:Y:S01]  /*0950*/  STL [R1+0x1088], R250 ;  /* 0x001088fa01007387 */ /* 0x000fe20000100800 */
[----:B------:R-:W-:Y:S01]  /*0960*/  IABS R19, R247 ;  /* 0x000000f700137213 */ /* 0x000fe20000000000 */
[C---:B------:R-:W-:Y:S01]  /*0970*/  IMAD R8, R0.reuse, R4, R9 ;  /* 0x0000000400087224 */ /* 0x040fe200078e0209 */
[----:B------:R-:W-:Y:S01]  /*0980*/  IABS R9, R249 ;  /* 0x000000f900097213 */ /* 0x000fe20000000000 */
[----:B------:R-:W-:Y:S01]  /*0990*/  IMAD R4, R0, R5, R11 ;  /* 0x0000000500047224 */ /* 0x000fe200078e020b */
[----:B------:R-:W-:Y:S01]  /*09a0*/  IADD3 R244, R110, 0xf, RZ ;  /* 0x0000000f6ef47810 */ /* 0x000fe20007ffe0ff */
[----:B------:R-:W-:Y:S01]  /*09b0*/  IMAD.HI.U32 R5, R2, R15, RZ ;  /* 0x0000000f02057227 */ /* 0x000fe200078e00ff */
[C---:B------:R-:W-:Y:S01]  /*09c0*/  IADD3 R245, R110.reuse, 0xe, RZ ;  /* 0x0000000e6ef57810 */ /* 0x040fe20007ffe0ff */
[----:B------:R-:W-:Y:S01]  /*09d0*/  STL [R1+0x1094], R249 ;  /* 0x001094f901007387 */ /* 0x000fe20000100800 */
[----:B------:R-:W-:Y:S01]  /*09e0*/  IABS R27, R244 ;  /* 0x000000f4001b7213 */ /* 0x000fe20000000000 */
[----:B------:R-:W-:Y:S01]  /*09f0*/  IMAD.MOV R5, RZ, RZ, -R5 ;  /* 0x000000ffff057224 */ /* 0x000fe200078e0a05 */
[----:B------:R-:W-:Y:S01]  /*0a00*/  IADD3 R243, R110, 0x10, RZ ;  /* 0x000000106ef37810 */ /* 0x000fe20007ffe0ff */
[C---:B------:R-:W-:Y:S01]  /*0a10*/  IMAD R10, R0.reuse, R10, R7 ;  /* 0x0000000a000a7224 */ /* 0x040fe200078e0207 */
[----:B------:R-:W-:Y:S01]  /*0a20*/  IABS R7, R250 ;  /* 0x000000fa00077213 */ /* 0x000fe20000000000 */
[----:B------:R-:W-:Y:S01]  /*0a30*/  IMAD.MOV R6, RZ, RZ, -R6 ;  /* 0x000000ffff067224 */ /* 0x000fe200078e0a06 */
[----:B------:R-:W-:Y:S01]  /*0a40*/  IABS R25, R245 ;  /* 0x000000f500197213 */ /* 0x000fe20000000000 */
[----:B------:R-:W-:Y:S01]  /*0a50*/  IMAD R5, R0, R5, R15 ;  /* 0x0000000500057224 */ /* 0x000fe200078e020f */
[----:B------:R-:W-:Y:S01]  /*0a60*/  IABS R29, R243 ;  /* 0x000000f3001d7213 */ /* 0x000fe20000000000 */
[----:B------:R-:W-:Y:S01]  /*0a70*/  IMAD.MOV.U32 R15, RZ, RZ, R9 ;  /* 0x000000ffff0f7224 */ /* 0x000fe200078e0009 */
[----:B------:R-:W-:Y:S01]  /*0a80*/  IADD3 R242, R110, 0x11, RZ ;  /* 0x000000116ef27810 */ /* 0x000fe20007ffe0ff */
[----:B------:R-:W-:Y:S01]  /*0a90*/  IMAD R6, R0, R6, R13 ;  /* 0x0000000600067224 */ /* 0x000fe200078e020d */
[----:B------:R-:W-:Y:S01]  /*0aa0*/  IADD3 R241, R110, 0x12, RZ ;  /* 0x000000126ef17810 */ /* 0x000fe20007ffe0ff */
[----:B------:R-:W-:Y:S01]  /*0ab0*/  IMAD.MOV.U32 R13, RZ, RZ, R7 ;  /* 0x000000ffff0d7224 */ /* 0x000fe200078e0007 */
[----:B------:R-:W-:Y:S01]  /*0ac0*/  IABS R31, R242 ;  /* 0x000000f2001f7213 */ /* 0x000fe20000000000 */
[----:B------:R-:W-:Y:S01]  /*0ad0*/  IMAD.HI.U32 R9, R2, R15, RZ ;  /* 0x0000000f02097227 */ /* 0x000fe200078e00ff */
[C---:B------:R-:W-:Y:S01]  /*0ae0*/  IADD3 R240, R110.reuse, 0x13, RZ ;  /* 0x000000136ef07810 */ /* 0x040fe20007ffe0ff */
[----:B------:R-:W-:Y:S01]  /*0af0*/  STL [R1+0x1090], R248 ;  /* 0x001090f801007387 */ /* 0x000fe20000100800 */
[----:B------:R-:W-:Y:S01]  /*0b00*/  IADD3 R239, R110, 0x14, RZ ;  /* 0x000000146eef7810 */ /* 0x000fe20007ffe0ff */
[----:B------:R-:W-:Y:S01]  /*0b10*/  IMAD.HI.U32 R7, R2, R13, RZ ;  /* 0x0000000d02077227 */ /* 0x000fe200078e00ff */
[----:B------:R-:W-:Y:S01]  /*0b20*/  IADD3 R237, R110, 0x16, RZ ;  /* 0x000000166eed7810 */ /* 0x000fe20007ffe0ff */
[----:B------:R-:W-:Y:S01]  /*0b30*/  STL [R1+0x10a4], R247 ;  /* 0x0010a4f701007387 */ /* 0x000fe20000100800 */
[----:B------:R-:W-:Y:S01]  /*0b40*/  IABS R26, R239 ;  /* 0x000000ef001a7213 */ /* 0x000fe20000000000 */
[----:B------:R-:W-:Y:S01]  /*0b50*/  IMAD.HI.U32 R11, R2, R17, RZ ;  /* 0x00000011020b7227 */ /* 0x000fe200078e00ff */
[----:B------:R-:W-:Y:S01]  /*0b60*/  IADD3 R7, -R7, RZ, RZ ;  /* 0x000000ff07077210 */ /* 0x000fe20007ffe1ff */
[----:B------:R-:W-:Y:S01]  /*0b70*/  STL [R1+0x10a8], R34 ;  /* 0x0010a82201007387 */ /* 0x000fe20000100800 */
[----:B------:R-:W-:Y:S01]  /*0b80*/  IADD3 R238, R110, 0x15, RZ ;  /* 0x000000156eee7810 */ /* 0x000fe20007ffe0ff */
[----:B------:R-:W-:Y:S01]  /*0b90*/  IMAD.MOV R9, RZ, RZ, -R9 ;  /* 0x000000ffff097224 */ /* 0x000fe200078e0a09 */
[----:B------:R-:W-:Y:S01]  /*0ba0*/  IABS R35, R237 ;  /* 0x000000ed00237213 */ /* 0x000fe20000000000 */
[----:B------:R-:W-:Y:S01]  /*0bb0*/  IMAD.MOV R11, RZ, RZ, -R11 ;  /* 0x000000ffff0b7224 */ /* 0x000fe200078e0a0b */
[----:B------:R-:W-:Y:S01]  /*0bc0*/  IABS R33, R238 ;  /* 0x000000ee00217213 */ /* 0x000fe20000000000 */
[----:B------:R-:W-:Y:S01]  /*0bd0*/  IMAD R9, R0, R9, R15 ;  /* 0x0000000900097224 */ /* 0x000fe200078e020f */
[----:B------:R-:W-:Y:S01]  /*0be0*/  IADD3 R236, R110, 0x17, RZ ;  /* 0x000000176eec7810 */ /* 0x000fe20007ffe0ff */
[----:B------:R-:W-:Y:S01]  /*0bf0*/  IMAD.HI.U32 R15, R2, R21, RZ ;  /* 0x00000015020f7227 */ /* 0x000fe200078e00ff */
[----:B------:R-:W-:Y:S01]  /*0c00*/  IADD3 R235, R110, 0x18, RZ ;  /* 0x000000186eeb7810 */ /* 0x000fe20007ffe0ff */
[----:B------:R-:W-:Y:S01]  /*0c10*/  STL [R1+0x10b0], R246 ;  /* 0x0010b0f601007387 */ /* 0x000fe20000100800 */
[----:B------:R-:W-:Y:S01]  /*0c20*/  IABS R37, R236 ;  /* 0x000000ec00257213 */ /* 0x000fe20000000000 */
[C---:B------:R-:W-:Y:S01]  /*0c30*/  IMAD R11, R0.reuse, R11, R17 ;  /* 0x0000000b000b7224 */ /* 0x040fe200078e0211 */
[----:B------:R-:W-:Y:S01]  /*0c40*/  IABS R39, R235 ;  /* 0x000000eb00277213 */ /* 0x000fe20000000000 */
[----:B------:R-:W-:Y:S01]  /*0c50*/  IMAD R7, R0, R7, R13 ;  /* 0x0000000700077224 */ /* 0x000fe200078e020d */
        /* <DEDUP_REMOVED lines=19> */
[----:B------:R-:W-:Y:S01]  /*0d90*/  IMAD R13, R0, R13, R19 ;  /* 0x0000000d000d7224 */ /* 0x000fe200078e0213 */
[----:B------:R-:W-:Y:S01]  /*0da0*/  IABS R49, R226 ;  /* 0x000000e200317213 */ /* 0x000fe20000000000 */
[----:B------:R-:W-:Y:S01]  /*0db0*/  IMAD.HI.U32 R19, R2, R25, RZ ;  /* 0x0000001902137227 */ /* 0x000fe200078e00ff */
[C---:B------:R-:W-:Y:S01]  /*0dc0*/  IADD3 R225, R110.reuse, 0x1e, RZ ;  /* 0x0000001e6ee17810 */ /* 0x040fe20007ffe0ff */
[----:B------:R-:W-:Y:S01]  /*0dd0*/  STL [R1+0x10d4], R242 ;  /* 0x0010d4f201007387 */ /* 0x000fe20000100800 */
[----:B------:R-:W-:Y:S01]  /*0de0*/  IADD3 R218, R110, 0x20, RZ ;  /* 0x000000206eda7810 */ /* 0x000fe20007ffe0ff */
[----:B------:R-:W-:Y:S01]  /*0df0*/  IMAD R17, R0, R17, R23 ;  /* 0x0000001100117224 */ /* 0x000fe200078e0217 */
[----:B------:R-:W-:Y:S01]  /*0e00*/  IABS R51, R225 ;  /* 0x000000e100337213 */ /* 0x000fe20000000000 */
[----:B------:R-:W-:Y:S01]  /*0e10*/  IMAD.MOV R21, RZ, RZ, -R21 ;  /* 0x000000ffff157224 */ /* 0x000fe200078e0a15 */
[----:B------:R-:W-:Y:S01]  /*0e20*/  IADD3 R222, R110, 0x1f, RZ ;  /* 0x0000001f6ede7810 */ /* 0x000fe20007ffe0ff */
[----:B------:R-:W-:Y:S01]  /*0e30*/  IMAD.HI.U32 R23, R2, R29, RZ ;  /* 0x0000001d02177227 */ /* 0x000fe200078e00ff */
[----:B------:R-:W-:Y:S01]  /*0e40*/  IABS R55, R218 ;  /* 0x000000da00377213 */ /* 0x000fe20000000000 */
[----:B------:R-:W-:Y:S01]  /*0e50*/  STL [R1+0x10d8], R241 ;  /* 0x0010d8f101007387 */ /* 0x000fe20000100800 */
[----:B------:R-:W-:Y:S01]  /*0e60*/  IABS R53, R222 ;  /* 0x000000de00357213 */ /* 0x000fe20000000000 */
[----:B------:R-:W-:Y:S01]  /*0e70*/  IMAD.MOV R19, RZ, RZ, -R19 ;  /* 0x000000ffff137224 */ /* 0x000fe200078e0a13 */
[----:B------:R-:W-:Y:S01]  /*0e80*/  IADD3 R214, R110, 0x21, RZ ;  /* 0x000000216ed67810 */ /* 0x000fe20007ffe0ff */
[----:B------:R-:W-:Y:S01]  /*0e90*/  IMAD R21, R0, R21, R27 ;  /* 0x0000001500157224 */ /* 0x000fe200078e021b */
[----:B------:R-:W-:Y:S01]  /*0ea0*/  IABS R27, R241 ;  /* 0x000000f1001b7213 */ /* 0x000fe20000000000 */
[----:B------:R-:W-:Y:S01]  /*0eb0*/  IMAD.MOV R23, RZ, RZ, -R23 ;  /* 0x000000ffff177224 */ /* 0x000fe200078e0a17 */
[----:B------:R-:W-:Y:S01]  /*0ec0*/  IABS R57, R214 ;  /* 0x000000d600397213 */ /* 0x000fe20000000000 */
[----:B------:R-:W-:Y:S01]  /*0ed0*/  IMAD.HI.U32 R24, R2, R31, RZ ;  /* 0x0000001f02187227 */ /* 0x000fe200078e00ff */
[C---:B------:R-:W-:Y:S01]  /*0ee0*/  IADD3 R212, R110.reuse, 0x22, RZ ;  /* 0x000000226ed47810 */ /* 0x040fe20007ffe0ff */
[----:B------:R-:W-:Y:S01]  /*0ef0*/  STL [R1+0x10e4], R240 ;  /* 0x0010e4f001007387 */ /* 0x000fe20000100800 */
[----:B------:R-:W-:Y:S01]  /*0f00*/  IADD3 R210, R110, 0x23, RZ ;  /* 0x000000236ed27810 */ /* 0x000fe20007ffe0ff */
[C---:B------:R-:W-:Y:S01]  /*0f10*/  IMAD R19, R0.reuse, R19, R25 ;  /* 0x0000001300137224 */ /* 0x040fe200078e0219 */
[----:B------:R-:W-:Y:S01]  /*0f20*/  IABS R59, R212 ;  /* 0x000000d4003b7213 */ /* 0x000fe20000000000 */
        /* <DEDUP_REMOVED lines=8> */
[----:B------:R-:W-:Y:S01]  /*0fb0*/  IMAD R25, R0, R25, R31 ;  /* 0x0000001900197224 */ /* 0x000fe200078e021f */
[----:B------:R-:W-:Y:S01]  /*0fc0*/  MOV R31, R26 ;  /* 0x0000001a001f7202 */ /* 0x000fe20000000f00 */
[----:B------:R-:W-:Y:S01]  /*0fd0*/  IMAD.MOV R28, RZ, RZ, -R24 ;  /* 0x000000ffff1c7224 */ /* 0x000fe200078e0a18 */
[----:B------:R-:W-:Y:S01]  /*0fe0*/  IABS R65, R206 ;  /* 0x000000ce00417213 */ /* 0x000fe20000000000 */
[----:B------:R-:W-:Y:S01]  /*0ff0*/  IMAD.HI.U32 R24, R2, R29, RZ ;  /* 0x0000001d02187227 */ /* 0x000fe200078e00ff */
[----:B------:R-:W-:Y:S01]  /*1000*/  IABS R63, R208 ;  /* 0x000000d0003f7213 */ /* 0x000fe20000000000 */
[----:B------:R-:W-:Y:S01]  /*1010*/  STL [R1+0x10f4], R238 ;  /* 0x0010f4ee01007387 */ /* 0x000fe20000100800 */
[C---:B------:R-:W-:Y:S01]  /*1020*/  IADD3 R204, R110.reuse, 0x26, RZ ;  /* 0x000000266ecc7810 */ /* 0x040fe20007ffe0ff */
[----:B------:R-:W-:Y:S01]  /*1030*/  IMAD.MOV R24, RZ, RZ, -R24 ;  /* 0x000000ffff187224 */ /* 0x000fe200078e0a18 */
[----:B------:R-:W-:Y:S01]  /*1040*/  IADD3 R202, R110, 0x27, RZ ;  /* 0x000000276eca7810 */ /* 0x000fe20007ffe0ff */
[----:B------:R-:W-:Y:S01]  /*1050*/  IMAD.HI.U32 R26, R2, R31, RZ ;  /* 0x0000001f021a7227 */ /* 0x000fe200078e00ff */
[----:B------:R-:W-:Y:S01]  /*1060*/  IABS R67, R204 ;  /* 0x000000cc00437213 */ /* 0x000fe20000000000 */
[----:B------:R-:W-:Y:S01]  /*1070*/  STL [R1+0x10f8], R237 ;  /* 0x0010f8ed01007387 */ /* 0x000fe20000100800 */
[----:B------:R-:W-:Y:S01]  /*1080*/  IABS R69, R202 ;  /* 0x000000ca00457213 */ /* 0x000fe20000000000 */
[----:B------:R-:W-:Y:S01]  /*1090*/  IMAD R29, R0, R24, R29 ;  /* 0x00000018001d7224 */ /* 0x000fe200078e021d */
[----:B------:R-:W-:Y:S01]  /*10a0*/  IADD3 R200, R110, 0x28, RZ ;  /* 0x000000286ec87810 */ /* 0x000fe20007ffe0ff */
[----:B------:R-:W-:Y:S01]  /*10b0*/  IMAD R27, R0, R28, R27 ;  /* 0x0000001c001b7224 */ /* 0x000fe200078e021b */
[----:B------:R-:W-:Y:S01]  /*10c0*/  IADD3 R196, R110, 0x2a, RZ ;  /* 0x0000002a6ec47810 */ /* 0x000fe20007ffe0ff */
[----:B------:R-:W-:Y:S01]  /*10d0*/  IMAD.MOV R26, RZ, RZ, -R26 ;  /* 0x000000ffff1a7224 */ /* 0x000fe200078e0a1a */
[----:B------:R-:W-:Y:S01]  /*10e0*/  IABS R71, R200 ;  /* 0x000000c800477213 */ /* 0x000fe20000000000 */
[----:B------:R-:W-:Y:S01]  /*10f0*/  IMAD.HI.U32 R24, R2, R35, RZ ;  /* 0x0000002302187227 */ /* 0x000fe200078e00ff */
[----:B------:R-:W-:Y:S01]  /*1100*/  IADD3 R198, R110, 0x29, RZ ;  /* 0x000000296ec67810 */ /* 0x000fe20007ffe0ff */
[----:B------:R-:W-:Y:S01]  /*1110*/  STL [R1+0x1100], R236 ;  /* 0x001100ec01007387 */ /* 0x000fe20000100800 */
[----:B------:R-:W-:Y:S01]  /*1120*/  IABS R75, R196 ;  /* 0x000000c4004b7213 */ /* 0x000fe20000000000 */
[----:B------:R-:W-:Y:S01]  /*1130*/  IMAD.HI.U32 R28, R2, R33, RZ ;  /* 0x00000021021c7227 */ /* 0x000fe200078e00ff */
[----:B------:R-:W-:Y:S01]  /*1140*/  IABS R73, R198 ;  /* 0x000000c600497213 */ /* 0x000fe20000000000 */
[----:B------:R-:W-:Y:S01]  /*1150*/  STL [R1+0x110c], R235 ;  /* 0x00110ceb01007387 */ /* 0x000fe20000100800 */
[----:B------:R-:W-:Y:S01]  /*1160*/  IADD3 R194, R110, 0x2b, RZ ;  /* 0x0000002b6ec27810 */ /* 0x000fe20007ffe0ff */
[----:B------:R-:W-:Y:S01]  /*1170*/  IMAD R31, R0, R26, R31 ;  /* 0x0000001a001f7224 */ /* 0x000fe200078e021f */
[----:B------:R-:W-:Y:S01]  /*1180*/  IADD3 R26, -R24, RZ, RZ ;  /* 0x000000ff181a7210 */ /* 0x000fe20007ffe1ff */
[----:B------:R-:W-:Y:S01]  /*1190*/  IMAD.MOV R28, RZ, RZ, -R28 ;  /* 0x000000ffff1c7224 */ /* 0x000fe200078e0a1c */
        /* <DEDUP_REMOVED lines=26> */
[----:B------:R-:W-:Y:S01]  /*1340*/  IADD3 R180, R110, 0x32, RZ ;  /* 0x000000326eb47810 */ /* 0x000fe20007ffe0ff */
[----:B------:R-:W-:Y:S01]  /*1350*/  IMAD.HI.U32 R24, R2, R45, RZ ;  /* 0x0000002d02187227 */ /* 0x000fe200078e00ff */
[----:B------:R-:W-:Y:S01]  /*1360*/  IADD3 R176, R110, 0x34, RZ ;  /* 0x000000346eb07810 */ /* 0x000fe20007ffe0ff */
[----:B------:R-:W-:Y:S01]  /*1370*/  STL [R1+0x1128], R228 ;  /* 0x001128e401007387 */ /* 0x000fe20000100800 */
[----:B------:R-:W-:Y:S01]  /*1380*/  IABS R91, R180 ;  /* 0x000000b4005b7213 */ /* 0x000fe20000000000 */
[----:B------:R-:W-:Y:S01]  /*1390*/  IMAD.HI.U32 R28, R2, R43, RZ ;  /* 0x0000002b021c7227 */ /* 0x000fe200078e00ff */
[----:B------:R-:W-:Y:S01]  /*13a0*/  IADD3 R178, R110, 0x33, RZ ;  /* 0x000000336eb27810 */ /* 0x000fe20007ffe0ff */
[----:B------:R-:W-:Y:S01]  /*13b0*/  STL [R1+0x1134], R226 ;  /* 0x001134e201007387 */ /* 0x000fe20000100800 */
[----:B------:R-:W-:Y:S01]  /*13c0*/  IABS R95, R176 ;  /* 0x000000b0005f7213 */ /* 0x000fe20000000000 */
        /* <DEDUP_REMOVED lines=31> */
[----:B------:R-:W-:Y:S01]  /*15c0*/  IABS R109, R162 ;  /* 0x000000a2006d7213 */ /* 0x000fe20000000000 */
[----:B------:R-:W-:Y:S01]  /*15d0*/  STL [R1+0x1150], R214 ;  /* 0x001150d601007387 */ /* 0x000fe20000100800 */
[----:B------:R-:W-:Y:S01]  /*15e0*/  IADD3 R160, R110, 0x3c, RZ ;  /* 0x0000003c6ea07810 */ /* 0x000fe20007ffe0ff */
[----:B------:R-:W-:Y:S01]  /*15f0*/  IMAD.HI.U32 R28, R2, R53, RZ ;  /* 0x00000035021c7227 */ /* 0x000fe200078e00ff */
[----:B------:R-:W-:Y:S01]  /*1600*/  IADD3 R156, R110, 0x3e, RZ ;  /* 0x0000003e6e9c7810 */ /* 0x000fe20007ffe0ff */
[----:B------:R-:W-:Y:S01]  /*1610*/  STL [R1+0x115c], R212 ;  /* 0x00115cd401007387 */ /* 0x000fe20000100800 */
[----:B------:R-:W-:Y:S01]  /*1620*/  IABS R111, R160 ;  /* 0x000000a0006f7213 */ /* 0x000fe20000000000 */
[----:B------:R-:W-:Y:S01]  /*1630*/  IMAD R51, R0, R26, R51 ;  /* 0x0000001a00337224 */ /* 0x000fe200078e0233 */
[----:B------:R-:W-:Y:S01]  /*1640*/  IADD3 R26, -R24, RZ, RZ ;  /* 0x000000ff181a7210 */ /* 0x000fe20007ffe1ff */
[----:B------:R-:W-:Y:S01]  /*1650*/  IMAD.MOV R28, RZ, RZ, -R28 ;  /* 0x000000ffff1c7224 */ /* 0x000fe200078e0a1c */
[----:B------:R-:W-:Y:S01]  /*1660*/  IADD3 R158, R110, 0x3d, RZ ;  /* 0x0000003d6e9e7810 */ /* 0x000fe20007ffe0ff */
[----:B------:R-:W-:Y:S01]  /*1670*/  IMAD.HI.U32 R24, R2, R57, RZ ;  /* 0x0000003902187227 */ /* 0x000fe200078e00ff */
[----:B------:R-:W-:Y:S01]  /*1680*/  IABS R115, R156 ;  /* 0x0000009c00737213 */ /* 0x000fe20000000000 */
[----:B------:R-:W-:Y:S01]  /*1690*/  STL [R1+0x1158], R210 ;  /* 0x001158d201007387 */ /* 0x000fe20000100800 */
[----:B------:R-:W-:Y:S01]  /*16a0*/  IABS R113, R158 ;  /* 0x0000009e00717213 */ /* 0x000fe20000000000 */
[----:B------:R-:W-:Y:S01]  /*16b0*/  IMAD R53, R0, R28, R53 ;  /* 0x0000001c00357224 */ /* 0x000fe200078e0235 */
        /* <DEDUP_REMOVED lines=184> */
[----:B------:R-:W-:Y:S01]  /*2240*/  STL [R1+0x1220], R160 ;  /* 0x001220a001007387 */ /* 0x000fe20000100800 */
[----:B------:R-:W-:Y:S01]  /*2250*/  IMAD.HI.U32 R24, R2, R107, RZ ;  /* 0x0000006b02187227 */ /* 0x000fe200078e00ff */
[----:B------:R-:W-:-:S02]  /*2260*/  IADD3 R66, R110, 0x6a, RZ ;  /* 0x0000006a6e427810 */ /* 0x000fc40007ffe0ff */
[----:B------:R-:W-:Y:S01]  /*2270*/  STL [R1+0x1234], R158 ;  /* 0x0012349e01007387 */ /* 0x000fe20000100800 */
[----:B------:R-:W-:Y:S01]  /*2280*/  IMAD R103, R0, R28, R103 ;  /* 0x0000001c00677224 */ /* 0x000fe200078e0267 */
[----:B------:R-:W-:Y:S01]  /*2290*/  IABS R205, R64 ;  /* 0x0000004000cd7213 */ /* 0x000fe20000000000 */
[----:B------:R-:W-:Y:S01]  /*22a0*/  IMAD.MOV R28, RZ, RZ, -R24 ;  /* 0x000000ffff1c7224 */ /* 0x000fe200078e0a18 */
[----:B------:R-:W-:Y:S01]  /*22b0*/  STL [R1+0x1238], R156 ;  /* 0x0012389c01007387 */ /* 0x000fe20000100800 */
[----:B------:R-:W-:Y:S01]  /*22c0*/  IMAD.HI.U32 R24, R2, R109, RZ ;  /* 0x0000006d02187227 */ /* 0x000fe200078e00ff */
[----:B------:R-:W-:Y:S02]  /*22d0*/  IABS R203, R66 ;  /* 0x0000004200cb7213 */ /* 0x000fe40000000000 */
[----:B------:R-:W-:Y:S01]  /*22e0*/  STL [R1+0x1240], R154 ;  /* 0x0012409a01007387 */ /* 0x000fe20000100800 */
[----:B------:R-:W-:Y:S01]  /*22f0*/  IMAD R105, R0, R26, R105 ;  /* 0x0000001a00697224 */ /* 0x000fe200078e0269 */
[----:B------:R-:W-:Y:S01]  /*2300*/  IADD3 R62, R110, 0x6c, RZ ;  /* 0x0000006c6e3e7810 */ /* 0x000fe20007ffe0ff */
[----:B------:R-:W-:Y:S01]  /*2310*/  IMAD.MOV R24, RZ, RZ, -R24 ;  /* 0x000000ffff187224 */ /* 0x000fe200078e0a18 */
[----:B------:R-:W-:Y:S01]  /*2320*/  STL [R1+0x1248], R152 ;  /* 0x0012489801007387 */ /* 0x000fe20000100800 */
[----:B------:R-:W-:Y:S01]  /*2330*/  IMAD.HI.U32 R26, R2, R111, RZ ;  /* 0x0000006f021a7227 */ /* 0x000fe200078e00ff */
[----:B------:R-:W-:-:S02]  /*2340*/  IABS R207, R62 ;  /* 0x0000003e00cf7213 */ /* 0x000fc40000000000 */
[----:B------:R-:W-:Y:S01]  /*2350*/  STL [R1+0x1244], R150 ;  /* 0x0012449601007387 */ /* 0x000fe20000100800 */
[----:B------:R-:W-:Y:S01]  /*2360*/  IMAD R109, R0, R24, R109 ;  /* 0x00000018006d7224 */ /* 0x000fe200078e026d */
[----:B------:R-:W-:Y:S01]  /*2370*/  IADD3 R60, R110, 0x6d, RZ ;  /* 0x0000006d6e3c7810 */ /* 0x000fe20007ffe0ff */
[----:B------:R-:W-:Y:S01]  /*2380*/  IMAD R107, R0, R28, R107 ;  /* 0x0000001c006b7224 */ /* 0x000fe200078e026b */
[----:B------:R-:W-:Y:S01]  /*2390*/  STL [R1+0x123c], R148 ;  /* 0x00123c9401007387 */ /* 0x000fe20000100800 */
[----:B------:R-:W-:Y:S01]  /*23a0*/  IMAD.MOV R26, RZ, RZ, -R26 ;  /* 0x000000ffff1a7224 */ /* 0x000fe200078e0a1a */
[----:B------:R-:W-:Y:S01]  /*23b0*/  IADD3 R56, R110, 0x6f, RZ ;  /* 0x0000006f6e387810 */ /* 0x000fe20007ffe0ff */
[C---:B------:R-:W-:Y:S01]  /*23c0*/  IMAD.HI.U32 R24, R2.reuse, R115, RZ ;  /* 0x0000007302187227 */ /* 0x040fe200078e00ff */
[----:B------:R-:W-:Y:S01]  /*23d0*/  STL [R1+0x1230], R146 ;  /* 0x0012309201007387 */ /* 0x000fe20000100800 */
[----:B------:R-:W-:Y:S02]  /*23e0*/  IABS R209, R60 ;  /* 0x0000003c00d17213 */ /* 0x000fe40000000000 */
[----:B------:R-:W-:Y:S01]  /*23f0*/  IMAD.HI.U32 R28, R2, R113, RZ ;  /* 0x00000071021c7227 */ /* 0x000fe200078e00ff */
[----:B------:R-:W-:Y:S01]  /*2400*/  STL [R1+0x122c], R144 ;  /* 0x00122c9001007387 */ /* 0x000fe20000100800 */
[----:B------:R-:W-:-:S02]  /*2410*/  IABS R213, R56 ;  /* 0x0000003800d57213 */ /* 0x000fc40000000000 */
[----:B------:R-:W-:Y:S01]  /*2420*/  IMAD R111, R0, R26, R111 ;  /* 0x0000001a006f7224 */ /* 0x000fe200078e026f */
[----:B------:R-:W-:Y:S01]  /*2430*/  IADD3 R26, -R24, RZ, RZ ;  /* 0x000000ff181a7210 */ /* 0x000fe20007ffe1ff */
[----:B------:R-:W-:Y:S01]  /*2440*/  IMAD.MOV R28, RZ, RZ, -R28 ;  /* 0x000000ffff1c7224 */ /* 0x000fe200078e0a1c */
[----:B------:R-:W-:Y:S01]  /*2450*/  STL [R1+0x1228], R142 ;  /* 0x0012288e01007387 */ /* 0x000fe20000100800 */
[----:B------:R-:W-:Y:S01]  /*2460*/  IMAD.HI.U32 R24, R2, R117, RZ ;  /* 0x0000007502187227 */ /* 0x000fe200078e00ff */
[----:B------:R-:W-:Y:S02]  /*2470*/  IADD3 R54, R110, 0x70, RZ ;  /* 0x000000706e367810 */ /* 0x000fe40007ffe0ff */
        /* <DEDUP_REMOVED lines=9> */
[----:B------:R-:W-:Y:S01]  /*2510*/  IABS R30, R52 ;  /* 0x00000034001e7213 */ /* 0x000fe20000000000 */
[----:B------:R-:W-:Y:S01]  /*2520*/  IMAD.MOV R24, RZ, RZ, -R24 ;  /* 0x000000ffff187224 */ /* 0x000fe200078e0a18 */
[----:B------:R-:W-:Y:S01]  /*2530*/  STL [R1+0x1204], R134 ;  /* 0x0012048601007387 */ /* 0x000fe20000100800 */
[----:B------:R-:W-:Y:S01]  /*2540*/  IMAD.HI.U32 R26, R2, R121, RZ ;  /* 0x00000079021a7227 */ /* 0x000fe200078e00ff */
[----:B------:R-:W-:Y:S02]  /*2550*/  IADD3 R58, R110, 0x6e, RZ ;  /* 0x0000006e6e3a7810 */ /* 0x000fe40007ffe0ff */
[----:B------:R-:W-:Y:S01]  /*2560*/  STL [R1+0x1200], R132 ;  /* 0x0012008401007387 */ /* 0x000fe20000100800 */
[C---:B------:R-:W-:Y:S01]  /*2570*/  IMAD R119, R0.reuse, R24, R119 ;  /* 0x0000001800777224 */ /* 0x040fe200078e0277 */
[----:B------:R-:W-:Y:S01]  /*2580*/  IABS R211, R58 ;  /* 0x0000003a00d37213 */ /* 0x000fe20000000000 */
[----:B------:R-:W-:Y:S01]  /*2590*/  IMAD R117, R0, R28, R117 ;  /* 0x0000001c00757224 */ /* 0x000fe200078e0275 */
[----:B------:R-:W-:Y:S01]  /*25a0*/  STL [R1+0x11f4], R130 ;  /* 0x0011f48201007387 */ /* 0x000fe20000100800 */
[----:B------:R-:W-:Y:S01]  /*25b0*/  IMAD.MOV R26, RZ, RZ, -R26 ;  /* 0x000000ffff1a7224 */ /* 0x000fe200078e0a1a */
[----:B------:R-:W-:Y:S01]  /*25c0*/  IADD3 R48, R110, 0x73, RZ ;  /* 0x000000736e307810 */ /* 0x000fe20007ffe0ff */
[----:B------:R-:W-:Y:S01]  /*25d0*/  IMAD.HI.U32 R24, R2, R125, RZ ;  /* 0x0000007d02187227 */ /* 0x000fe200078e00ff */
[----:B------:R-:W-:Y:S01]  /*25e0*/  STL [R1+0x11ec], R128 ;  /* 0x0011ec8001007387 */ /* 0x000fe20000100800 */
[----:B------:R-:W-:-:S02]  /*25f0*/  IADD3 R50, R110, 0x72, RZ ;  /* 0x000000726e327810 */ /* 0x000fc40007ffe0ff */
[----:B------:R-:W-:Y:S01]  /*2600*/  IMAD.HI.U32 R28, R2, R123, RZ ;  /* 0x0000007b021c7227 */ /* 0x000fe200078e00ff */
[----:B------:R-:W-:Y:S01]  /*2610*/  STL [R1+0x11e0], R126 ;  /* 0x0011e07e01007387 */ /* 0x000fe20000100800 */
[----:B------:R-:W-:Y:S02]  /*2620*/  IABS R221, R48 ;  /* 0x0000003000dd7213 */ /* 0x000fe40000000000 */
        /* <DEDUP_REMOVED lines=12> */
[----:B------:R-:W-:-:S02]  /*26f0*/  IADD3 R42, R110, 0x76, RZ ;  /* 0x000000766e2a7810 */ /* 0x000fc40007ffe0ff */
[----:B------:R-:W-:Y:S01]  /*2700*/  STL [R1+0x11c0], R118 ;  /* 0x0011c07601007387 */ /* 0x000fe20000100800 */
[----:B------:R-:W-:Y:S01]  /*2710*/  IMAD R125, R0, R26, R125 ;  /* 0x0000001a007d7224 */ /* 0x000fe200078e027d */
[----:B------:R-:W-:Y:S01]  /*2720*/  IADD3 R40, R110, 0x77, RZ ;  /* 0x000000776e287810 */ /* 0x000fe20007ffe0ff */
        /* <DEDUP_REMOVED lines=10> */
[----:B------:R-:W-:Y:S01]  /*27d0*/  IABS R230, R42 ;  /* 0x0000002a00e67213 */ /* 0x000fe20000000000 */
[----:B------:R-:W-:Y:S01]  /*27e0*/  IMAD.HI.U32 R24, R2, R135, RZ ;  /* 0x0000008702187227 */ /* 0x000fe200078e00ff */
[----:B------:R-:W-:Y:S01]  /*27f0*/  STL [R1+0x11a4], R108 ;  /* 0x0011a46c01007387 */ /* 0x000fe20000100800 */
[----:B------:R-:W-:-:S02]  /*2800*/  ISETP.GT.U32.AND P4, PT, R0, R3, PT ;  /* 0x000000030000720c */ /* 0x000fc40003f84070 */
[----:B------:R-:W-:Y:S01]  /*2810*/  IMAD.HI.U32 R28, R2, R133, RZ ;  /* 0x00000085021c7227 */ /* 0x000fe200078e00ff */
[----:B------:R-:W-:Y:S01]  /*2820*/  STL [R1+0x119c], R106 ;  /* 0x00119c6a01007387 */ /* 0x000fe20000100800 */
[C---:B------:R-:W-:Y:S02]  /*2830*/  ISETP.GT.U32.AND P5, PT, R0.reuse, R16, PT ;  /* 0x000000100000720c */ /* 0x040fe40003fa4070 */
[----:B------:R-:W-:Y:S01]  /*2840*/  IMAD R131, R0, R26, R131 ;  /* 0x0000001a00837224 */ /* 0x000fe200078e0283 */
[----:B------:R-:W-:Y:S01]  /*2850*/  IADD3 R26, -R24, RZ, RZ ;  /* 0x000000ff181a7210 */ /* 0x000fe20007ffe1ff */
[----:B------:R-:W-:Y:S01]  /*2860*/  IMAD.MOV R28, RZ, RZ, -R28 ;  /* 0x000000ffff1c7224 */ /* 0x000fe200078e0a1c */
[----:B------:R-:W-:Y:S01]  /*2870*/  STL [R1+0x1190], R104 ;  /* 0x0011906801007387 */ /* 0x000fe20000100800 */
[----:B------:R-:W-:Y:S01]  /*2880*/  IMAD.HI.U32 R24, R2, R137, RZ ;  /* 0x0000008902187227 */ /* 0x000fe200078e00ff */
[C---:B------:R-:W-:Y:S02]  /*2890*/  ISETP.GT.U32.AND P6, PT, R0.reuse, R12, PT ;  /* 0x0000000c0000720c */ /* 0x040fe40003fc4070 */
[----:B------:R-:W-:Y:S01]  /*28a0*/  STL [R1+0x118c], R102 ;  /* 0x00118c6601007387 */ /* 0x000fe20000100800 */
[----:B------:R-:W-:Y:S01]  /*28b0*/  IMAD R133, R0, R28, R133 ;  /* 0x0000001c00857224 */ /* 0x000fe200078e0285 */
[----:B------:R-:W-:Y:S01]  /*28c0*/  IABS R219, R50 ;  /* 0x0000003200db7213 */ /* 0x000fe20000000000 */
        /* <DEDUP_REMOVED lines=12> */
[C---:B------:R-:W-:Y:S02]  /*2990*/  IMAD R139, R0.reuse, R24, R139 ;  /* 0x00000018008b7224 */ /* 0x040fe400078e028b */
[----:B------:R-:W-:Y:S01]  /*29a0*/  IMAD R137, R0, R28, R137 ;  /* 0x0000001c00897224 */ /* 0x000fe200078e0289 */
[----:B------:R-:W-:Y:S01]  /*29b0*/  STL [R1+0x1164], R92 ;  /* 0x0011645c01007387 */ /* 0x000fe20000100800 */
[----:B------:R-:W-:-:S02]  /*29c0*/  IMAD.MOV R26, RZ, RZ, -R26 ;  /* 0x000000ffff1a7224 */ /* 0x000fc400078e0a1a */
[C---:B------:R-:W-:Y:S01]  /*29d0*/  IMAD.HI.U32 R24, R2.reuse, R145, RZ ;  /* 0x0000009102187227 */ /* 0x040fe200078e00ff */
[----:B------:R-:W-:Y:S03]  /*29e0*/  STL [R1+0x1160], R90 ;  /* 0x0011605a01007387 */ /* 0x000fe60000100800 */
[----:B------:R-:W-:Y:S01]  /*29f0*/  IMAD.HI.U32 R28, R2, R143, RZ ;  /* 0x0000008f021c7227 */ /* 0x000fe200078e00ff */
[----:B------:R-:W-:Y:S03]  /*2a00*/  STL [R1+0x1154], R88 ;  /* 0x0011545801007387 */ /* 0x000fe60000100800 */
[----:B------:R-:W-:Y:S01]  /*2a10*/  IMAD R141, R0, R26, R141 ;  /* 0x0000001a008d7224 */ /* 0x000fe200078e028d */
[----:B------:R-:W-:Y:S01]  /*2a20*/  IADD3 R26, -R24, RZ, RZ ;  /* 0x000000ff181a7210 */ /* 0x000fe20007ffe1ff */
[----:B------:R-:W-:Y:S01]  /*2a30*/  IMAD.MOV R28, RZ, RZ, -R28 ;  /* 0x000000ffff1c7224 */ /* 0x000fe200078e0a1c */
[----:B------:R-:W-:Y:S01]  /*2a40*/  STL [R1+0x114c], R86 ;  /* 0x00114c5601007387 */ /* 0x000fe20000100800 */
[----:B------:R-:W-:-:S03]  /*2a50*/  IMAD.HI.U32 R24, R2, R147, RZ ;  /* 0x0000009302187227 */ /* 0x000fc600078e00ff */
[----:B------:R-:W-:Y:S01]  /*2a60*/  STL [R1+0x1140], R84 ;  /* 0x0011405401007387 */ /* 0x000fe20000100800 */
[----:B------:R-:W-:Y:S02]  /*2a70*/  IMAD R143, R0, R28, R143 ;  /* 0x0000001c008f7224 */ /* 0x000fe400078e028f */
        /* <DEDUP_REMOVED lines=9> */
[C---:B------:R-:W-:Y:S02]  /*2b10*/  IMAD R149, R0.reuse, R24, R149 ;  /* 0x0000001800957224 */ /* 0x040fe400078e0295 */
[----:B------:R-:W-:Y:S01]  /*2b20*/  IMAD R147, R0, R28, R147 ;  /* 0x0000001c00937224 */ /* 0x000fe200078e0293 */
[----:B------:R-:W-:Y:S01]  /*2b30*/  STL [R1+0x111c], R74 ;  /* 0x00111c4a01007387 */ /* 0x000fe20000100800 */
[----:B------:R-:W-:Y:S02]  /*2b40*/  IMAD.MOV R26, RZ, RZ, -R26 ;  /* 0x000000ffff1a7224 */ /* 0x000fe400078e0a1a */
        /* <DEDUP_REMOVED lines=32> */
[----:B------:R-:W-:-:S04]  /*2d50*/  IMAD.HI.U32 R24, R2, R167, RZ ;  /* 0x000000a702187227 */ /* 0x000fc800078e00ff */
[----:B------:R-:W-:Y:S02]  /*2d60*/  IMAD R163, R0, R28, R163 ;  /* 0x0000001c00a37224 */ /* 0x000fe400078e02a3 */
[----:B------:R-:W-:Y:S02]  /*2d70*/  IMAD.MOV R28, RZ, RZ, -R24 ;  /* 0x000000ffff1c7224 */ /* 0x000fe400078e0a18 */
[----:B------:R-:W-:-:S04]  /*2d80*/  IMAD.HI.U32 R24, R2, R169, RZ ;  /* 0x000000a902187227 */ /* 0x000fc800078e00ff */
[----:B------:R-:W-:Y:S02]  /*2d90*/  IMAD R165, R0, R26, R165 ;  /* 0x0000001a00a57224 */ /* 0x000fe400078e02a5 */
[----:B------:R-:W-:Y:S02]  /*2da0*/  IMAD.MOV R24, RZ, RZ, -R24 ;  /* 0x000000ffff187224 */ /* 0x000fe400078e0a18 */
[----:B------:R-:W-:-:S04]  /*2db0*/  IMAD.HI.U32 R26, R2, R171, RZ ;  /* 0x000000ab021a7227 */ /* 0x000fc800078e00ff */
[C---:B------:R-:W-:Y:S02]  /*2dc0*/  IMAD R169, R0.reuse, R24, R169 ;  /* 0x0000001800a97224 */ /* 0x040fe400078e02a9 */
[----:B------:R-:W-:Y:S02]  /*2dd0*/  IMAD R167, R0, R28, R167 ;  /* 0x0000001c00a77224 */ /* 0x000fe400078e02a7 */
[----:B------:R-:W-:Y:S02]  /*2de0*/  IMAD.MOV R26, RZ, RZ, -R26 ;  /* 0x000000ffff1a7224 */ /* 0x000fe400078e0a1a */
[----:B------:R-:W-:-:S04]  /*2df0*/  IMAD.HI.U32 R24, R2, R175, RZ ;  /* 0x000000af02187227 */ /* 0x000fc800078e00ff */
[----:B------:R-:W-:-:S04]  /*2e00*/  IMAD.HI.U32 R28, R2, R173, RZ ;  /* 0x000000ad021c7227 */ /* 0x000fc800078e00ff */
[----:B------:R-:W-:Y:S01]  /*2e10*/  IMAD R171, R0, R26, R171 ;  /* 0x0000001a00ab7224 */ /* 0x000fe200078e02ab */
[----:B------:R-:W-:Y:S01]  /*2e20*/  IADD3 R26, -R24, RZ, RZ ;  /* 0x000000ff181a7210 */ /* 0x000fe20007ffe1ff */
[----:B------:R-:W-:Y:S02]  /*2e30*/  IMAD.MOV R28, RZ, RZ, -R28 ;  /* 0x000000ffff1c7224 */ /* 0x000fe400078e0a1c */
        /* <DEDUP_REMOVED lines=41> */
[----:B------:R-:W-:-:S04]  /*30d0*/  IMAD.HI.U32 R28, R2, R203, RZ ;  /* 0x000000cb021c7227 */ /* 0x000fc800078e00ff */
[----:B------:R-:W-:Y:S01]  /*30e0*/  IMAD R201, R0, R26, R201 ;  /* 0x0000001a00c97224 */ /* 0x000fe200078e02c9 */
[----:B------:R-:W-:Y:S01]  /*30f0*/  IADD3 R26, -R24, RZ, RZ ;  /* 0x000000ff181a7210 */ /* 0x000fe20007ffe1ff */
[----:B------:R-:W-:Y:S02]  /*3100*/  IMAD.MOV R28, RZ, RZ, -R28 ;  /* 0x000000ffff1c7224 */ /* 0x000fe400078e0a1c */
[----:B------:R-:W-:-:S04]  /*3110*/  IMAD.HI.U32 R24, R2, R207, RZ ;  /* 0x000000cf02187227 */ /* 0x000fc800078e00ff */
[C---:B------:R-:W-:Y:S02]  /*3120*/  IMAD R205, R0.reuse, R26, R205 ;  /* 0x0000001a00cd7224 */ /* 0x040fe400078e02cd */
[----:B------:R-:W-:Y:S02]  /*3130*/  IMAD R203, R0, R28, R203 ;  /* 0x0000001c00cb7224 */ /* 0x000fe400078e02cb */
[----:B------:R-:W-:Y:S02]  /*3140*/  IMAD.MOV R26, RZ, RZ, -R24 ;  /* 0x000000ffff1a7224 */ /* 0x000fe400078e0a18 */
[----:B------:R-:W-:-:S04]  /*3150*/  IMAD.HI.U32 R24, R2, R209, RZ ;  /* 0x000000d102187227 */ /* 0x000fc800078e00ff */
[----:B------:R-:W-:-:S04]  /*3160*/  IMAD.HI.U32 R28, R2, R213, RZ ;  /* 0x000000d5021c7227 */ /* 0x000fc800078e00ff */
[----:B------:R-:W-:Y:S02]  /*3170*/  IMAD.MOV R24, RZ, RZ, -R24 ;  /* 0x000000ffff187224 */ /* 0x000fe400078e0a18 */
[----:B------:R-:W-:Y:S02]  /*3180*/  IMAD.MOV R28, RZ, RZ, -R28 ;  /* 0x000000ffff1c7224 */ /* 0x000fe400078e0a1c */
[C---:B------:R-:W-:Y:S02]  /*3190*/  IMAD R209, R0.reuse, R24, R209 ;  /* 0x0000001800d17224 */ /* 0x040fe400078e02d1 */
[----:B------:R-:W-:Y:S01]  /*31a0*/  IMAD R216, R0, R28, R213 ;  /* 0x0000001c00d87224 */ /* 0x000fe200078e02d5 */
[----:B------:R-:W-:Y:S01]  /*31b0*/  MOV R213, R30 ;  /* 0x0000001e00d57202 */ /* 0x000fe20000000f00 */
[----:B------:R-:W-:-:S04]  /*31c0*/  IMAD.HI.U32 R24, R2, R215, RZ ;  /* 0x000000d702187227 */ /* 0x000fc800078e00ff */
[----:B------:R-:W-:Y:S02]  /*31d0*/  IMAD R28, R22, 0x100, R32 ;  /* 0x00000100161c7824 */ /* 0x000fe400078e0220 */
[----:B------:R-:W-:Y:S02]  /*31e0*/  IMAD.MOV R24, RZ, RZ, -R24 ;  /* 0x000000ffff187224 */ /* 0x000fe400078e0a18 */
[----:B------:R-:W-:Y:S01]  /*31f0*/  IMAD.HI.U32 R22, R2, R213, RZ ;  /* 0x000000d502167227 */ /* 0x000fe200078e00ff */
[----:B------:R-:W-:Y:S01]  /*3200*/  IADD3 R30, R28, 0x80, RZ ;  /* 0x000000801c1e7810 */ /* 0x000fe20007ffe0ff */
[----:B------:R1:W-:Y:S01]  /*3210*/  STL [R1+0x39c], R28 ;  /* 0x00039c1c01007387 */ /* 0x0003e20000100800 */
[----:B------:R-:W-:Y:S01]  /*3220*/  IABS R217, R28 ;  /* 0x0000001c00d97213 */ /* 0x000fe20000000000 */
[C---:B------:R-:W-:Y:S01]  /*3230*/  IMAD R215, R0.reuse, R24, R215 ;  /* 0x0000001800d77224 */ /* 0x040fe200078e02d7 */
[----:B------:R-:W-:Y:S01]  /*3240*/  IABS R24, R30 ;  /* 0x0000001e00187213 */ /* 0x000fe20000000000 */
[----:B------:R-:W-:Y:S01]  /*3250*/  IMAD.MOV R22, RZ, RZ, -R22 ;  /* 0x000000ffff167224 */ /* 0x000fe200078e0a16 */
[----:B------:R-:W-:Y:S01]  /*3260*/  STL [R1+0x10b4], R48 ;  /* 0x0010b43001007387 */ /* 0x000fe20000100800 */
[----:B------:R-:W-:-:S02]  /*3270*/  IMAD R207, R0, R26, R207 ;  /* 0x0000001a00cf7224 */ /* 0x000fc400078e02cf */
[----:B------:R-:W-:Y:S01]  /*3280*/  IMAD R220, R0, R22, R213 ;  /* 0x0000001600dc7224 */ /* 0x000fe200078e02d5 */
[----:B------:R2:W-:Y:S01]  /*3290*/  STL [R1+0x3a4], R30 ;  /* 0x0003a41e01007387 */ /* 0x0005e20000100800 */
[----:B------:R-:W-:-:S03]  /*32a0*/  IMAD.HI.U32 R26, R2, R211, RZ ;  /* 0x000000d3021a7227 */ /* 0x000fc600078e00ff */
[----:B------:R-:W-:Y:S01]  /*32b0*/  STL [R1+0x10ac], R46 ;  /* 0x0010ac2e01007387 */ /* 0x000fe20000100800 */
[----:B------:R-:W-:Y:S02]  /*32c0*/  IMAD.MOV.U32 R213, RZ, RZ, R24 ;  /* 0x000000ffffd57224 */ /* 0x000fe400078e0018 */
[C---:B------:R-:W-:Y:S01]  /*32d0*/  IMAD.HI.U32 R22, R18.reuse, R217, RZ ;  /* 0x000000d912167227 */ /* 0x040fe200078e00ff */
[----:B------:R-:W-:Y:S03]  /*32e0*/  STL [R1+0x10a0], R44 ;  /* 0x0010a02c01007387 */ /* 0x000fe60000100800 */
[----:B------:R-:W-:Y:S01]  /*32f0*/  IMAD.MOV R26, RZ, RZ, -R26 ;  /* 0x000000ffff1a7224 */ /* 0x000fe200078e0a1a */
[----:B------:R-:W-:Y:S01]  /*3300*/  STL [R1+0x109c], R42 ;  /* 0x00109c2a01007387 */ /* 0x000fe20000100800 */
[----:B------:R-:W-:-:S03]  /*3310*/  IMAD.HI.U32 R18, R18, R213, RZ ;  /* 0x000000d512127227 */ /* 0x000fc600078e00ff */
[----:B------:R-:W-:Y:S01]  /*3320*/  STL [R1+0x1098], R40 ;  /* 0x0010982801007387 */ /* 0x000fe20000100800 */
[----:B------:R-:W-:Y:S02]  /*3330*/  IMAD R211, R0, R26, R211 ;  /* 0x0000001a00d37224 */ /* 0x000fe400078e02d3 */
[----:B------:R-:W-:Y:S01]  /*3340*/  IMAD.MOV R18, RZ, RZ, -R18 ;  /* 0x000000ffff127224 */ /* 0x000fe200078e0a12 */
[----:B------:R-:W-:Y:S01]  /*3350*/  STL [R1+0x108c], R38 ;  /* 0x00108c2601007387 */ /* 0x000fe20000100800 */
[----:B------:R-:W-:-:S04]  /*3360*/  IMAD.HI.U32 R26, R2, R221, RZ ;  /* 0x000000dd021a7227 */ /* 0x000fc800078e00ff */
[----:B------:R-:W-:Y:S02]  /*3370*/  IMAD.MOV R22, RZ, RZ, -R22 ;  /* 0x000000ffff167224 */ /* 0x000fe400078e0a16 */
[C---:B------:R-:W-:Y:S02]  /*3380*/  IMAD R18, R20.reuse, R18, R213 ;  /* 0x0000001214127224 */ /* 0x040fe400078e02d5 */
[----:B------:R-:W-:Y:S01]  /*3390*/  IMAD.MOV R26, RZ, RZ, -R26 ;  /* 0x000000ffff1a7224 */ /* 0x000fe200078e0a1a */
[----:B------:R-:W3:Y:S01]  /*33a0*/  LDL R213, [R1+0x105c] ;  /* 0x00105c0001d57983 */ /* 0x000ee20000100800 */
[C---:B------:R-:W-:Y:S01]  /*33b0*/  IMAD R22, R20.reuse, R22, R217 ;  /* 0x0000001614167224 */ /* 0x040fe200078e02d9 */
[----:B------:R-:W-:Y:S01]  /*33c0*/  ISETP.GT.U32.AND P1, PT, R20, R18, PT ;  /* 0x000000121400720c */ /* 0x000fe20003f24070 */
[----:B------:R-:W-:Y:S01]  /*33d0*/  IMAD R224, R0, R26, R221 ;  /* 0x0000001a00e07224 */ /* 0x000fe200078e02dd */
[----:B------:R-:W4:Y:S01]  /*33e0*/  LDL R217, [R1+0x1054] ;  /* 0x0010540001d97983 */ /* 0x000f220000100800 */
[----:B------:R-:W-:Y:S01]  /*33f0*/  IMAD.MOV.U32 R221, RZ, RZ, R28 ;  /* 0x000000ffffdd7224 */ /* 0x000fe200078e001c */
[----:B------:R-:W-:Y:S01]  /*3400*/  ISETP.GT.U32.AND P0, PT, R20, R22, PT ;  /* 0x000000161400720c */ /* 0x000fe20003f04070 */
[----:B-1----:R-:W-:-:S04]  /*3410*/  IMAD.HI.U32 R28, R2, R227, RZ ;  /* 0x000000e3021c7227 */ /* 0x002fc800078e00ff */
[----:B------:R-:W-:Y:S02]  /*3420*/  IMAD.MOV R28, RZ, RZ, -R28 ;  /* 0x000000ffff1c7224 */ /* 0x000fe400078e0a1c */
[----:B------:R-:W-:-:S04]  /*3430*/  IMAD.HI.U32 R26, R2, R230, RZ ;  /* 0x000000e6021a7227 */ /* 0x000fc800078e00ff */
[----:B------:R-:W-:Y:S02]  /*3440*/  IMAD R227, R0, R28, R227 ;  /* 0x0000001c00e37224 */ /* 0x000fe400078e02e3 */
[----:B------:R-:W5:Y:S01]  /*3450*/  LDL R28, [R1+0x1058] ;  /* 0x00105800011c7983 */ /* 0x000f620000100800 */
[--C-:B------:R-:W-:Y:S01]  /*3460*/  @!P1 IMAD.IADD R18, R18, 0x1, -R20.reuse ;  /* 0x0000000112129824 */ /* 0x100fe200078e0a14 */
[----:B------:R-:W-:Y:S01]  /*3470*/  ISETP.GE.AND P1, PT, R30, RZ, PT ;  /* 0x000000ff1e00720c */ /* 0x000fe20003f26270 */
[----:B------:R-:W-:Y:S01]  /*3480*/  @!P0 IMAD.IADD R22, R22, 0x1, -R20 ;  /* 0x0000000116168824 */ /* 0x000fe200078e0a14 */
[----:B--2---:R-:W2:Y:S01]  /*3490*/  LDL R30, [R1+0x106c] ;  /* 0x00106c00011e7983 */ /* 0x004ea20000100800 */
[----:B------:R-:W-:Y:S01]  /*34a0*/  ISETP.GE.AND P0, PT, R221, RZ, PT ;  /* 0x000000ffdd00720c */ /* 0x000fe20003f06270 */
[----:B------:R-:W-:Y:S01]  /*34b0*/  IMAD.MOV R26, RZ, RZ, -R26 ;  /* 0x000000ffff1a7224 */ /* 0x000fe200078e0a1a */
[C---:B------:R-:W-:Y:S01]  /*34c0*/  ISETP.GT.U32.AND P3, PT, R20.reuse, R18, PT ;  /* 0x000000121400720c */ /* 0x040fe20003f64070 */
[----:B------:R-:W2:Y:S01]  /*34d0*/  LDL R221, [R1+0x1050] ;  /* 0x0010500001dd7983 */ /* 0x000ea20000100800 */
[----:B------:R-:W-:Y:S01]  /*34e0*/  ISETP.GT.U32.AND P2, PT, R20, R22, PT ;  /* 0x000000161400720c */ /* 0x000fe20003f44070 */
[----:B------:R-:W-:-:S02]  /*34f0*/  IMAD R230, R0, R26, R230 ;  /* 0x0000001a00e67224 */ /* 0x000fc400078e02e6 */
[--C-:B------:R-:W-:Y:S02]  /*3500*/  @!P4 IMAD.IADD R3, R3, 0x1, -R0.reuse ;  /* 0x000000010303c824 */ /* 0x100fe400078e0a00 */
[----:B------:R-:W-:Y:S01]  /*3510*/  @!P5 IMAD.IADD R16, R16, 0x1, -R0 ;  /* 0x000000011010d824 */ /* 0x000fe200078e0a00 */
[----:B------:R-:W-:Y:S01]  /*3520*/  @!P6 IADD3 R12, R12, -R0, RZ ;  /* 0x800000000c0ce210 */ /* 0x000fe20007ffe0ff */
[----:B------:R-:W-:-:S06]  /*3530*/  IMAD.HI.U32 R24, R2, R219, RZ ;  /* 0x000000db02187227 */ /* 0x000fcc00078e00ff */
[--C-:B------:R-:W-:Y:S02]  /*3540*/  @!P2 IMAD.IADD R22, R22, 0x1, -R20.reuse ;  /* 0x000000011616a824 */ /* 0x100fe400078e0a14 */
[----:B------:R-:W-:Y:S01]  /*3550*/  @!P3 IMAD.IADD R18, R18, 0x1, -R20 ;  /* 0x000000011212b824 */ /* 0x000fe200078e0a14 */
[----:B------:R-:W-:Y:S02]  /*3560*/  LOP3.LUT R26, RZ, c[0x0][0x178], RZ, 0x33, !PT ;  /* 0x00005e00ff1a7a12 */ /* 0x000fe400078e33ff */
[----:B------:R-:W-:Y:S02]  /*3570*/  MOV R20, R22 ;  /* 0x0000001600147202 */ /* 0x000fe40000000f00 */
[C---:B------:R-:W-:Y:S02]  /*3580*/  ISETP.GT.U32.AND P2, PT, R0.reuse, R14, PT ;  /* 0x0000000e0000720c */ /* 0x040fe40003f44070 */
[C---:B------:R-:W-:Y:S01]  /*3590*/  ISETP.GT.U32.AND P5, PT, R0.reuse, R4, PT ;  /* 0x000000040000720c */ /* 0x040fe20003fa4070 */
[----:B------:R-:W-:Y:S01]  /*35a0*/  @!P0 IMAD.MOV R20, RZ, RZ, -R20 ;  /* 0x000000ffff148224 */ /* 0x000fe200078e0a14 */
[----:B------:R-:W-:Y:S01]  /*35b0*/  ISETP.GT.U32.AND P0, PT, R0, R10, PT ;  /* 0x0000000a0000720c */ /* 0x000fe20003f04070 */
[----:B------:R-:W-:Y:S01]  /*35c0*/  @!P1 IMAD.MOV R18, RZ, RZ, -R18 ;  /* 0x000000ffff129224 */ /* 0x000fe200078e0a12 */
[----:B------:R-:W-:-:S02]  /*35d0*/  ISETP.NE.AND P3, PT, RZ, c[0x0][0x178], PT ;  /* 0x00005e00ff007a0c */ /* 0x000fc40003f65270 */
[----:B------:R-:W-:Y:S02]  /*35e0*/  ISETP.GT.U32.AND P1, PT, R0, R8, PT ;  /* 0x000000080000720c */ /* 0x000fe40003f24070 */
[C---:B------:R-:W-:Y:S02]  /*35f0*/  SEL R20, R26.reuse, R20, !P3 ;  /* 0x000000141a147207 */ /* 0x040fe40005800000 */
[----:B------:R-:W-:Y:S02]  /*3600*/  SEL R18, R26, R18, !P3 ;  /* 0x000000121a127207 */ /* 0x000fe40005800000 */
[C---:B------:R-:W-:Y:S02]  /*3610*/  ISETP.GT.U32.AND P3, PT, R0.reuse, R3, PT ;  /* 0x000000030000720c */ /* 0x040fe40003f64070 */
[----:B------:R-:W-:Y:S01]  /*3620*/  ISETP.GT.U32.AND P4, PT, R0, R16, PT ;  /* 0x000000100000720c */ /* 0x000fe20003f84070 */
[--C-:B------:R-:W-:Y:S01]  /*3630*/  @!P2 IMAD.IADD R14, R14, 0x1, -R0.reuse ;  /* 0x000000010e0ea824 */ /* 0x100fe200078e0a00 */
[----:B------:R-:W-:Y:S01]  /*3640*/  ISETP.GT.U32.AND P2, PT, R0, R6, PT ;  /* 0x000000060000720c */ /* 0x000fe20003f44070 */
[--C-:B------:R-:W-:Y:S01]  /*3650*/  @!P0 IMAD.IADD R10, R10, 0x1, -R0.reuse ;  /* 0x000000010a0a8824 */ /* 0x100fe200078e0a00 */
[----:B------:R-:W-:Y:S01]  /*3660*/  ISETP.GE.AND P0, PT, R36, RZ, PT ;  /* 0x000000ff2400720c */ /* 0x000fe20003f06270 */
[--C-:B------:R-:W-:Y:S01]  /*3670*/  @!P1 IMAD.IADD R8, R8, 0x1, -R0.reuse ;  /* 0x0000000108089824 */ /* 0x100fe200078e0a00 */
[----:B------:R-:W-:Y:S01]  /*3680*/  ISETP.GE.AND P6, PT, R110, RZ, PT ;  /* 0x000000ff6e00720c */ /* 0x000fe20003fc6270 */
[----:B------:R-:W-:Y:S01]  /*3690*/  @!P5 IMAD.IADD R4, R4, 0x1, -R0 ;  /* 0x000000010404d824 */ /* 0x000fe200078e0a00 */
[----:B------:R-:W-:-:S03]  /*36a0*/  IADD3 R24, -R24, RZ, RZ ;  /* 0x000000ff18187210 */ /* 0x000fc60007ffe1ff */
[--C-:B------:R-:W-:Y:S02]  /*36b0*/  @!P3 IMAD.IADD R3, R3, 0x1, -R0.reuse ;  /* 0x000000010303b824 */ /* 0x100fe400078e0a00 */
[----:B------:R-:W-:Y:S01]  /*36c0*/  @!P4 IADD3 R16, R16, -R0, RZ ;  /* 0x800000001010c210 */ /* 0x000fe20007ffe0ff */
[C---:B------:R-:W-:Y:S01]  /*36d0*/  IMAD R219, R0.reuse, R24, R219 ;  /* 0x0000001800db7224 */ /* 0x040fe200078e02db */
[----:B------:R-:W-:Y:S01]  /*36e0*/  ISETP.GT.U32.AND P4, PT, R0, R12, PT ;  /* 0x0000000c0000720c */ /* 0x000fe20003f84070 */
[----:B------:R-:W-:Y:S01]  /*36f0*/  @!P2 IMAD.IADD R6, R6, 0x1, -R0 ;  /* 0x000000010606a824 */ /* 0x000fe200078e0a00 */
[C---:B------:R-:W-:Y:S01]  /*3700*/  ISETP.GT.U32.AND P2, PT, R0.reuse, R8, PT ;  /* 0x000000080000720c */ /* 0x040fe20003f44070 */
[----:B------:R-:W-:Y:S01]  /*3710*/  @!P0 IMAD.MOV R3, RZ, RZ, -R3 ;  /* 0x000000ffff038224 */ /* 0x000fe200078e0a03 */
[C---:B------:R-:W-:Y:S02]  /*3720*/  ISETP.GT.U32.AND P0, PT, R0.reuse, R4, PT ;  /* 0x000000040000720c */ /* 0x040fe40003f04070 */
[----:B------:R-:W-:-:S02]  /*3730*/  ISETP.GT.U32.AND P1, PT, R0, R14, PT ;  /* 0x0000000e0000720c */ /* 0x000fc40003f24070 */
[C---:B------:R-:W-:Y:S01]  /*3740*/  ISETP.GT.U32.AND P3, PT, R0.reuse, R10, PT ;  /* 0x0000000a0000720c */ /* 0x040fe20003f64070 */
[----:B------:R-:W-:Y:S01]  /*3750*/  @!P6 IMAD.MOV R16, RZ, RZ, -R16 ;  /* 0x000000ffff10e224 */ /* 0x000fe200078e0a10 */
[----:B------:R-:W-:Y:S01]  /*3760*/  ISETP.GT.U32.AND P5, PT, R0, R6, PT ;  /* 0x000000060000720c */ /* 0x000fe20003fa4070 */
[----:B------:R-:W-:Y:S02]  /*3770*/  IMAD.HI.U32 R24, R2, R223, RZ ;  /* 0x000000df02187227 */ /* 0x000fe400078e00ff */
[----:B------:R-:W-:Y:S02]  /*3780*/  @!P4 IADD3 R12, R12, -R0, RZ ;  /* 0x800000000c0cc210 */ /* 0x000fe40007ffe0ff */
[----:B------:R-:W-:Y:S01]  /*3790*/  ISETP.GT.U32.AND P4, PT, R0, R7, PT ;  /* 0x000000070000720c */ /* 0x000fe20003f84070 */
[--C-:B------:R-:W-:Y:S01]  /*37a0*/  @!P2 IMAD.IADD R8, R8, 0x1, -R0.reuse ;  /* 0x000000010808a824 */ /* 0x100fe200078e0a00 */
[----:B------:R-:W-:Y:S01]  /*37b0*/  ISETP.GT.U32.AND P6, PT, R0, R5, PT ;  /* 0x000000050000720c */ /* 0x000fe20003fc4070 */
[--C-:B------:R-:W-:Y:S01]  /*37c0*/  @!P0 IMAD.IADD R4, R4, 0x1, -R0.reuse ;  /* 0x0000000104048824 */ /* 0x100fe200078e0a00 */
[----:B------:R-:W-:Y:S01]  /*37d0*/  ISETP.GT.U32.AND P2, PT, R0, R11, PT ;  /* 0x0000000b0000720c */ /* 0x000fe20003f44070 */
[--C-:B------:R-:W-:Y:S01]  /*37e0*/  @!P1 IMAD.IADD R14, R14, 0x1, -R0.reuse ;  /* 0x000000010e0e9824 */ /* 0x100fe200078e0a00 */
[----:B------:R-:W-:Y:S01]  /*37f0*/  ISETP.GT.U32.AND P0, PT, R0, R13, PT ;  /* 0x0000000d0000720c */ /* 0x000fe20003f04070 */
[--C-:B------:R-:W-:Y:S01]  /*3800*/  @!P3 IMAD.IADD R10, R10, 0x1, -R0.reuse ;  /* 0x000000010a0ab824 */ /* 0x100fe200078e0a00 */
[----:B------:R-:W-:Y:S01]  /*3810*/  ISETP.GT.U32.AND P3, PT, R0, R9, PT ;  /* 0x000000090000720c */ /* 0x000fe20003f64070 */
[----:B------:R-:W-:Y:S01]  /*3820*/  @!P5 IMAD.IADD R6, R6, 0x1, -R0 ;  /* 0x000000010606d824 */ /* 0x000fe200078e0a00 */
[----:B------:R-:W-:-:S03]  /*3830*/  IADD3 R24, -R24, RZ, RZ ;  /* 0x000000ff18187210 */ /* 0x000fc60007ffe1ff */
[--C-:B------:R-:W-:Y:S02]  /*3840*/  @!P4 IMAD.IADD R7, R7, 0x1, -R0.reuse ;  /* 0x000000010707c824 */ /* 0x100fe400078e0a00 */
[----:B------:R-:W-:Y:S01]  /*3850*/  @!P6 IADD3 R5, R5, -R0, RZ ;  /* 0x800000000505e210 */ /* 0x000fe20007ffe0ff */
[----:B------:R-:W-:Y:S02]  /*3860*/  IMAD R223, R0, R24, R223 ;  /* 0x0000001800df7224 */ /* 0x000fe400078e02df */
[--C-:B------:R-:W-:Y:S02]  /*3870*/  @!P2 IMAD.IADD R11, R11, 0x1, -R0.reuse ;  /* 0x000000010b0ba824 */ /* 0x100fe400078e0a00 */
[--C-:B------:R-:W-:Y:S01]  /*3880*/  @!P0 IMAD.IADD R13, R13, 0x1, -R0.reuse ;  /* 0x000000010d0d8824 */ /* 0x100fe200078e0a00 */
[----:B------:R-:W-:Y:S01]  /*3890*/  ISETP.GE.AND P0, PT, R252, RZ, PT ;  /* 0x000000fffc00720c */ /* 0x000fe20003f06270 */
[----:B------:R-:W-:Y:S01]  /*38a0*/  @!P3 IMAD.IADD R9, R9, 0x1, -R0 ;  /* 0x000000010909b824 */ /* 0x000fe200078e0a00 */
[----:B------:R-:W-:Y:S01]  /*38b0*/  ISETP.GT.U32.AND P6, PT, R0, R15, PT ;  /* 0x0000000f0000720c */ /* 0x000fe20003fc4070 */
[----:B------:R-:W-:Y:S01]  /*38c0*/  IMAD.HI.U32 R24, R2, R231, RZ ;  /* 0x000000e702187227 */ /* 0x000fe200078e00ff */
[----:B------:R-:W-:-:S04]  /*38d0*/  IADD3 R36, R110, 0x79, RZ ;  /* 0x000000796e247810 */ /* 0x000fc80007ffe0ff */
[----:B------:R-:W-:-:S05]  /*38e0*/  IADD3 R24, -R24, RZ, RZ ;  /* 0x000000ff18187210 */ /* 0x000fca0007ffe1ff */
[----:B------:R-:W-:Y:S01]  /*38f0*/  @!P0 IMAD.MOV R6, RZ, RZ, -R6 ;  /* 0x000000ffff068224 */ /* 0x000fe200078e0a06 */
[C---:B------:R-:W-:Y:S01]  /*3900*/  ISETP.GT.U32.AND P0, PT, R0.reuse, R17, PT ;  /* 0x000000110000720c */ /* 0x040fe20003f04070 */
[----:B------:R-:W-:Y:S02]  /*3910*/  @!P6 IMAD.IADD R15, R15, 0x1, -R0 ;  /* 0x000000010f0fe824 */ /* 0x000fe400078e0a00 */
[----:B------:R-:W-:Y:S02]  /*3920*/  IMAD R231, R0, R24, R231 ;  /* 0x0000001800e77224 */ /* 0x000fe400078e02e7 */
[----:B------:R-:W-:Y:S01]  /*3930*/  IMAD.HI.U32 R24, R2, R234, RZ ;  /* 0x000000ea02187227 */ /* 0x000fe200078e00ff */
[----:B------:R-:W-:-:S07]  /*3940*/  ISETP.GT.U32.AND P6, PT, R0, R15, PT ;  /* 0x0000000f0000720c */ /* 0x000fce0003fc4070 */
[----:B------:R-:W-:Y:S01]  /*3950*/  @!P0 IMAD.IADD R17, R17, 0x1, -R0 ;  /* 0x0000000111118824 */ /* 0x000fe200078e0a00 */
[----:B------:R-:W-:-:S05]  /*3960*/  ISETP.GE.AND P0, PT, R250, RZ, PT ;  /* 0x000000fffa00720c */ /* 0x000fca0003f06270 */
[----:B------:R-:W-:Y:S01]  /*3970*/  @!P6 IMAD.IADD R15, R15, 0x1, -R0 ;  /* 0x000000010f0fe824 */ /* 0x000fe200078e0a00 */
[----:B------:R-:W-:Y:S02]  /*3980*/  ISETP.GE.AND P6, PT, R251, RZ, PT ;  /* 0x000000fffb00720c */ /* 0x000fe40003fc6270 */
[----:B---3--:R-:W-:Y:S02]  /*3990*/  ISETP.GE.AND P1, PT, R213, RZ, PT ;  /* 0x000000ffd500720c */ /* 0x008fe40003f26270 */
[----:B----4-:R-:W-:-:S11]  /*39a0*/  ISETP.GE.AND P4, PT, R217, RZ, PT ;  /* 0x000000ffd900720c */ /* 0x010fd60003f86270 */
[----:B------:R-:W-:Y:S01]  /*39b0*/  @!P1 IMAD.MOV R14, RZ, RZ, -R14 ;  /* 0x000000ffff0e9224 */ /* 0x000fe200078e0a0e */
[----:B------:R-:W-:Y:S02]  /*39c0*/  ISETP.GT.U32.AND P1, PT, R0, R5, PT ;  /* 0x000000050000720c */ /* 0x000fe40003f24070 */
[----:B-----5:R-:W-:Y:S02]  /*39d0*/  ISETP.GE.AND P5, PT, R28, RZ, PT ;  /* 0x000000ff1c00720c */ /* 0x020fe40003fa6270 */
[----:B--2---:R-:W-:Y:S02]  /*39e0*/  ISETP.GE.AND P2, PT, R30, RZ, PT ;  /* 0x000000ff1e00720c */ /* 0x004fe40003f46270 */
[----:B------:R-:W-:Y:S01]  /*39f0*/  ISETP.GE.AND P3, PT, R221, RZ, PT ;  /* 0x000000ffdd00720c */ /* 0x000fe20003f66270 */
[----:B------:R-:W-:Y:S01]  /*3a00*/  @!P4 IMAD.MOV R10, RZ, RZ, -R10 ;  /* 0x000000ffff0ac224 */ /* 0x000fe200078e0a0a */
[----:B------:R-:W-:-:S07]  /*3a10*/  ISETP.GT.U32.AND P4, PT, R0, R9, PT ;  /* 0x000000090000720c */ /* 0x000fce0003f84070 */
[----:B------:R-:W-:Y:S01]  /*3a20*/  @!P5 IMAD.MOV R12, RZ, RZ, -R12 ;  /* 0x000000ffff0cd224 */ /* 0x000fe200078e0a0c */
[C---:B------:R-:W-:Y:S01]  /*3a30*/  ISETP.GT.U32.AND P5, PT, R0.reuse, R7, PT ;  /* 0x000000070000720c */ /* 0x040fe20003fa4070 */
[----:B------:R-:W-:Y:S02]  /*3a40*/  @!P1 IMAD.IADD R5, R5, 0x1, -R0 ;  /* 0x0000000105059824 */ /* 0x000fe400078e0a00 */
[----:B------:R-:W-:Y:S01]  /*3a50*/  @!P2 IMAD.MOV R4, RZ, RZ, -R4 ;  /* 0x000000ffff04a224 */ /* 0x000fe200078e0a04 */
[C---:B------:R-:W-:Y:S02]  /*3a60*/  ISETP.GT.U32.AND P2, PT, R0.reuse, R13, PT ;  /* 0x0000000d0000720c */ /* 0x040fe40003f44070 */
[----:B------:R-:W-:Y:S02]  /*3a70*/  ISETP.GT.U32.AND P1, PT, R0, R19, PT ;  /* 0x000000130000720c */ /* 0x000fe40003f24070 */
[----:B------:R-:W-:Y:S02]  /*3a80*/  @!P3 IADD3 R8, -R8, RZ, RZ ;  /* 0x000000ff0808b210 */ /* 0x000fe40007ffe1ff */
[----:B------:R-:W-:-:S02]  /*3a90*/  ISETP.GT.U32.AND P3, PT, R0, R11, PT ;  /* 0x0000000b0000720c */ /* 0x000fc40003f64070 */
[-C--:B------:R-:W-:Y:S01]  /*3aa0*/  @!P4 IADD3 R9, R9, -R0.reuse, RZ ;  /* 0x800000000909c210 */ /* 0x080fe20007ffe0ff */
[--C-:B------:R-:W-:Y:S01]  /*3ab0*/  @!P5 IMAD.IADD R7, R7, 0x1, -R0.reuse ;  /* 0x000000010707d824 */ /* 0x100fe200078e0a00 */
[C---:B------:R-:W-:Y:S02]  /*3ac0*/  ISETP.GT.U32.AND P5, PT, R0.reuse, R21, PT ;  /* 0x000000150000720c */ /* 0x040fe40003fa4070 */
[C---:B------:R-:W-:Y:S01]  /*3ad0*/  ISETP.GT.U32.AND P4, PT, R0.reuse, R23, PT ;  /* 0x000000170000720c */ /* 0x040fe20003f84070 */
[--C-:B------:R-:W-:Y:S01]  /*3ae0*/  @!P2 IMAD.IADD R13, R13, 0x1, -R0.reuse ;  /* 0x000000010d0da824 */ /* 0x100fe200078e0a00 */
[C---:B------:R-:W-:Y:S02]  /*3af0*/  ISETP.GT.U32.AND P2, PT, R0.reuse, R27, PT ;  /* 0x0000001b0000720c */ /* 0x040fe40003f44070 */
[----:B------:R-:W-:Y:S02]  /*3b00*/  @!P1 IADD3 R19, R19, -R0, RZ ;  /* 0x8000000013139210 */ /* 0x000fe40007ffe0ff */
[----:B------:R-:W-:Y:S01]  /*3b10*/  ISETP.GE.AND P1, PT, R249, RZ, PT ;  /* 0x000000fff900720c */ /* 0x000fe20003f26270 */
[----:B------:R-:W-:Y:S01]  /*3b20*/  @!P3 IMAD.IADD R11, R11, 0x1, -R0 ;  /* 0x000000010b0bb824 */ /* 0x000fe200078e0a00 */
[----:B------:R-:W-:-:S03]  /*3b30*/  ISETP.GT.U32.AND P3, PT, R0, R25, PT ;  /* 0x000000190000720c */ /* 0x000fc60003f64070 */
[--C-:B------:R-:W-:Y:S02]  /*3b40*/  @!P5 IMAD.IADD R21, R21, 0x1, -R0.reuse ;  /* 0x000000011515d824 */ /* 0x100fe400078e0a00 */
[--C-:B------:R-:W-:Y:S01]  /*3b50*/  @!P4 IMAD.IADD R23, R23, 0x1, -R0.reuse ;  /* 0x000000011717c824 */ /* 0x100fe200078e0a00 */
[----:B------:R-:W-:Y:S01]  /*3b60*/  ISETP.GE.AND P4, PT, R247, RZ, PT ;  /* 0x000000fff700720c */ /* 0x000fe20003f86270 */
[--C-:B------:R-:W-:Y:S01]  /*3b70*/  @!P2 IMAD.IADD R27, R27, 0x1, -R0.reuse ;  /* 0x000000011b1ba824 */ /* 0x100fe200078e0a00 */
[C---:B------:R-:W-:Y:S01]  /*3b80*/  ISETP.GT.U32.AND P2, PT, R0.reuse, R17, PT ;  /* 0x000000110000720c */ /* 0x040fe20003f44070 */
[----:B------:R-:W-:Y:S01]  /*3b90*/  @!P0 IMAD.MOV R7, RZ, RZ, -R7 ;  /* 0x000000ffff078224 */ /* 0x000fe200078e0a07 */
[C---:B------:R-:W-:Y:S01]  /*3ba0*/  ISETP.GT.U32.AND P0, PT, R0.reuse, R19, PT ;  /* 0x000000130000720c */ /* 0x040fe20003f04070 */
[----:B------:R-:W-:Y:S01]  /*3bb0*/  @!P1 IMAD.MOV R9, RZ, RZ, -R9 ;  /* 0x000000ffff099224 */ /* 0x000fe200078e0a09 */
[----:B------:R-:W-:Y:S01]  /*3bc0*/  ISETP.GT.U32.AND P1, PT, R0, R21, PT ;  /* 0x000000150000720c */ /* 0x000fe20003f24070 */
[----:B------:R-:W-:Y:S01]  /*3bd0*/  @!P3 IMAD.IADD R25, R25, 0x1, -R0 ;  /* 0x000000011919b824 */ /* 0x000fe200078e0a00 */
[----:B------:R-:W-:-:S02]  /*3be0*/  ISETP.GE.AND P3, PT, R34, RZ, PT ;  /* 0x000000ff2200720c */ /* 0x000fc40003f66270 */
[----:B------:R-:W-:Y:S02]  /*3bf0*/  ISETP.GE.AND P5, PT, R248, RZ, PT ;  /* 0x000000fff800720c */ /* 0x000fe40003fa6270 */
[----:B------:R-:W-:Y:S02]  /*3c00*/  @!P6 IADD3 R5, -R5, RZ, RZ ;  /* 0x000000ff0505e210 */ /* 0x000fe40007ffe1ff */
[C---:B------:R-:W-:Y:S01]  /*3c10*/  ISETP.GT.U32.AND P6, PT, R0.reuse, R23, PT ;  /* 0x000000170000720c */ /* 0x040fe20003fc4070 */
[----:B------:R-:W-:Y:S01]  /*3c20*/  @!P4 IMAD.MOV R13, RZ, RZ, -R13 ;  /* 0x000000ffff0dc224 */ /* 0x000fe200078e0a0d */
[C---:B------:R-:W-:Y:S01]  /*3c30*/  ISETP.GT.U32.AND P4, PT, R0.reuse, R25, PT ;  /* 0x000000190000720c */ /* 0x040fe20003f84070 */
[--C-:B------:R-:W-:Y:S01]  /*3c40*/  @!P2 IMAD.IADD R17, R17, 0x1, -R0.reuse ;  /* 0x000000011111a824 */ /* 0x100fe200078e0a00 */
[C---:B------:R-:W-:Y:S01]  /*3c50*/  ISETP.GT.U32.AND P2, PT, R0.reuse, R31, PT ;  /* 0x0000001f0000720c */ /* 0x040fe20003f44070 */
[--C-:B------:R-:W-:Y:S01]  /*3c60*/  @!P0 IMAD.IADD R19, R19, 0x1, -R0.reuse ;  /* 0x0000000113138824 */ /* 0x100fe200078e0a00 */
[C---:B------:R-:W-:Y:S01]  /*3c70*/  ISETP.GT.U32.AND P0, PT, R0.reuse, R33, PT ;  /* 0x000000210000720c */ /* 0x040fe20003f04070 */
[----:B------:R-:W-:Y:S01]  /*3c80*/  @!P1 IMAD.IADD R21, R21, 0x1, -R0 ;  /* 0x0000000115159824 */ /* 0x000fe200078e0a00 */
[----:B------:R-:W-:-:S02]  /*3c90*/  ISETP.GT.U32.AND P1, PT, R0, R35, PT ;  /* 0x000000230000720c */ /* 0x000fc40003f24070 */
[----:B------:R-:W-:Y:S02]  /*3ca0*/  @!P3 IADD3 R15, -R15, RZ, RZ ;  /* 0x000000ff0f0fb210 */ /* 0x000fe40007ffe1ff */
[C---:B------:R-:W-:Y:S01]  /*3cb0*/  ISETP.GT.U32.AND P3, PT, R0.reuse, R29, PT ;  /* 0x0000001d0000720c */ /* 0x040fe20003f64070 */
[----:B------:R-:W-:Y:S01]  /*3cc0*/  @!P5 IMAD.MOV R11, RZ, RZ, -R11 ;  /* 0x000000ffff0bd224 */ /* 0x000fe200078e0a0b */
[C---:B------:R-:W-:Y:S01]  /*3cd0*/  ISETP.GT.U32.AND P5, PT, R0.reuse, R27, PT ;  /* 0x0000001b0000720c */ /* 0x040fe20003fa4070 */
[--C-:B------:R-:W-:Y:S01]  /*3ce0*/  @!P6 IMAD.IADD R23, R23, 0x1, -R0.reuse ;  /* 0x000000011717e824 */ /* 0x100fe200078e0a00 */
[C---:B------:R-:W-:Y:S02]  /*3cf0*/  ISETP.GT.U32.AND P6, PT, R0.reuse, R37, PT ;  /* 0x000000250000720c */ /* 0x040fe40003fc4070 */
[----:B------:R-:W-:Y:S02]  /*3d00*/  @!P4 IADD3 R25, R25, -R0, RZ ;  /* 0x800000001919c210 */ /* 0x000fe40007ffe0ff */
[----:B------:R-:W-:Y:S01]  /*3d10*/  ISETP.GT.U32.AND P4, PT, R0, R39, PT ;  /* 0x000000270000720c */ /* 0x000fe20003f84070 */
[--C-:B------:R-:W-:Y:S01]  /*3d20*/  @!P2 IMAD.IADD R31, R31, 0x1, -R0.reuse ;  /* 0x000000011f1fa824 */ /* 0x100fe200078e0a00 */
[----:B------:R-:W-:Y:S01]  /*3d30*/  ISETP.GE.AND P2, PT, R244, RZ, PT ;  /* 0x000000fff400720c */ /* 0x000fe20003f46270 */
[----:B------:R-:W-:Y:S01]  /*3d40*/  @!P0 IMAD.IADD R33, R33, 0x1, -R0 ;  /* 0x0000000121218824 */ /* 0x000fe200078e0a00 */
[----:B------:R-:W-:-:S02]  /*3d50*/  ISETP.GE.AND P0, PT, R243, RZ, PT ;  /* 0x000000fff300720c */ /* 0x000fc40003f06270 */
[----:B------:R-:W-:Y:S01]  /*3d60*/  @!P1 IADD3 R35, R35, -R0, RZ ;  /* 0x8000000023239210 */ /* 0x000fe20007ffe0ff */
[--C-:B------:R-:W-:Y:S01]  /*3d70*/  @!P3 IMAD.IADD R29, R29, 0x1, -R0.reuse ;  /* 0x000000011d1db824 */ /* 0x100fe200078e0a00 */
[----:B------:R-:W-:Y:S02]  /*3d80*/  ISETP.GE.AND P1, PT, R242, RZ, PT ;  /* 0x000000fff200720c */ /* 0x000fe40003f26270 */
[----:B------:R-:W-:Y:S01]  /*3d90*/  ISETP.GE.AND P3, PT, R245, RZ, PT ;  /* 0x000000fff500720c */ /* 0x000fe20003f66270 */
[--C-:B------:R-:W-:Y:S01]  /*3da0*/  @!P5 IMAD.IADD R27, R27, 0x1, -R0.reuse ;  /* 0x000000011b1bd824 */ /* 0x100fe200078e0a00 */
[----:B------:R-:W-:Y:S01]  /*3db0*/  ISETP.GE.AND P5, PT, R246, RZ, PT ;  /* 0x000000fff600720c */ /* 0x000fe20003fa6270 */
[--C-:B------:R-:W-:Y:S01]  /*3dc0*/  @!P6 IMAD.IADD R37, R37, 0x1, -R0.reuse ;  /* 0x000000012525e824 */ /* 0x100fe200078e0a00 */
[----:B------:R-:W-:Y:S01]  /*3dd0*/  ISETP.GE.AND P6, PT, R241, RZ, PT ;  /* 0x000000fff100720c */ /* 0x000fe20003fc6270 */
[----:B------:R-:W-:Y:S01]  /*3de0*/  @!P4 IMAD.IADD R39, R39, 0x1, -R0 ;  /* 0x000000012727c824 */ /* 0x000fe200078e0a00 */
[----:B------:R-:W-:Y:S01]  /*3df0*/  ISETP.GT.U32.AND P4, PT, R0, R29, PT ;  /* 0x0000001d0000720c */ /* 0x000fe20003f84070 */
[----:B------:R-:W-:Y:S01]  /*3e00*/  @!P0 IMAD.MOV R23, RZ, RZ, -R23 ;  /* 0x000000ffff178224 */ /* 0x000fe200078e0a17 */
[----:B------:R-:W-:-:S02]  /*3e10*/  @!P2 IADD3 R21, -R21, RZ, RZ ;  /* 0x000000ff1515a210 */ /* 0x000fc40007ffe1ff */
[C---:B------:R-:W-:Y:S01]  /*3e20*/  ISETP.GT.U32.AND P2, PT, R0.reuse, R33, PT ;  /* 0x000000210000720c */ /* 0x040fe20003f44070 */
[----:B------:R-:W-:Y:S01]  /*3e30*/  @!P1 IMAD.MOV R25, RZ, RZ, -R25 ;  /* 0x000000ffff199224 */ /* 0x000fe200078e0a19 */
[C---:B------:R-:W-:Y:S01]  /*3e40*/  ISETP.GT.U32.AND P0, PT, R0.reuse, R35, PT ;  /* 0x000000230000720c */ /* 0x040fe20003f04070 */
[----:B------:R-:W-:Y:S01]  /*3e50*/  @!P3 IMAD.MOV R19, RZ, RZ, -R19 ;  /* 0x000000ffff13b224 */ /* 0x000fe200078e0a13 */
[C---:B------:R-:W-:Y:S02]  /*3e60*/  ISETP.GT.U32.AND P1, PT, R0.reuse, R37, PT ;  /* 0x000000250000720c */ /* 0x040fe40003f24070 */
[C---:B------:R-:W-:Y:S01]  /*3e70*/  ISETP.GT.U32.AND P3, PT, R0.reuse, R31, PT ;  /* 0x0000001f0000720c */ /* 0x040fe20003f64070 */
[----:B------:R-:W-:Y:S01]  /*3e80*/  @!P5 IMAD.MOV R17, RZ, RZ, -R17 ;  /* 0x000000ffff11d224 */ /* 0x000fe200078e0a11 */
[C---:B------:R-:W-:Y:S01]  /*3e90*/  ISETP.GT.U32.AND P5, PT, R0.reuse, R39, PT ;  /* 0x000000270000720c */ /* 0x040fe20003fa4070 */
[----:B------:R-:W-:Y:S01]  /*3ea0*/  @!P6 IMAD.MOV R27, RZ, RZ, -R27 ;  /* 0x000000ffff1be224 */ /* 0x000fe200078e0a1b */
[----:B------:R-:W-:Y:S01]  /*3eb0*/  ISETP.GT.U32.AND P6, PT, R0, R41, PT ;  /* 0x000000290000720c */ /* 0x000fe20003fc4070 */
[--C-:B------:R-:W-:Y:S01]  /*3ec0*/  @!P4 IMAD.IADD R29, R29, 0x1, -R0.reuse ;  /* 0x000000011d1dc824 */ /* 0x100fe200078e0a00 */
[----:B------:R-:W-:Y:S01]  /*3ed0*/  ISETP.GE.AND P4, PT, R240, RZ, PT ;  /* 0x000000fff000720c */ /* 0x000fe20003f86270 */
[--C-:B------:R-:W-:Y:S01]  /*3ee0*/  @!P2 IMAD.IADD R33, R33, 0x1, -R0.reuse ;  /* 0x000000012121a824 */ /* 0x100fe200078e0a00 */
[C---:B------:R-:W-:Y:S01]  /*3ef0*/  ISETP.GT.U32.AND P2, PT, R0.reuse, R45, PT ;  /* 0x0000002d0000720c */ /* 0x040fe20003f44070 */
[--C-:B------:R-:W-:Y:S01]  /*3f00*/  @!P0 IMAD.IADD R35, R35, 0x1, -R0.reuse ;  /* 0x0000000123238824 */ /* 0x100fe200078e0a00 */
[C---:B------:R-:W-:Y:S01]  /*3f10*/  ISETP.GT.U32.AND P0, PT, R0.reuse, R47, PT ;  /* 0x0000002f0000720c */ /* 0x040fe20003f04070 */
[----:B------:R-:W-:Y:S01]  /*3f20*/  @!P1 IMAD.IADD R37, R37, 0x1, -R0 ;  /* 0x0000000125259824 */ /* 0x000fe200078e0a00 */
[----:B------:R-:W-:-:S02]  /*3f30*/  ISETP.GT.U32.AND P1, PT, R0, R49, PT ;  /* 0x000000310000720c */ /* 0x000fc40003f24070 */
[-C--:B------:R-:W-:Y:S02]  /*3f40*/  @!P3 IADD3 R31, R31, -R0.reuse, RZ ;  /* 0x800000001f1fb210 */ /* 0x080fe40007ffe0ff */
[----:B------:R-:W-:Y:S01]  /*3f50*/  ISETP.GT.U32.AND P3, PT, R0, R43, PT ;  /* 0x0000002b0000720c */ /* 0x000fe20003f64070 */
[----:B------:R-:W-:Y:S01]  /*3f60*/  @!P5 IMAD.IADD R39, R39, 0x1, -R0 ;  /* 0x000000012727d824 */ /* 0x000fe200078e0a00 */
[----:B------:R-:W-:Y:S02]  /*3f70*/  ISETP.GE.AND P5, PT, R239, RZ, PT ;  /* 0x000000ffef00720c */ /* 0x000fe40003fa6270 */
[----:B------:R-:W-:Y:S01]  /*3f80*/  @!P6 IADD3 R41, R41, -R0, RZ ;  /* 0x800000002929e210 */ /* 0x000fe20007ffe0ff */
[----:B------:R-:W-:-:S03]  /*3f90*/  @!P4 IMAD.MOV R29, RZ, RZ, -R29 ;  /* 0x000000ffff1dc224 */ /* 0x000fc600078e0a1d */
[----:B------:R-:W-:Y:S01]  /*3fa0*/  ISETP.GT.U32.AND P4, PT, R0, R41, PT ;  /* 0x000000290000720c */ /* 0x000fe20003f84070 */
[--C-:B------:R-:W-:Y:S01]  /*3fb0*/  @!P2 IMAD.IADD R45, R45, 0x1, -R0.reuse ;  /* 0x000000012d2da824 */ /* 0x100fe200078e0a00 */
[----:B------:R-:W-:Y:S01]  /*3fc0*/  ISETP.GE.AND P2, PT, R237, RZ, PT ;  /* 0x000000ffed00720c */ /* 0x000fe20003f46270 */
[--C-:B------:R-:W-:Y:S01]  /*3fd0*/  @!P0 IMAD.IADD R47, R47, 0x1, -R0.reuse ;  /* 0x000000012f2f8824 */ /* 0x100fe200078e0a00 */
[----:B------:R-:W-:Y:S01]  /*3fe0*/  ISETP.GE.AND P0, PT, R236, RZ, PT ;  /* 0x000000ffec00720c */ /* 0x000fe20003f06270 */
[--C-:B------:R-:W-:Y:S01]  /*3ff0*/  @!P1 IMAD.IADD R49, R49, 0x1, -R0.reuse ;  /* 0x0000000131319824 */ /* 0x100fe200078e0a00 */
[----:B------:R-:W-:Y:S01]  /*4000*/  ISETP.GE.AND P1, PT, R235, RZ, PT ;  /* 0x000000ffeb00720c */ /* 0x000fe20003f26270 */
[--C-:B------:R-:W-:Y:S01]  /*4010*/  @!P3 IMAD.IADD R43, R43, 0x1, -R0.reuse ;  /* 0x000000012b2bb824 */ /* 0x100fe200078e0a00 */
[----:B------:R-:W-:Y:S02]  /*4020*/  ISETP.GT.U32.AND P6, PT, R0, R51, PT ;  /* 0x000000330000720c */ /* 0x000fe40003fc4070 */
[----:B------:R-:W-:Y:S01]  /*4030*/  ISETP.GE.AND P3, PT, R238, RZ, PT ;  /* 0x000000ffee00720c */ /* 0x000fe20003f66270 */
[----:B------:R-:W-:Y:S01]  /*4040*/  @!P5 IMAD.MOV R31, RZ, RZ, -R31 ;  /* 0x000000ffff1fd224 */ /* 0x000fe200078e0a1f */
[C---:B------:R-:W-:Y:S01]  /*4050*/  ISETP.GT.U32.AND P5, PT, R0.reuse, R43, PT ;  /* 0x0000002b0000720c */ /* 0x040fe20003fa4070 */
[----:B------:R-:W-:Y:S01]  /*4060*/  @!P4 IMAD.IADD R41, R41, 0x1, -R0 ;  /* 0x000000012929c824 */ /* 0x000fe200078e0a00 */
[----:B------:R-:W-:-:S02]  /*4070*/  ISETP.GT.U32.AND P4, PT, R0, R55, PT ;  /* 0x000000370000720c */ /* 0x000fc40003f84070 */
[----:B------:R-:W-:Y:S01]  /*4080*/  @!P2 IADD3 R35, -R35, RZ, RZ ;  /* 0x000000ff2323a210 */ /* 0x000fe20007ffe1ff */
[----:B------:R-:W-:Y:S01]  /*4090*/  @!P0 IMAD.MOV R37, RZ, RZ, -R37 ;  /* 0x000000ffff258224 */ /* 0x000fe200078e0a25 */
[C---:B------:R-:W-:Y:S01]  /*40a0*/  ISETP.GT.U32.AND P2, PT, R0.reuse, R47, PT ;  /* 0x0000002f0000720c */ /* 0x040fe20003f44070 */
[----:B------:R-:W-:Y:S01]  /*40b0*/  @!P1 IMAD.MOV R39, RZ, RZ, -R39 ;  /* 0x000000ffff279224 */ /* 0x000fe200078e0a27 */
[C---:B------:R-:W-:Y:S01]  /*40c0*/  ISETP.GT.U32.AND P0, PT, R0.reuse, R49, PT ;  /* 0x000000310000720c */ /* 0x040fe20003f04070 */
[--C-:B------:R-:W-:Y:S01]  /*40d0*/  @!P6 IMAD.IADD R51, R51, 0x1, -R0.reuse ;  /* 0x000000013333e824 */ /* 0x100fe200078e0a00 */
[C---:B------:R-:W-:Y:S01]  /*40e0*/  ISETP.GT.U32.AND P1, PT, R0.reuse, R53, PT ;  /* 0x000000350000720c */ /* 0x040fe20003f24070 */
[----:B------:R-:W-:Y:S01]  /*40f0*/  @!P3 IMAD.MOV R33, RZ, RZ, -R33 ;  /* 0x000000ffff21b224 */ /* 0x000fe200078e0a21 */
[C---:B------:R-:W-:Y:S01]  /*4100*/  ISETP.GT.U32.AND P3, PT, R0.reuse, R45, PT ;  /* 0x0000002d0000720c */ /* 0x040fe20003f64070 */
[----:B------:R-:W-:Y:S01]  /*4110*/  @!P5 IMAD.IADD R43, R43, 0x1, -R0 ;  /* 0x000000012b2bd824 */ /* 0x000fe200078e0a00 */
[----:B------:R-:W-:-:S02]  /*4120*/  ISETP.GT.U32.AND P6, PT, R0, R51, PT ;  /* 0x000000330000720c */ /* 0x000fc40003fc4070 */
[C---:B------:R-:W-:Y:S02]  /*4130*/  ISETP.GT.U32.AND P5, PT, R0.reuse, R57, PT ;  /* 0x000000390000720c */ /* 0x040fe40003fa4070 */
[----:B------:R-:W-:Y:S02]  /*4140*/  @!P4 IADD3 R55, R55, -R0, RZ ;  /* 0x800000003737c210 */ /* 0x000fe40007ffe0ff */
[----:B------:R-:W-:Y:S01]  /*4150*/  ISETP.GE.AND P4, PT, R229, RZ, PT ;  /* 0x000000ffe500720c */ /* 0x000fe20003f86270 */
[--C-:B------:R-:W-:Y:S01]  /*4160*/  @!P2 IMAD.IADD R47, R47, 0x1, -R0.reuse ;  /* 0x000000012f2fa824 */ /* 0x100fe200078e0a00 */
[C---:B------:R-:W-:Y:S01]  /*4170*/  ISETP.GT.U32.AND P2, PT, R0.reuse, R61, PT ;  /* 0x0000003d0000720c */ /* 0x040fe20003f44070 */
[--C-:B------:R-:W-:Y:S01]  /*4180*/  @!P0 IMAD.IADD R49, R49, 0x1, -R0.reuse ;  /* 0x0000000131318824 */ /* 0x100fe200078e0a00 */
[----:B------:R-:W-:Y:S01]  /*4190*/  ISETP.GT.U32.AND P0, PT, R0, R63, PT ;  /* 0x0000003f0000720c */ /* 0x000fe20003f04070 */
[----:B------:R-:W-:Y:S01]  /*41a0*/  @!P1 IMAD.IADD R53, R53, 0x1, -R0 ;  /* 0x0000000135359824 */ /* 0x000fe200078e0a00 */
[----:B------:R-:W-:-:S02]  /*41b0*/  ISETP.GE.AND P1, PT, R232, RZ, PT ;  /* 0x000000ffe800720c */ /* 0x000fc40003f26270 */
[----:B------:R-:W-:Y:S02]  /*41c0*/  @!P3 IADD3 R45, R45, -R0, RZ ;  /* 0x800000002d2db210 */ /* 0x000fe40007ffe0ff */
[----:B------:R-:W-:Y:S01]  /*41d0*/  ISETP.GT.U32.AND P3, PT, R0, R59, PT ;  /* 0x0000003b0000720c */ /* 0x000fe20003f64070 */
[--C-:B------:R-:W-:Y:S01]  /*41e0*/  @!P6 IMAD.IADD R51, R51, 0x1, -R0.reuse ;  /* 0x000000013333e824 */ /* 0x100fe200078e0a00 */
[----:B------:R-:W-:Y:S01]  /*41f0*/  ISETP.GE.AND P6, PT, R233, RZ, PT ;  /* 0x000000ffe900720c */ /* 0x000fe20003fc6270 */
[----:B------:R-:W-:Y:S02]  /*4200*/  @!P5 IMAD.IADD R57, R57, 0x1, -R0 ;  /* 0x000000013939d824 */ /* 0x000fe400078e0a00 */
[----:B------:R-:W-:-:S03]  /*4210*/  @!P4 IMAD.MOV R45, RZ, RZ, -R45 ;  /* 0x000000ffff2dc224 */ /* 0x000fc600078e0a2d */
[C---:B------:R-:W-:Y:S01]  /*4220*/  ISETP.GT.U32.AND P4, PT, R0.reuse, R57, PT ;  /* 0x000000390000720c */ /* 0x040fe20003f84070 */
[--C-:B------:R-:W-:Y:S01]  /*4230*/  @!P2 IMAD.IADD R61, R61, 0x1, -R0.reuse ;  /* 0x000000013d3da824 */ /* 0x100fe200078e0a00 */
[----:B------:R-:W-:Y:S01]  /*4240*/  ISETP.GE.AND P2, PT, R225, RZ, PT ;  /* 0x000000ffe100720c */ /* 0x000fe20003f46270 */
[--C-:B------:R-:W-:Y:S01]  /*4250*/  @!P0 IMAD.IADD R63, R63, 0x1, -R0.reuse ;  /* 0x000000013f3f8824 */ /* 0x100fe200078e0a00 */
[C---:B------:R-:W-:Y:S01]  /*4260*/  ISETP.GT.U32.AND P0, PT, R0.reuse, R53, PT ;  /* 0x000000350000720c */ /* 0x040fe20003f04070 */
[----:B------:R-:W-:Y:S01]  /*4270*/  @!P1 IMAD.MOV R43, RZ, RZ, -R43 ;  /* 0x000000ffff2b9224 */ /* 0x000fe200078e0a2b */
[----:B------:R-:W-:Y:S01]  /*4280*/  ISETP.GT.U32.AND P1, PT, R0, R55, PT ;  /* 0x000000370000720c */ /* 0x000fe20003f24070 */
[----:B------:R-:W-:Y:S01]  /*4290*/  @!P3 IMAD.IADD R59, R59, 0x1, -R0 ;  /* 0x000000013b3bb824 */ /* 0x000fe200078e0a00 */
[----:B------:R-:W-:Y:S02]  /*42a0*/  ISETP.GE.AND P3, PT, R226, RZ, PT ;  /* 0x000000ffe200720c */ /* 0x000fe40003f66270 */
[----:B------:R-:W-:-:S02]  /*42b0*/  @!P6 IADD3 R41, -R41, RZ, RZ ;  /* 0x000000ff2929e210 */ /* 0x000fc40007ffe1ff */
[C---:B------:R-:W-:Y:S01]  /*42c0*/  ISETP.GT.U32.AND P6, PT, R0.reuse, R59, PT ;  /* 0x0000003b0000720c */ /* 0x040fe20003fc4070 */
[--C-:B------:R-:W-:Y:S01]  /*42d0*/  @!P4 IMAD.IADD R57, R57, 0x1, -R0.reuse ;  /* 0x000000013939c824 */ /* 0x100fe200078e0a00 */
[C---:B------:R-:W-:Y:S02]  /*42e0*/  ISETP.GT.U32.AND P4, PT, R0.reuse, R71, PT ;  /* 0x000000470000720c */ /* 0x040fe40003f84070 */
[----:B------:R-:W-:Y:S01]  /*42f0*/  @!P2 IADD3 R51, -R51, RZ, RZ ;  /* 0x000000ff3333a210 */ /* 0x000fe20007ffe1ff */
[--C-:B------:R-:W-:Y:S01]  /*4300*/  @!P0 IMAD.IADD R53, R53, 0x1, -R0.reuse ;  /* 0x0000000135358824 */ /* 0x100fe200078e0a00 */
[C---:B------:R-:W-:Y:S01]  /*4310*/  ISETP.GT.U32.AND P2, PT, R0.reuse, R65, PT ;  /* 0x000000410000720c */ /* 0x040fe20003f44070 */
[----:B------:R-:W-:Y:S01]  /*4320*/  @!P1 IMAD.IADD R55, R55, 0x1, -R0 ;  /* 0x0000000137379824 */ /* 0x000fe200078e0a00 */
[----:B------:R-:W-:Y:S02]  /*4330*/  ISETP.GT.U32.AND P0, PT, R0, R67, PT ;  /* 0x000000430000720c */ /* 0x000fe40003f04070 */
[----:B------:R-:W-:-:S02]  /*4340*/  ISETP.GE.AND P5, PT, R228, RZ, PT ;  /* 0x000000ffe400720c */ /* 0x000fc40003fa6270 */
[C---:B------:R-:W-:Y:S01]  /*4350*/  ISETP.GT.U32.AND P1, PT, R0.reuse, R69, PT ;  /* 0x000000450000720c */ /* 0x040fe20003f24070 */
[----:B------:R-:W-:Y:S01]  /*4360*/  @!P3 IMAD.MOV R49, RZ, RZ, -R49 ;  /* 0x000000ffff31b224 */ /* 0x000fe200078e0a31 */
[C---:B------:R-:W-:Y:S01]  /*4370*/  ISETP.GT.U32.AND P3, PT, R0.reuse, R61, PT ;  /* 0x0000003d0000720c */ /* 0x040fe20003f64070 */
[--C-:B------:R-:W-:Y:S01]  /*4380*/  @!P6 IMAD.IADD R59, R59, 0x1, -R0.reuse ;  /* 0x000000013b3be824 */ /* 0x100fe200078e0a00 */
[----:B------:R-:W-:Y:S02]  /*4390*/  ISETP.GT.U32.AND P6, PT, R0, R73, PT ;  /* 0x000000490000720c */ /* 0x000fe40003fc4070 */
[----:B------:R-:W-:Y:S02]  /*43a0*/  @!P4 IADD3 R71, R71, -R0, RZ ;  /* 0x800000004747c210 */ /* 0x000fe40007ffe0ff */
[----:B------:R-:W-:Y:S01]  /*43b0*/  ISETP.GE.AND P4, PT, R210, RZ, PT ;  /* 0x000000ffd200720c */ /* 0x000fe20003f86270 */
[--C-:B------:R-:W-:Y:S01]  /*43c0*/  @!P2 IMAD.IADD R65, R65, 0x1, -R0.reuse ;  /* 0x000000014141a824 */ /* 0x100fe200078e0a00 */
[----:B------:R-:W-:Y:S01]  /*43d0*/  ISETP.GE.AND P2, PT, R218, RZ, PT ;  /* 0x000000ffda00720c */ /* 0x000fe20003f46270 */
[--C-:B------:R-:W-:Y:S01]  /*43e0*/  @!P0 IMAD.IADD R67, R67, 0x1, -R0.reuse ;  /* 0x0000000143438824 */ /* 0x100fe200078e0a00 */
[----:B------:R-:W-:Y:S01]  /*43f0*/  ISETP.GE.AND P0, PT, R214, RZ, PT ;  /* 0x000000ffd600720c */ /* 0x000fe20003f06270 */
[----:B------:R-:W-:Y:S01]  /*4400*/  @!P5 IMAD.MOV R47, RZ, RZ, -R47 ;  /* 0x000000ffff2fd224 */ /* 0x000fe200078e0a2f */
[----:B------:R-:W-:Y:S01]  /*4410*/  ISETP.GT.U32.AND P5, PT, R0, R63, PT ;  /* 0x0000003f0000720c */ /* 0x000fe20003fa4070 */
[----:B------:R-:W-:Y:S01]  /*4420*/  @!P1 IMAD.IADD R69, R69, 0x1, -R0 ;  /* 0x0000000145459824 */ /* 0x000fe200078e0a00 */
[----:B------:R-:W-:-:S02]  /*4430*/  ISETP.GE.AND P1, PT, R212, RZ, PT ;  /* 0x000000ffd400720c */ /* 0x000fc40003f26270 */
[----:B------:R-:W-:Y:S01]  /*4440*/  @!P3 IADD3 R61, R61, -R0, RZ ;  /* 0x800000003d3db210 */ /* 0x000fe20007ffe0ff */
[----:B------:R-:W-:Y:S01]  /*4450*/  @!P6 IMAD.IADD R73, R73, 0x1, -R0 ;  /* 0x000000014949e824 */ /* 0x000fe200078e0a00 */
[----:B------:R-:W-:-:S03]  /*4460*/  ISETP.GT.U32.AND P3, PT, R0, R75, PT ;  /* 0x0000004b0000720c */ /* 0x000fc60003f64070 */
[----:B------:R-:W-:Y:S01]  /*4470*/  @!P4 IMAD.MOV R61, RZ, RZ, -R61 ;  /* 0x000000ffff3dc224 */ /* 0x000fe200078e0a3d */
[C---:B------:R-:W-:Y:S01]  /*4480*/  ISETP.GT.U32.AND P4, PT, R0.reuse, R73, PT ;  /* 0x000000490000720c */ /* 0x040fe20003f84070 */
[----:B------:R-:W-:Y:S01]  /*4490*/  @!P2 IMAD.MOV R55, RZ, RZ, -R55 ;  /* 0x000000ffff37a224 */ /* 0x000fe200078e0a37 */
[----:B------:R-:W-:Y:S01]  /*44a0*/  @!P0 IADD3 R57, -R57, RZ, RZ ;  /* 0x000000ff39398210 */ /* 0x000fe20007ffe1ff */
[----:B------:R-:W-:Y:S01]  /*44b0*/  @!P5 IMAD.IADD R63, R63, 0x1, -R0 ;  /* 0x000000013f3fd824 */ /* 0x000fe200078e0a00 */
[C---:B------:R-:W-:Y:S01]  /*44c0*/  ISETP.GT.U32.AND P2, PT, R0.reuse, R67, PT ;  /* 0x000000430000720c */ /* 0x040fe20003f44070 */
[----:B------:R-:W-:Y:S01]  /*44d0*/  @!P1 IMAD.MOV R59, RZ, RZ, -R59 ;  /* 0x000000ffff3b9224 */ /* 0x000fe200078e0a3b */
[----:B------:R-:W-:Y:S02]  /*44e0*/  ISETP.GT.U32.AND P0, PT, R0, R69, PT ;  /* 0x000000450000720c */ /* 0x000fe40003f04070 */
[----:B------:R-:W-:Y:S02]  /*44f0*/  ISETP.GE.AND P5, PT, R222, RZ, PT ;  /* 0x000000ffde00720c */ /* 0x000fe40003fa6270 */
[----:B------:R-:W-:-:S02]  /*4500*/  ISETP.GT.U32.AND P1, PT, R0, R71, PT ;  /* 0x000000470000720c */ /* 0x000fc40003f24070 */
[----:B------:R-:W-:Y:S01]  /*4510*/  ISETP.GE.AND P6, PT, R208, RZ, PT ;  /* 0x000000ffd000720c */ /* 0x000fe20003fc6270 */
[--C-:B------:R-:W-:Y:S01]  /*4520*/  @!P3 IMAD.IADD R75, R75, 0x1, -R0.reuse ;  /* 0x000000014b4bb824 */ /* 0x100fe200078e0a00 */
[C---:B------:R-:W-:Y:S01]  /*4530*/  ISETP.GT.U32.AND P3, PT, R0.reuse, R65, PT ;  /* 0x000000410000720c */ /* 0x040fe20003f64070 */
[--C-:B------:R-:W-:Y:S01]  /*4540*/  @!P4 IMAD.IADD R73, R73, 0x1, -R0.reuse ;  /* 0x000000014949c824 */ /* 0x100fe200078e0a00 */
[C---:B------:R-:W-:Y:S02]  /*4550*/  ISETP.GT.U32.AND P4, PT, R0.reuse, R85, PT ;  /* 0x000000550000720c */ /* 0x040fe40003f84070 */
[----:B------:R-:W-:Y:S01]  /*4560*/  @!P2 IADD3 R67, R67, -R0, RZ ;  /* 0x800000004343a210 */ /* 0x000fe20007ffe0ff */
[--C-:B------:R-:W-:Y:S01]  /*4570*/  @!P0 IMAD.IADD R69, R69, 0x1, -R0.reuse ;  /* 0x0000000145458824 */ /* 0x100fe200078e0a00 */
[C---:B------:R-:W-:Y:S01]  /*4580*/  ISETP.GT.U32.AND P2, PT, R0.reuse, R79, PT ;  /* 0x0000004f0000720c */ /* 0x040fe20003f44070 */
[----:B------:R-:W-:Y:S01]  /*4590*/  @!P5 IMAD.MOV R53, RZ, RZ, -R53 ;  /* 0x000000ffff35d224 */ /* 0x000fe200078e0a35 */
[C---:B------:R-:W-:Y:S01]  /*45a0*/  ISETP.GT.U32.AND P0, PT, R0.reuse, R81, PT ;  /* 0x000000510000720c */ /* 0x040fe20003f04070 */
[----:B------:R-:W-:Y:S01]  /*45b0*/  @!P1 IMAD.IADD R71, R71, 0x1, -R0 ;  /* 0x0000000147479824 */ /* 0x000fe200078e0a00 */
[C---:B------:R-:W-:Y:S01]  /*45c0*/  ISETP.GT.U32.AND P5, PT, R0.reuse, R75, PT ;  /* 0x0000004b0000720c */ /* 0x040fe20003fa4070 */
[----:B------:R-:W-:Y:S01]  /*45d0*/  @!P6 IMAD.MOV R63, RZ, RZ, -R63 ;  /* 0x000000ffff3fe224 */ /* 0x000fe200078e0a3f */
[----:B------:R-:W-:-:S02]  /*45e0*/  ISETP.GT.U32.AND P1, PT, R0, R83, PT ;  /* 0x000000530000720c */ /* 0x000fc40003f24070 */
        /* <DEDUP_REMOVED lines=11> */
[----:B------:R-:W-:Y:S01]  /*46a0*/  @!P1 IMAD.IADD R83, R83, 0x1, -R0 ;  /* 0x0000000153539824 */ /* 0x000fe200078e0a00 */
[----:B------:R-:W-:-:S02]  /*46b0*/  ISETP.GE.AND P1, PT, R198, RZ, PT ;  /* 0x000000ffc600720c */ /* 0x000fc40003f26270 */
[----:B------:R-:W-:Y:S01]  /*46c0*/  @!P6 IADD3 R77, R77, -R0, RZ ;  /* 0x800000004d4de210 */ /* 0x000fe20007ffe0ff */
[----:B------:R-:W-:Y:S01]  /*46d0*/  @!P3 IMAD.MOV R65, RZ, RZ, -R65 ;  /* 0x000000ffff41b224 */ /* 0x000fe200078e0a41 */
[C---:B------:R-:W-:Y:S02]  /*46e0*/  ISETP.GT.U32.AND P6, PT, R0.reuse, R87, PT ;  /* 0x000000570000720c */ /* 0x040fe40003fc4070 */
[C---:B------:R-:W-:Y:S01]  /*46f0*/  ISETP.GT.U32.AND P3, PT, R0.reuse, R77, PT ;  /* 0x0000004d0000720c */ /* 0x040fe20003f64070 */
[----:B------:R-:W-:Y:S01]  /*4700*/  @!P4 IMAD.MOV R75, RZ, RZ, -R75 ;  /* 0x000000ffff4bc224 */ /* 0x000fe200078e0a4b */
[C---:B------:R-:W-:Y:S01]  /*4710*/  ISETP.GT.U32.AND P4, PT, R0.reuse, R89, PT ;  /* 0x000000590000720c */ /* 0x040fe20003f84070 */
[----:B------:R-:W-:Y:S01]  /*4720*/  @!P2 IMAD.MOV R69, RZ, RZ, -R69 ;  /* 0x000000ffff45a224 */ /* 0x000fe200078e0a45 */
[----:B------:R-:W-:Y:S01]  /*4730*/  @!P0 IADD3 R71, -R71, RZ, RZ ;  /* 0x000000ff47478210 */ /* 0x000fe20007ffe1ff */
[----:B------:R-:W-:Y:S01]  /*4740*/  @!P5 IMAD.MOV R67, RZ, RZ, -R67 ;  /* 0x000000ffff43d224 */ /* 0x000fe200078e0a43 */
[C---:B------:R-:W-:Y:S01]  /*4750*/  ISETP.GT.U32.AND P2, PT, R0.reuse, R81, PT ;  /* 0x000000510000720c */ /* 0x040fe20003f44070 */
[----:B------:R-:W-:Y:S01]  /*4760*/  @!P1 IMAD.MOV R73, RZ, RZ, -R73 ;  /* 0x000000ffff499224 */ /* 0x000fe200078e0a49 */
[----:B------:R-:W-:-:S02]  /*4770*/  ISETP.GT.U32.AND P0, PT, R0, R83, PT ;  /* 0x000000530000720c */ /* 0x000fc40003f04070 */
[C---:B------:R-:W-:Y:S02]  /*4780*/  ISETP.GT.U32.AND P5, PT, R0.reuse, R79, PT ;  /* 0x0000004f0000720c */ /* 0x040fe40003fa4070 */
[C---:B------:R-:W-:Y:S01]  /*4790*/  ISETP.GT.U32.AND P1, PT, R0.reuse, R85, PT ;  /* 0x000000550000720c */ /* 0x040fe20003f24070 */
[--C-:B------:R-:W-:Y:S01]  /*47a0*/  @!P3 IMAD.IADD R77, R77, 0x1, -R0.reuse ;  /* 0x000000014d4db824 */ /* 0x100fe200078e0a00 */
[----:B------:R-:W-:Y:S01]  /*47b0*/  ISETP.GT.U32.AND P3, PT, R0, R91, PT ;  /* 0x0000005b0000720c */ /* 0x000fe20003f64070 */
[--C-:B------:R-:W-:Y:S02]  /*47c0*/  @!P6 IMAD.IADD R87, R87, 0x1, -R0.reuse ;  /* 0x000000015757e824 */ /* 0x100fe400078e0a00 */
[--C-:B------:R-:W-:Y:S01]  /*47d0*/  @!P4 IMAD.IADD R89, R89, 0x1, -R0.reuse ;  /* 0x000000015959c824 */ /* 0x100fe200078e0a00 */
[----:B------:R-:W-:Y:S02]  /*47e0*/  ISETP.GE.AND P4, PT, R192, RZ, PT ;  /* 0x000000ffc000720c */ /* 0x000fe40003f86270 */
[C---:B------:R-:W-:Y:S01]  /*47f0*/  ISETP.GT.U32.AND P6, PT, R0.reuse, R87, PT ;  /* 0x000000570000720c */ /* 0x040fe20003fc4070 */
[--C-:B------:R-:W-:Y:S01]  /*4800*/  @!P0 IMAD.IADD R83, R83, 0x1, -R0.reuse ;  /* 0x0000000153538824 */ /* 0x100fe200078e0a00 */
[----:B------:R-:W-:Y:S01]  /*4810*/  @!P2 IADD3 R81, R81, -R0, RZ ;  /* 0x800000005151a210 */ /* 0x000fe20007ffe0ff */
[--C-:B------:R-:W-:Y:S01]  /*4820*/  @!P5 IMAD.IADD R79, R79, 0x1, -R0.reuse ;  /* 0x000000014f4fd824 */ /* 0x100fe200078e0a00 */
[C---:B------:R-:W-:Y:S01]  /*4830*/  ISETP.GT.U32.AND P2, PT, R0.reuse, R95, PT ;  /* 0x0000005f0000720c */ /* 0x040fe20003f44070 */
[----:B------:R-:W-:Y:S01]  /*4840*/  @!P1 IMAD.IADD R85, R85, 0x1, -R0 ;  /* 0x0000000155559824 */ /* 0x000fe200078e0a00 */
[----:B------:R-:W-:-:S02]  /*4850*/  ISETP.GT.U32.AND P0, PT, R0, R97, PT ;  /* 0x000000610000720c */ /* 0x000fc40003f04070 */
[C---:B------:R-:W-:Y:S02]  /*4860*/  ISETP.GT.U32.AND P5, PT, R0.reuse, R93, PT ;  /* 0x0000005d0000720c */ /* 0x040fe40003fa4070 */
[----:B------:R-:W-:Y:S02]  /*4870*/  ISETP.GT.U32.AND P1, PT, R0, R99, PT ;  /* 0x000000630000720c */ /* 0x000fe40003f24070 */
[----:B------:R-:W-:Y:S02]  /*4880*/  @!P3 IADD3 R91, R91, -R0, RZ ;  /* 0x800000005b5bb210 */ /* 0x000fe40007ffe0ff */
[----:B------:R-:W-:Y:S01]  /*4890*/  ISETP.GE.AND P3, PT, R190, RZ, PT ;  /* 0x000000ffbe00720c */ /* 0x000fe20003f66270 */
[--C-:B------:R-:W-:Y:S01]  /*48a0*/  @!P6 IMAD.IADD R87, R87, 0x1, -R0.reuse ;  /* 0x000000015757e824 */ /* 0x100fe200078e0a00 */
[----:B------:R-:W-:Y:S01]  /*48b0*/  ISETP.GE.AND P6, PT, R194, RZ, PT ;  /* 0x000000ffc200720c */ /* 0x000fe20003fc6270 */
[----:B------:R-:W-:Y:S01]  /*48c0*/  @!P4 IMAD.MOV R79, RZ, RZ, -R79 ;  /* 0x000000ffff4fc224 */ /* 0x000fe200078e0a4f */
[----:B------:R-:W-:Y:S01]  /*48d0*/  ISETP.GT.U32.AND P4, PT, R0, R91, PT ;  /* 0x0000005b0000720c */ /* 0x000fe20003f84070 */
[--C-:B------:R-:W-:Y:S01]  /*48e0*/  @!P2 IMAD.IADD R95, R95, 0x1, -R0.reuse ;  /* 0x000000015f5fa824 */ /* 0x100fe200078e0a00 */
[----:B------:R-:W-:Y:S01]  /*48f0*/  ISETP.GE.AND P2, PT, R186, RZ, PT ;  /* 0x000000ffba00720c */ /* 0x000fe20003f46270 */
[--C-:B------:R-:W-:Y:S01]  /*4900*/  @!P0 IMAD.IADD R97, R97, 0x1, -R0.reuse ;  /* 0x0000000161618824 */ /* 0x100fe200078e0a00 */
[----:B------:R-:W-:Y:S01]  /*4910*/  ISETP.GE.AND P0, PT, R184, RZ, PT ;  /* 0x000000ffb800720c */ /* 0x000fe20003f06270 */
[----:B------:R-:W-:-:S02]  /*4920*/  @!P5 IMAD.IADD R93, R93, 0x1, -R0 ;  /* 0x000000015d5dd824 */ /* 0x000fc400078e0a00 */
[--C-:B------:R-:W-:Y:S01]  /*4930*/  @!P1 IMAD.IADD R99, R99, 0x1, -R0.reuse ;  /* 0x0000000163639824 */ /* 0x100fe200078e0a00 */
[C---:B------:R-:W-:Y:S01]  /*4940*/  ISETP.GT.U32.AND P1, PT, R0.reuse, R89, PT ;  /* 0x000000590000720c */ /* 0x040fe20003f24070 */
[----:B------:R-:W-:Y:S01]  /*4950*/  @!P3 IMAD.MOV R81, RZ, RZ, -R81 ;  /* 0x000000ffff51b224 */ /* 0x000fe200078e0a51 */
[----:B------:R-:W-:Y:S02]  /*4960*/  ISETP.GT.U32.AND P3, PT, R0, R93, PT ;  /* 0x0000005d0000720c */ /* 0x000fe40003f64070 */
[----:B------:R-:W-:Y:S01]  /*4970*/  ISETP.GE.AND P5, PT, R188, RZ, PT ;  /* 0x000000ffbc00720c */ /* 0x000fe20003fa6270 */
[--C-:B------:R-:W-:Y:S01]  /*4980*/  @!P4 IMAD.IADD R91, R91, 0x1, -R0.reuse ;  /* 0x000000015b5bc824 */ /* 0x100fe200078e0a00 */
[----:B------:R-:W-:Y:S02]  /*4990*/  @!P6 IADD3 R77, -R77, RZ, RZ ;  /* 0x000000ff4d4de210 */ /* 0x000fe40007ffe1ff */
[C---:B------:R-:W-:Y:S02]  /*49a0*/  ISETP.GT.U32.AND P6, PT, R0.reuse, R95, PT ;  /* 0x0000005f0000720c */ /* 0x040fe40003fc4070 */
[C---:B------:R-:W-:Y:S01]  /*49b0*/  ISETP.GT.U32.AND P4, PT, R0.reuse, R105, PT ;  /* 0x000000690000720c */ /* 0x040fe20003f84070 */
[----:B------:R-:W-:Y:S01]  /*49c0*/  @!P2 IMAD.MOV R85, RZ, RZ, -R85 ;  /* 0x000000ffff55a224 */ /* 0x000fe200078e0a55 */
[----:B------:R-:W-:Y:S01]  /*49d0*/  @!P0 IADD3 R87, -R87, RZ, RZ ;  /* 0x000000ff57578210 */ /* 0x000fe20007ffe1ff */
[----:B------:R-:W-:Y:S01]  /*49e0*/  @!P1 IMAD.IADD R89, R89, 0x1, -R0 ;  /* 0x0000000159599824 */ /* 0x000fe200078e0a00 */
[----:B------:R-:W-:-:S02]  /*49f0*/  ISETP.GT.U32.AND P2, PT, R0, R97, PT ;  /* 0x000000610000720c */ /* 0x000fc40003f44070 */
[C---:B------:R-:W-:Y:S02]  /*4a00*/  ISETP.GT.U32.AND P0, PT, R0.reuse, R101, PT ;  /* 0x000000650000720c */ /* 0x040fe40003f04070 */
[C---:B------:R-:W-:Y:S01]  /*4a10*/  ISETP.GT.U32.AND P1, PT, R0.reuse, R103, PT ;  /* 0x000000670000720c */ /* 0x040fe20003f24070 */
[--C-:B------:R-:W-:Y:S01]  /*4a20*/  @!P3 IMAD.IADD R93, R93, 0x1, -R0.reuse ;  /* 0x000000015d5db824 */ /* 0x100fe200078e0a00 */
[C---:B------:R-:W-:Y:S01]  /*4a30*/  ISETP.GT.U32.AND P3, PT, R0.reuse, R107, PT ;  /* 0x0000006b0000720c */ /* 0x040fe20003f64070 */
[----:B------:R-:W-:Y:S01]  /*4a40*/  @!P5 IMAD.MOV R83, RZ, RZ, -R83 ;  /* 0x000000ffff53d224 */ /* 0x000fe200078e0a53 */
[C---:B------:R-:W-:Y:S01]  /*4a50*/  ISETP.GT.U32.AND P5, PT, R0.reuse, R99, PT ;  /* 0x000000630000720c */ /* 0x040fe20003fa4070 */
[--C-:B------:R-:W-:Y:S01]  /*4a60*/  @!P6 IMAD.IADD R95, R95, 0x1, -R0.reuse ;  /* 0x000000015f5fe824 */ /* 0x100fe200078e0a00 */
[----:B------:R-:W-:Y:S01]  /*4a70*/  ISETP.GT.U32.AND P6, PT, R0, R109, PT ;  /* 0x0000006d0000720c */ /* 0x000fe20003fc4070 */
[----:B------:R-:W-:Y:S01]  /*4a80*/  @!P4 IMAD.IADD R105, R105, 0x1, -R0 ;  /* 0x000000016969c824 */ /* 0x000fe200078e0a00 */
[----:B------:R-:W-:-:S02]  /*4a90*/  ISETP.GE.AND P4, PT, R176, RZ, PT ;  /* 0x000000ffb000720c */ /* 0x000fc40003f86270 */
[-C--:B------:R-:W-:Y:S01]  /*4aa0*/  @!P2 IADD3 R97, R97, -R0.reuse, RZ ;  /* 0x800000006161a210 */ /* 0x080fe20007ffe0ff */
[--C-:B------:R-:W-:Y:S01]  /*4ab0*/  @!P0 IMAD.IADD R101, R101, 0x1, -R0.reuse ;  /* 0x0000000165658824 */ /* 0x100fe200078e0a00 */
[----:B------:R-:W-:Y:S01]  /*4ac0*/  ISETP.GT.U32.AND P2, PT, R0, R111, PT ;  /* 0x0000006f0000720c */ /* 0x000fe20003f44070 */
[--C-:B------:R-:W-:Y:S01]  /*4ad0*/  @!P1 IMAD.IADD R103, R103, 0x1, -R0.reuse ;  /* 0x0000000167679824 */ /* 0x100fe200078e0a00 */
[----:B------:R-:W-:Y:S02]  /*4ae0*/  ISETP.GE.AND P0, PT, R180, RZ, PT ;  /* 0x000000ffb400720c */ /* 0x000fe40003f06270 */
[----:B------:R-:W-:Y:S02]  /*4af0*/  ISETP.GE.AND P1, PT, R178, RZ, PT ;  /* 0x000000ffb200720c */ /* 0x000fe40003f26270 */
[----:B------:R-:W-:Y:S02]  /*4b00*/  @!P3 IADD3 R107, R107, -R0, RZ ;  /* 0x800000006b6bb210 */ /* 0x000fe40007ffe0ff */
[----:B------:R-:W-:Y:S01]  /*4b10*/  ISETP.GE.AND P3, PT, R174, RZ, PT ;  /* 0x000000ffae00720c */ /* 0x000fe20003f66270 */
[--C-:B------:R-:W-:Y:S01]  /*4b20*/  @!P5 IMAD.IADD R99, R99, 0x1, -R0.reuse ;  /* 0x000000016363d824 */ /* 0x100fe200078e0a00 */
[----:B------:R-:W-:Y:S01]  /*4b30*/  ISETP.GE.AND P5, PT, R182, RZ, PT ;  /* 0x000000ffb600720c */ /* 0x000fe20003fa6270 */
[--C-:B------:R-:W-:Y:S01]  /*4b40*/  @!P6 IMAD.IADD R109, R109, 0x1, -R0.reuse ;  /* 0x000000016d6de824 */ /* 0x100fe200078e0a00 */
[----:B------:R-:W-:Y:S01]  /*4b50*/  ISETP.GE.AND P6, PT, R172, RZ, PT ;  /* 0x000000ffac00720c */ /* 0x000fe20003fc6270 */
[----:B------:R-:W-:Y:S01]  /*4b60*/  @!P4 IMAD.MOV R95, RZ, RZ, -R95 ;  /* 0x000000ffff5fc224 */ /* 0x000fe200078e0a5f */
[C---:B------:R-:W-:Y:S01]  /*4b70*/  ISETP.GT.U32.AND P4, PT, R0.reuse, R107, PT ;  /* 0x0000006b0000720c */ /* 0x040fe20003f84070 */
[----:B------:R-:W-:Y:S01]  /*4b80*/  @!P2 IMAD.IADD R111, R111, 0x1, -R0 ;  /* 0x000000016f6fa824 */ /* 0x000fe200078e0a00 */
[C---:B------:R-:W-:Y:S01]  /*4b90*/  ISETP.GT.U32.AND P2, PT, R0.reuse, R101, PT ;  /* 0x000000650000720c */ /* 0x040fe20003f44070 */
[----:B------:R-:W-:Y:S01]  /*4ba0*/  @!P0 IMAD.MOV R91, RZ, RZ, -R91 ;  /* 0x000000ffff5b8224 */ /* 0x000fe200078e0a5b */
[----:B------:R-:W-:-:S02]  /*4bb0*/  ISETP.GT.U32.AND P0, PT, R0, R103, PT ;  /* 0x000000670000720c */ /* 0x000fc40003f04070 */
[----:B------:R-:W-:Y:S02]  /*4bc0*/  @!P1 IADD3 R93, -R93, RZ, RZ ;  /* 0x000000ff5d5d9210 */ /* 0x000fe40007ffe1ff */
[C---:B------:R-:W-:Y:S01]  /*4bd0*/  ISETP.GT.U32.AND P1, PT, R0.reuse, R105, PT ;  /* 0x000000690000720c */ /* 0x040fe20003f24070 */
[----:B------:R-:W-:Y:S01]  /*4be0*/  @!P3 IMAD.MOV R97, RZ, RZ, -R97 ;  /* 0x000000ffff61b224 */ /* 0x000fe200078e0a61 */
[C---:B------:R-:W-:Y:S01]  /*4bf0*/  ISETP.GT.U32.AND P3, PT, R0.reuse, R109, PT ;  /* 0x0000006d0000720c */ /* 0x040fe20003f64070 */
[----:B------:R-:W-:Y:S01]  /*4c00*/  @!P5 IMAD.MOV R89, RZ, RZ, -R89 ;  /* 0x000000ffff59d224 */ /* 0x000fe200078e0a59 */
[C---:B------:R-:W-:Y:S01]  /*4c10*/  ISETP.GT.U32.AND P5, PT, R0.reuse, R111, PT ;  /* 0x0000006f0000720c */ /* 0x040fe20003fa4070 */
[----:B------:R-:W-:Y:S01]  /*4c20*/  @!P6 IMAD.MOV R99, RZ, RZ, -R99 ;  /* 0x000000ffff63e224 */ /* 0x000fe200078e0a63 */
[C---:B------:R-:W-:Y:S01]  /*4c30*/  ISETP.GT.U32.AND P6, PT, R0.reuse, R113, PT ;  /* 0x000000710000720c */ /* 0x040fe20003fc4070 */
[--C-:B------:R-:W-:Y:S01]  /*4c40*/  @!P4 IMAD.IADD R107, R107, 0x1, -R0.reuse ;  /* 0x000000016b6bc824 */ /* 0x100fe200078e0a00 */
[----:B------:R-:W-:Y:S01]  /*4c50*/  ISETP.GT.U32.AND P4, PT, R0, R119, PT ;  /* 0x000000770000720c */ /* 0x000fe20003f84070 */
[----:B------:R-:W-:Y:S01]  /*4c60*/  @!P2 IMAD.IADD R101, R101, 0x1, -R0 ;  /* 0x000000016565a824 */ /* 0x000fe200078e0a00 */
[----:B------:R-:W-:-:S02]  /*4c70*/  @!P0 IADD3 R103, R103, -R0, RZ ;  /* 0x8000000067678210 */ /* 0x000fc40007ffe0ff */
[----:B------:R-:W-:Y:S01]  /*4c80*/  ISETP.GE.AND P2, PT, R170, RZ, PT ;  /* 0x000000ffaa00720c */ /* 0x000fe20003f46270 */
[--C-:B------:R-:W-:Y:S01]  /*4c90*/  @!P1 IMAD.IADD R105, R105, 0x1, -R0.reuse ;  /* 0x0000000169699824 */ /* 0x100fe200078e0a00 */
[C---:B------:R-:W-:Y:S02]  /*4ca0*/  ISETP.GT.U32.AND P0, PT, R0.reuse, R115, PT ;  /* 0x000000730000720c */ /* 0x040fe40003f04070 */
[C---:B------:R-:W-:Y:S01]  /*4cb0*/  ISETP.GT.U32.AND P1, PT, R0.reuse, R117, PT ;  /* 0x000000750000720c */ /* 0x040fe20003f24070 */
[--C-:B------:R-:W-:Y:S01]  /*4cc0*/  @!P3 IMAD.IADD R109, R109, 0x1, -R0.reuse ;  /* 0x000000016d6db824 */ /* 0x100fe200078e0a00 */
[----:B------:R-:W-:Y:S01]  /*4cd0*/  ISETP.GT.U32.AND P3, PT, R0, R121, PT ;  /* 0x000000790000720c */ /* 0x000fe20003f64070 */
[--C-:B------:R-:W-:Y:S01]  /*4ce0*/  @!P5 IMAD.IADD R111, R111, 0x1, -R0.reuse ;  /* 0x000000016f6fd824 */ /* 0x100fe200078e0a00 */
[----:B------:R-:W-:Y:S01]  /*4cf0*/  ISETP.GE.AND P5, PT, R168, RZ, PT ;  /* 0x000000ffa800720c */ /* 0x000fe20003fa6270 */
[----:B------:R-:W-:Y:S01]  /*4d00*/  @!P4 IMAD.IADD R119, R119, 0x1, -R0 ;  /* 0x000000017777c824 */ /* 0x000fe200078e0a00 */
[----:B------:R-:W-:-:S02]  /*4d10*/  @!P6 IADD3 R113, R113, -R0, RZ ;  /* 0x800000007171e210 */ /* 0x000fc40007ffe0ff */
[----:B------:R-:W-:Y:S01]  /*4d20*/  ISETP.GE.AND P4, PT, R162, RZ, PT ;  /* 0x000000ffa200720c */ /* 0x000fe20003f86270 */
[----:B------:R-:W-:Y:S01]  /*4d30*/  @!P2 IMAD.MOV R101, RZ, RZ, -R101 ;  /* 0x000000ffff65a224 */ /* 0x000fe200078e0a65 */
[----:B------:R-:W-:Y:S01]  /*4d40*/  ISETP.GT.U32.AND P2, PT, R0, R113, PT ;  /* 0x000000710000720c */ /* 0x000fe20003f44070 */
[--C-:B------:R-:W-:Y:S01]  /*4d50*/  @!P0 IMAD.IADD R115, R115, 0x1, -R0.reuse ;  /* 0x0000000173738824 */ /* 0x100fe200078e0a00 */
[----:B------:R-:W-:Y:S01]  /*4d60*/  ISETP.GE.AND P0, PT, R166, RZ, PT ;  /* 0x000000ffa600720c */ /* 0x000fe20003f06270 */
[--C-:B------:R-:W-:Y:S01]  /*4d70*/  @!P1 IMAD.IADD R117, R117, 0x1, -R0.reuse ;  /* 0x0000000175759824 */ /* 0x100fe200078e0a00 */
[----:B------:R-:W-:Y:S01]  /*4d80*/  ISETP.GE.AND P1, PT, R164, RZ, PT ;  /* 0x000000ffa400720c */ /* 0x000fe20003f26270 */
[--C-:B------:R-:W-:Y:S01]  /*4d90*/  @!P3 IMAD.IADD R121, R121, 0x1, -R0.reuse ;  /* 0x000000017979b824 */ /* 0x100fe200078e0a00 */
[----:B------:R-:W-:Y:S02]  /*4da0*/  ISETP.GE.AND P3, PT, R160, RZ, PT ;  /* 0x000000ffa000720c */ /* 0x000fe40003f66270 */
[C---:B------:R-:W-:Y:S01]  /*4db0*/  ISETP.GT.U32.AND P6, PT, R0.reuse, R123, PT ;  /* 0x0000007b0000720c */ /* 0x040fe20003fc4070 */
[----:B------:R-:W-:Y:S01]  /*4dc0*/  @!P5 IMAD.MOV R103, RZ, RZ, -R103 ;  /* 0x000000ffff67d224 */ /* 0x000fe200078e0a67 */
[C---:B------:R-:W-:Y:S01]  /*4dd0*/  ISETP.GT.U32.AND P5, PT, R0.reuse, R115, PT ;  /* 0x000000730000720c */ /* 0x040fe20003fa4070 */
        /* <DEDUP_REMOVED lines=10> */
[--C-:B------:R-:W-:Y:S02]  /*4e80*/  @!P6 IMAD.IADD R123, R123, 0x1, -R0.reuse ;  /* 0x000000017b7be824 */ /* 0x100fe400078e0a00 */
[--C-:B------:R-:W-:Y:S01]  /*4e90*/  @!P5 IMAD.IADD R115, R115, 0x1, -R0.reuse ;  /* 0x000000017373d824 */ /* 0x100fe200078e0a00 */
[C---:B------:R-:W-:Y:S01]  /*4ea0*/  ISETP.GT.U32.AND P5, PT, R0.reuse, R129, PT ;  /* 0x000000810000720c */ /* 0x040fe20003fa4070 */
[----:B------:R-:W-:Y:S01]  /*4eb0*/  @!P4 IMAD.IADD R121, R121, 0x1, -R0 ;  /* 0x000000017979c824 */ /* 0x000fe200078e0a00 */
[----:B------:R-:W-:-:S02]  /*4ec0*/  ISETP.GT.U32.AND P6, PT, R0, R123, PT ;  /* 0x0000007b0000720c */ /* 0x000fc40003fc4070 */
[C---:B------:R-:W-:Y:S02]  /*4ed0*/  ISETP.GT.U32.AND P4, PT, R0.reuse, R135, PT ;  /* 0x000000870000720c */ /* 0x040fe40003f84070 */
[-C--:B------:R-:W-:Y:S01]  /*4ee0*/  @!P0 IADD3 R117, R117, -R0.reuse, RZ ;  /* 0x8000000075758210 */ /* 0x080fe20007ffe0ff */
[--C-:B------:R-:W-:Y:S01]  /*4ef0*/  @!P1 IMAD.IADD R119, R119, 0x1, -R0.reuse ;  /* 0x0000000177779824 */ /* 0x100fe200078e0a00 */
[----:B------:R-:W-:Y:S02]  /*4f00*/  @!P2 IADD3 R127, R127, -R0, RZ ;  /* 0x800000007f7fa210 */ /* 0x000fe40007ffe0ff */
[----:B------:R-:W-:Y:S02]  /*4f10*/  ISETP.GT.U32.AND P0, PT, R0, R131, PT ;  /* 0x000000830000720c */ /* 0x000fe40003f04070 */
[----:B------:R-:W-:Y:S02]  /*4f20*/  ISETP.GE.AND P2, PT, R154, RZ, PT ;  /* 0x000000ff9a00720c */ /* 0x000fe40003f46270 */
[----:B------:R-:W-:Y:S01]  /*4f30*/  ISETP.GT.U32.AND P1, PT, R0, R133, PT ;  /* 0x000000850000720c */ /* 0x000fe20003f24070 */
[--C-:B------:R-:W-:Y:S01]  /*4f40*/  @!P3 IMAD.IADD R125, R125, 0x1, -R0.reuse ;  /* 0x000000017d7db824 */ /* 0x100fe200078e0a00 */
[----:B------:R-:W-:Y:S01]  /*4f50*/  ISETP.GE.AND P3, PT, R156, RZ, PT ;  /* 0x000000ff9c00720c */ /* 0x000fe20003f66270 */
[--C-:B------:R-:W-:Y:S01]  /*4f60*/  @!P6 IMAD.IADD R123, R123, 0x1, -R0.reuse ;  /* 0x000000017b7be824 */ /* 0x100fe200078e0a00 */
[----:B------:R-:W-:Y:S01]  /*4f70*/  ISETP.GE.AND P6, PT, R158, RZ, PT ;  /* 0x000000ff9e00720c */ /* 0x000fe20003fc6270 */
[----:B------:R-:W-:-:S02]  /*4f80*/  @!P5 IMAD.IADD R129, R129, 0x1, -R0 ;  /* 0x000000018181d824 */ /* 0x000fc400078e0a00 */
[--C-:B------:R-:W-:Y:S01]  /*4f90*/  @!P4 IMAD.IADD R135, R135, 0x1, -R0.reuse ;  /* 0x000000018787c824 */ /* 0x100fe200078e0a00 */
[----:B------:R-:W-:Y:S01]  /*4fa0*/  ISETP.GT.U32.AND P4, PT, R0, R125, PT ;  /* 0x0000007d0000720c */ /* 0x000fe20003f84070 */
[--C-:B------:R-:W-:Y:S01]  /*4fb0*/  @!P0 IMAD.IADD R131, R131, 0x1, -R0.reuse ;  /* 0x0000000183838824 */ /* 0x100fe200078e0a00 */
[----:B------:R-:W-:Y:S01]  /*4fc0*/  ISETP.GE.AND P0, PT, R150, RZ, PT ;  /* 0x000000ff9600720c */ /* 0x000fe20003f06270 */
[----:B------:R-:W-:Y:S01]  /*4fd0*/  @!P2 IMAD.MOV R117, RZ, RZ, -R117 ;  /* 0x000000ffff75a224 */ /* 0x000fe200078e0a75 */
[----:B------:R-:W-:Y:S01]  /*4fe0*/  ISETP.GT.U32.AND P2, PT, R0, R129, PT ;  /* 0x000000810000720c */ /* 0x000fe20003f44070 */
[----:B------:R-:W-:Y:S01]  /*4ff0*/  @!P1 IMAD.IADD R133, R133, 0x1, -R0 ;  /* 0x0000000185859824 */ /* 0x000fe200078e0a00 */
[----:B------:R-:W-:Y:S01]  /*5000*/  ISETP.GE.AND P1, PT, R148, RZ, PT ;  /* 0x000000ff9400720c */ /* 0x000fe20003f26270 */
[----:B------:R-:W-:Y:S01]  /*5010*/  @!P3 IMAD.MOV R115, RZ, RZ, -R115 ;  /* 0x000000ffff73b224 */ /* 0x000fe200078e0a73 */
[----:B------:R-:W-:Y:S02]  /*5020*/  ISETP.GT.U32.AND P3, PT, R0, R127, PT ;  /* 0x0000007f0000720c */ /* 0x000fe40003f64070 */
[----:B------:R-:W-:-:S02]  /*5030*/  @!P6 IADD3 R113, -R113, RZ, RZ ;  /* 0x000000ff7171e210 */ /* 0x000fc40007ffe1ff */
[----:B------:R-:W-:Y:S01]  /*5040*/  ISETP.GE.AND P5, PT, R152, RZ, PT ;  /* 0x000000ff9800720c */ /* 0x000fe20003fa6270 */
[--C-:B------:R-:W-:Y:S01]  /*5050*/  @!P4 IMAD.IADD R125, R125, 0x1, -R0.reuse ;  /* 0x000000017d7dc824 */ /* 0x100fe200078e0a00 */
[C---:B------:R-:W-:Y:S02]  /*5060*/  ISETP.GT.U32.AND P6, PT, R0.reuse, R131, PT ;  /* 0x000000830000720c */ /* 0x040fe40003fc4070 */
[C---:B------:R-:W-:Y:S01]  /*5070*/  ISETP.GT.U32.AND P4, PT, R0.reuse, R139, PT ;  /* 0x0000008b0000720c */ /* 0x040fe20003f84070 */
[----:B------:R-:W-:Y:S01]  /*5080*/  @!P0 IMAD.MOV R121, RZ, RZ, -R121 ;  /* 0x000000ffff798224 */ /* 0x000fe200078e0a79 */
[C---:B------:R-:W-:Y:S01]  /*5090*/  ISETP.GT.U32.AND P0, PT, R0.reuse, R133, PT ;  /* 0x000000850000720c */ /* 0x040fe20003f04070 */
[----:B------:R-:W-:Y:S01]  /*50a0*/  @!P2 IMAD.IADD R129, R129, 0x1, -R0 ;  /* 0x000000018181a824 */ /* 0x000fe200078e0a00 */
[----:B------:R-:W-:Y:S02]  /*50b0*/  @!P1 IADD3 R123, -R123, RZ, RZ ;  /* 0x000000ff7b7b9210 */ /* 0x000fe40007ffe1ff */
[----:B------:R-:W-:-:S02]  /*50c0*/  ISETP.GT.U32.AND P2, PT, R0, R143, PT ;  /* 0x0000008f0000720c */ /* 0x000fc40003f44070 */
        /* <DEDUP_REMOVED lines=8> */
[----:B------:R-:W-:Y:S02]  /*5150*/  ISETP.GE.AND P4, PT, R142, RZ, PT ;  /* 0x000000ff8e00720c */ /* 0x000fe40003f86270 */
[----:B------:R-:W-:-:S02]  /*5160*/  @!P0 IADD3 R133, R133, -R0, RZ ;  /* 0x8000000085858210 */ /* 0x000fc40007ffe0ff */
[----:B------:R-:W-:Y:S01]  /*5170*/  @!P2 IADD3 R143, R143, -R0, RZ ;  /* 0x800000008f8fa210 */ /* 0x000fe20007ffe0ff */
[--C-:B------:R-:W-:Y:S01]  /*5180*/  @!P1 IMAD.IADD R137, R137, 0x1, -R0.reuse ;  /* 0x0000000189899824 */ /* 0x100fe200078e0a00 */
[----:B------:R-:W-:Y:S02]  /*5190*/  ISETP.GT.U32.AND P0, PT, R0, R147, PT ;  /* 0x000000930000720c */ /* 0x000fe40003f04070 */
[----:B------:R-:W-:Y:S02]  /*51a0*/  ISETP.GE.AND P2, PT, R138, RZ, PT ;  /* 0x000000ff8a00720c */ /* 0x000fe40003f46270 */
[----:B------:R-:W-:Y:S01]  /*51b0*/  ISETP.GE.AND P1, PT, R144, RZ, PT ;  /* 0x000000ff9000720c */ /* 0x000fe20003f26270 */
[--C-:B------:R-:W-:Y:S01]  /*51c0*/  @!P3 IMAD.IADD R141, R141, 0x1, -R0.reuse ;  /* 0x000000018d8db824 */ /* 0x100fe200078e0a00 */
[----:B------:R-:W-:Y:S01]  /*51d0*/  ISETP.GE.AND P3, PT, R140, RZ, PT ;  /* 0x000000ff8c00720c */ /* 0x000fe20003f66270 */
[--C-:B------:R-:W-:Y:S01]  /*51e0*/  @!P5 IMAD.IADD R135, R135, 0x1, -R0.reuse ;  /* 0x000000018787d824 */ /* 0x100fe200078e0a00 */
[----:B------:R-:W-:Y:S01]  /*51f0*/  ISETP.GE.AND P5, PT, R146, RZ, PT ;  /* 0x000000ff9200720c */ /* 0x000fe20003fa6270 */
[----:B------:R-:W-:Y:S01]  /*5200*/  @!P6 IMAD.IADD R145, R145, 0x1, -R0 ;  /* 0x000000019191e824 */ /* 0x000fe200078e0a00 */
[----:B------:R-:W-:-:S02]  /*5210*/  @!P4 IADD3 R129, -R129, RZ, RZ ;  /* 0x000000ff8181c210 */ /* 0x000fc40007ffe1ff */
[----:B------:R-:W-:Y:S02]  /*5220*/  ISETP.GE.AND P6, PT, R136, RZ, PT ;  /* 0x000000ff8800720c */ /* 0x000fe40003fc6270 */
[C---:B------:R-:W-:Y:S01]  /*5230*/  ISETP.GT.U32.AND P4, PT, R0.reuse, R141, PT ;  /* 0x0000008d0000720c */ /* 0x040fe20003f84070 */
[--C-:B------:R-:W-:Y:S01]  /*5240*/  @!P0 IMAD.IADD R147, R147, 0x1, -R0.reuse ;  /* 0x0000000193938824 */ /* 0x100fe200078e0a00 */
[C---:B------:R-:W-:Y:S01]  /*5250*/  ISETP.GT.U32.AND P0, PT, R0.reuse, R137, PT ;  /* 0x000000890000720c */ /* 0x040fe20003f04070 */
[----:B------:R-:W-:Y:S01]  /*5260*/  @!P2 IMAD.MOV R133, RZ, RZ, -R133 ;  /* 0x000000ffff85a224 */ /* 0x000fe200078e0a85 */
        /* <DEDUP_REMOVED lines=11> */
[--C-:B------:R-:W-:Y:S01]  /*5320*/  @!P0 IMAD.IADD R137, R137, 0x1, -R0.reuse ;  /* 0x0000000189898824 */ /* 0x100fe200078e0a00 */
[----:B------:R-:W-:Y:S01]  /*5330*/  ISETP.GE.AND P0, PT, R134, RZ, PT ;  /* 0x000000ff8600720c */ /* 0x000fe20003f06270 */
[----:B------:R-:W-:Y:S01]  /*5340*/  @!P2 IMAD.IADD R145, R145, 0x1, -R0 ;  /* 0x000000019191a824 */ /* 0x000fe200078e0a00 */
[----:B------:R-:W-:-:S02]  /*5350*/  ISETP.GT.U32.AND P2, PT, R0, R157, PT ;  /* 0x0000009d0000720c */ /* 0x000fc40003f44070 */
[-C--:B------:R-:W-:Y:S02]  /*5360*/  @!P1 IADD3 R139, R139, -R0.reuse, RZ ;  /* 0x800000008b8b9210 */ /* 0x080fe40007ffe0ff */
[C---:B------:R-:W-:Y:S01]  /*5370*/  ISETP.GT.U32.AND P1, PT, R0.reuse, R151, PT ;  /* 0x000000970000720c */ /* 0x040fe20003f24070 */
[--C-:B------:R-:W-:Y:S01]  /*5380*/  @!P3 IMAD.IADD R143, R143, 0x1, -R0.reuse ;  /* 0x000000018f8fb824 */ /* 0x100fe200078e0a00 */
[----:B------:R-:W-:Y:S01]  /*5390*/  ISETP.GT.U32.AND P3, PT, R0, R155, PT ;  /* 0x0000009b0000720c */ /* 0x000fe20003f64070 */
[--C-:B------:R-:W-:Y:S01]  /*53a0*/  @!P5 IMAD.IADD R147, R147, 0x1, -R0.reuse ;  /* 0x000000019393d824 */ /* 0x100fe200078e0a00 */
[----:B------:R-:W-:Y:S01]  /*53b0*/  ISETP.GE.AND P5, PT, R132, RZ, PT ;  /* 0x000000ff8400720c */ /* 0x000fe20003fa6270 */
[--C-:B------:R-:W-:Y:S01]  /*53c0*/  @!P4 IMAD.IADD R153, R153, 0x1, -R0.reuse ;  /* 0x000000019999c824 */ /* 0x100fe200078e0a00 */
        /* <DEDUP_REMOVED lines=8> */
[----:B------:R-:W-:Y:S01]  /*5450*/  @!P3 IMAD.IADD R155, R155, 0x1, -R0 ;  /* 0x000000019b9bb824 */ /* 0x000fe200078e0a00 */
[----:B------:R-:W-:-:S02]  /*5460*/  ISETP.GE.AND P3, PT, R126, RZ, PT ;  /* 0x000000ff7e00720c */ /* 0x000fc40003f66270 */
[C---:B------:R-:W-:Y:S01]  /*5470*/  ISETP.GT.U32.AND P6, PT, R0.reuse, R159, PT ;  /* 0x0000009f0000720c */ /* 0x040fe20003fc4070 */
[----:B------:R-:W-:Y:S01]  /*5480*/  @!P5 IMAD.MOV R139, RZ, RZ, -R139 ;  /* 0x000000ffff8bd224 */ /* 0x000fe200078e0a8b */
[C---:B------:R-:W-:Y:S02]  /*5490*/  ISETP.GT.U32.AND P5, PT, R0.reuse, R151, PT ;  /* 0x000000970000720c */ /* 0x040fe40003fa4070 */
[----:B------:R-:W-:Y:S02]  /*54a0*/  @!P4 IADD3 R143, -R143, RZ, RZ ;  /* 0x000000ff8f8fc210 */ /* 0x000fe40007ffe1ff */
[C---:B------:R-:W-:Y:S01]  /*54b0*/  ISETP.GT.U32.AND P4, PT, R0.reuse, R155, PT ;  /* 0x0000009b0000720c */ /* 0x040fe20003f84070 */
[----:B------:R-:W-:Y:S01]  /*54c0*/  @!P2 IMAD.MOV R147, RZ, RZ, -R147 ;  /* 0x000000ffff93a224 */ /* 0x000fe200078e0a93 */
[C---:B------:R-:W-:Y:S01]  /*54d0*/  ISETP.GT.U32.AND P2, PT, R0.reuse, R161, PT ;  /* 0x000000a10000720c */ /* 0x040fe20003f44070 */
[--C-:B------:R-:W-:Y:S01]  /*54e0*/  @!P0 IMAD.IADD R149, R149, 0x1, -R0.reuse ;  /* 0x0000000195958824 */ /* 0x100fe200078e0a00 */
[C---:B------:R-:W-:Y:S01]  /*54f0*/  ISETP.GT.U32.AND P0, PT, R0.reuse, R163, PT ;  /* 0x000000a30000720c */ /* 0x040fe20003f04070 */
[----:B------:R-:W-:Y:S01]  /*5500*/  @!P1 IMAD.MOV R141, RZ, RZ, -R141 ;  /* 0x000000ffff8d9224 */ /* 0x000fe200078e0a8d */
[C---:B------:R-:W-:Y:S01]  /*5510*/  ISETP.GT.U32.AND P1, PT, R0.reuse, R153, PT ;  /* 0x000000990000720c */ /* 0x040fe20003f24070 */
[----:B------:R-:W-:Y:S01]  /*5520*/  @!P3 IMAD.MOV R145, RZ, RZ, -R145 ;  /* 0x000000ffff91b224 */ /* 0x000fe200078e0a91 */
[----:B------:R-:W-:Y:S01]  /*5530*/  ISETP.GT.U32.AND P3, PT, R0, R157, PT ;  /* 0x0000009d0000720c */ /* 0x000fe20003f64070 */
[----:B------:R-:W-:-:S02]  /*5540*/  @!P6 IMAD.IADD R159, R159, 0x1, -R0 ;  /* 0x000000019f9fe824 */ /* 0x000fc400078e0a00 */
[--C-:B------:R-:W-:Y:S01]  /*5550*/  @!P5 IMAD.IADD R151, R151, 0x1, -R0.reuse ;  /* 0x000000019797d824 */ /* 0x100fe200078e0a00 */
[C---:B------:R-:W-:Y:S01]  /*5560*/  ISETP.GT.U32.AND P5, PT, R0.reuse, R165, PT ;  /* 0x000000a50000720c */ /* 0x040fe20003fa4070 */
[--C-:B------:R-:W-:Y:S01]  /*5570*/  @!P4 IMAD.IADD R155, R155, 0x1, -R0.reuse ;  /* 0x000000019b9bc824 */ /* 0x100fe200078e0a00 */
[C---:B------:R-:W-:Y:S02]  /*5580*/  ISETP.GT.U32.AND P6, PT, R0.reuse, R159, PT ;  /* 0x0000009f0000720c */ /* 0x040fe40003fc4070 */
[----:B------:R-:W-:Y:S01]  /*5590*/  ISETP.GT.U32.AND P4, PT, R0, R169, PT ;  /* 0x000000a90000720c */ /* 0x000fe20003f84070 */
[----:B------:R-:W-:Y:S01]  /*55a0*/  @!P2 IMAD.IADD R161, R161, 0x1, -R0 ;  /* 0x00000001a1a1a824 */ /* 0x000fe200078e0a00 */
[-C--:B------:R-:W-:Y:S02]  /*55b0*/  @!P0 IADD3 R163, R163, -R0.reuse, RZ ;  /* 0x80000000a3a38210 */ /* 0x080fe40007ffe0ff */
[----:B------:R-:W-:Y:S02]  /*55c0*/  @!P1 IADD3 R153, R153, -R0, RZ ;  /* 0x8000000099999210 */ /* 0x000fe40007ffe0ff */
[----:B------:R-:W-:-:S02]  /*55d0*/  ISETP.GE.AND P2, PT, R120, RZ, PT ;  /* 0x000000ff7800720c */ /* 0x000fc40003f46270 */
[----:B------:R-:W-:Y:S02]  /*55e0*/  ISETP.GE.AND P0, PT, R118, RZ, PT ;  /* 0x000000ff7600720c */ /* 0x000fe40003f06270 */
[C---:B------:R-:W-:Y:S01]  /*55f0*/  ISETP.GT.U32.AND P1, PT, R0.reuse, R167, PT ;  /* 0x000000a70000720c */ /* 0x040fe20003f24070 */
[--C-:B------:R-:W-:Y:S01]  /*5600*/  @!P3 IMAD.IADD R157, R157, 0x1, -R0.reuse ;  /* 0x000000019d9db824 */ /* 0x100fe200078e0a00 */
[----:B------:R-:W-:Y:S01]  /*5610*/  ISETP.GT.U32.AND P3, PT, R0, R171, PT ;  /* 0x000000ab0000720c */ /* 0x000fe20003f64070 */
[--C-:B------:R-:W-:Y:S01]  /*5620*/  @!P6 IMAD.IADD R159, R159, 0x1, -R0.reuse ;  /* 0x000000019f9fe824 */ /* 0x100fe200078e0a00 */
[----:B------:R-:W-:Y:S01]  /*5630*/  ISETP.GE.AND P6, PT, R122, RZ, PT ;  /* 0x000000ff7a00720c */ /* 0x000fe20003fc6270 */
[--C-:B------:R-:W-:Y:S02]  /*5640*/  @!P5 IMAD.IADD R165, R165, 0x1, -R0.reuse ;  /* 0x00000001a5a5d824 */ /* 0x100fe400078e0a00 */
[--C-:B------:R-:W-:Y:S01]  /*5650*/  @!P4 IMAD.IADD R169, R169, 0x1, -R0.reuse ;  /* 0x00000001a9a9c824 */ /* 0x100fe200078e0a00 */
[----:B------:R-:W-:Y:S01]  /*5660*/  ISETP.GE.AND P4, PT, R112, RZ, PT ;  /* 0x000000ff7000720c */ /* 0x000fe20003f86270 */
[----:B------:R-:W-:Y:S01]  /*5670*/  @!P2 IMAD.MOV R151, RZ, RZ, -R151 ;  /* 0x000000ffff97a224 */ /* 0x000fe200078e0a97 */
[----:B------:R-:W-:Y:S01]  /*5680*/  ISETP.GE.AND P5, PT, R116, RZ, PT ;  /* 0x000000ff7400720c */ /* 0x000fe20003fa6270 */
[----:B------:R-:W-:Y:S01]  /*5690*/  @!P0 IMAD.MOV R153, RZ, RZ, -R153 ;  /* 0x000000ffff998224 */ /* 0x000fe200078e0a99 */
[C---:B------:R-:W-:Y:S01]  /*56a0*/  ISETP.GT.U32.AND P2, PT, R0.reuse, R163, PT ;  /* 0x000000a30000720c */ /* 0x040fe20003f44070 */
[----:B------:R-:W-:Y:S01]  /*56b0*/  @!P1 IMAD.IADD R167, R167, 0x1, -R0 ;  /* 0x00000001a7a79824 */ /* 0x000fe200078e0a00 */
[----:B------:R-:W-:-:S02]  /*56c0*/  ISETP.GT.U32.AND P0, PT, R0, R165, PT ;  /* 0x000000a50000720c */ /* 0x000fc40003f04070 */
[----:B------:R-:W-:Y:S02]  /*56d0*/  ISETP.GE.AND P1, PT, R114, RZ, PT ;  /* 0x000000ff7200720c */ /* 0x000fe40003f26270 */
[-C--:B------:R-:W-:Y:S02]  /*56e0*/  @!P3 IADD3 R171, R171, -R0.reuse, RZ ;  /* 0x80000000ababb210 */ /* 0x080fe40007ffe0ff */
[C---:B------:R-:W-:Y:S01]  /*56f0*/  ISETP.GT.U32.AND P3, PT, R0.reuse, R161, PT ;  /* 0x000000a10000720c */ /* 0x040fe20003f64070 */
[----:B------:R-:W-:Y:S01]  /*5700*/  @!P6 IMAD.MOV R149, RZ, RZ, -R149 ;  /* 0x000000ffff95e224 */ /* 0x000fe200078e0a95 */
[C---:B------:R-:W-:Y:S01]  /*5710*/  ISETP.GT.U32.AND P6, PT, R0.reuse, R167, PT ;  /* 0x000000a70000720c */ /* 0x040fe20003fc4070 */
[----:B------:R-:W-:Y:S01]  /*5720*/  @!P4 IMAD.MOV R159, RZ, RZ, -R159 ;  /* 0x000000ffff9fc224 */ /* 0x000fe200078e0a9f */
[C---:B------:R-:W-:Y:S02]  /*5730*/  ISETP.GT.U32.AND P4, PT, R0.reuse, R173, PT ;  /* 0x000000ad0000720c */ /* 0x040fe40003f84070 */
[----:B------:R-:W-:Y:S01]  /*5740*/  @!P5 IADD3 R155, -R155, RZ, RZ ;  /* 0x000000ff9b9bd210 */ /* 0x000fe20007ffe1ff */
[----:B------:R-:W-:Y:S01]  /*5750*/  @!P0 IMAD.IADD R165, R165, 0x1, -R0 ;  /* 0x00000001a5a58824 */ /* 0x000fe200078e0a00 */
[----:B------:R-:W-:Y:S01]  /*5760*/  @!P2 IADD3 R163, R163, -R0, RZ ;  /* 0x80000000a3a3a210 */ /* 0x000fe20007ffe0ff */
[----:B------:R-:W-:Y:S01]  /*5770*/  @!P1 IMAD.MOV R157, RZ, RZ, -R157 ;  /* 0x000000ffff9d9224 */ /* 0x000fe200078e0a9d */
[----:B------:R-:W-:-:S02]  /*5780*/  ISETP.GT.U32.AND P5, PT, R0, R171, PT ;  /* 0x000000ab0000720c */ /* 0x000fc40003fa4070 */
[C---:B------:R-:W-:Y:S02]  /*5790*/  ISETP.GT.U32.AND P2, PT, R0.reuse, R177, PT ;  /* 0x000000b10000720c */ /* 0x040fe40003f44070 */
[C---:B------:R-:W-:Y:S02]  /*57a0*/  ISETP.GT.U32.AND P0, PT, R0.reuse, R179, PT ;  /* 0x000000b30000720c */ /* 0x040fe40003f04070 */
[C---:B------:R-:W-:Y:S01]  /*57b0*/  ISETP.GT.U32.AND P1, PT, R0.reuse, R169, PT ;  /* 0x000000a90000720c */ /* 0x040fe20003f24070 */
[--C-:B------:R-:W-:Y:S01]  /*57c0*/  @!P3 IMAD.IADD R161, R161, 0x1, -R0.reuse ;  /* 0x00000001a1a1b824 */ /* 0x100fe200078e0a00 */
[C---:B------:R-:W-:Y:S01]  /*57d0*/  ISETP.GT.U32.AND P3, PT, R0.reuse, R175, PT ;  /* 0x000000af0000720c */ /* 0x040fe20003f64070 */
[--C-:B------:R-:W-:Y:S01]  /*57e0*/  @!P6 IMAD.IADD R167, R167, 0x1, -R0.reuse ;  /* 0x00000001a7a7e824 */ /* 0x100fe200078e0a00 */
[----:B------:R-:W-:Y:S01]  /*57f0*/  ISETP.GT.U32.AND P6, PT, R0, R181, PT ;  /* 0x000000b50000720c */ /* 0x000fe20003fc4070 */
[----:B------:R-:W-:Y:S01]  /*5800*/  @!P4 IMAD.IADD R173, R173, 0x1, -R0 ;  /* 0x00000001adadc824 */ /* 0x000fe200078e0a00 */
[----:B------:R-:W-:-:S02]  /*5810*/  ISETP.GE.AND P4, PT, R106, RZ, PT ;  /* 0x000000ff6a00720c */ /* 0x000fc40003f86270 */
[-C--:B------:R-:W-:Y:S01]  /*5820*/  @!P5 IADD3 R171, R171, -R0.reuse, RZ ;  /* 0x80000000ababd210 */ /* 0x080fe20007ffe0ff */
[--C-:B------:R-:W-:Y:S01]  /*5830*/  @!P2 IMAD.IADD R177, R177, 0x1, -R0.reuse ;  /* 0x00000001b1b1a824 */ /* 0x100fe200078e0a00 */
[----:B------:R-:W-:Y:S02]  /*5840*/  ISETP.GE.AND P5, PT, R108, RZ, PT ;  /* 0x000000ff6c00720c */ /* 0x000fe40003fa6270 */
[----:B------:R-:W-:Y:S01]  /*5850*/  @!P0 IADD3 R179, R179, -R0, RZ ;  /* 0x80000000b3b38210 */ /* 0x000fe20007ffe0ff */
[--C-:B------:R-:W-:Y:S01]  /*5860*/  @!P1 IMAD.IADD R169, R169, 0x1, -R0.reuse ;  /* 0x00000001a9a99824 */ /* 0x100fe200078e0a00 */
[----:B------:R-:W-:Y:S02]  /*5870*/  ISETP.GE.AND P2, PT, R102, RZ, PT ;  /* 0x000000ff6600720c */ /* 0x000fe40003f46270 */
[----:B------:R-:W-:Y:S02]  /*5880*/  ISETP.GE.AND P0, PT, R100, RZ, PT ;  /* 0x000000ff6400720c */ /* 0x000fe40003f06270 */
[----:B------:R-:W-:Y:S01]  /*5890*/  ISETP.GT.U32.AND P1, PT, R0, R183, PT ;  /* 0x000000b70000720c */ /* 0x000fe20003f24070 */
[--C-:B------:R-:W-:Y:S01]  /*58a0*/  @!P3 IMAD.IADD R175, R175, 0x1, -R0.reuse ;  /* 0x00000001afafb824 */ /* 0x100fe200078e0a00 */
[----:B------:R-:W-:Y:S01]  /*58b0*/  ISETP.GE.AND P3, PT, R104, RZ, PT ;  /* 0x000000ff6800720c */ /* 0x000fe20003f66270 */
[----:B------:R-:W-:Y:S01]  /*58c0*/  @!P6 IMAD.IADD R181, R181, 0x1, -R0 ;  /* 0x00000001b5b5e824 */ /* 0x000fe200078e0a00 */
[----:B------:R-:W-:-:S02]  /*58d0*/  @!P4 IADD3 R163, -R163, RZ, RZ ;  /* 0x000000ffa3a3c210 */ /* 0x000fc40007ffe1ff */
[----:B------:R-:W-:Y:S01]  /*58e0*/  ISETP.GT.U32.AND P4, PT, R0, R175, PT ;  /* 0x000000af0000720c */ /* 0x000fe20003f84070 */
[----:B------:R-:W-:Y:S01]  /*58f0*/  @!P5 IMAD.MOV R161, RZ, RZ, -R161 ;  /* 0x000000ffffa1d224 */ /* 0x000fe200078e0aa1 */
[----:B------:R-:W-:Y:S01]  /*5900*/  ISETP.GE.AND P6, PT, R98, RZ, PT ;  /* 0x000000ff6200720c */ /* 0x000fe20003fc6270 */
[----:B------:R-:W-:Y:S01]  /*5910*/  @!P2 IMAD.MOV R167, RZ, RZ, -R167 ;  /* 0x000000ffffa7a224 */ /* 0x000fe200078e0aa7 */
[C---:B------:R-:W-:Y:S01]  /*5920*/  ISETP.GT.U32.AND P5, PT, R0.reuse, R177, PT ;  /* 0x000000b10000720c */ /* 0x040fe20003fa4070 */
[----:B------:R-:W-:Y:S01]  /*5930*/  @!P0 IMAD.MOV R169, RZ, RZ, -R169 ;  /* 0x000000ffffa98224 */ /* 0x000fe200078e0aa9 */
[C---:B------:R-:W-:Y:S01]  /*5940*/  ISETP.GT.U32.AND P2, PT, R0.reuse, R179, PT ;  /* 0x000000b30000720c */ /* 0x040fe20003f44070 */
[--C-:B------:R-:W-:Y:S01]  /*5950*/  @!P1 IMAD.IADD R183, R183, 0x1, -R0.reuse ;  /* 0x00000001b7b79824 */ /* 0x100fe200078e0a00 */
[C---:B------:R-:W-:Y:S02]  /*5960*/  ISETP.GT.U32.AND P0, PT, R0.reuse, R181, PT ;  /* 0x000000b50000720c */ /* 0x040fe40003f04070 */
[C---:B------:R-:W-:Y:S01]  /*5970*/  ISETP.GT.U32.AND P1, PT, R0.reuse, R173, PT ;  /* 0x000000ad0000720c */ /* 0x040fe20003f24070 */
[----:B------:R-:W-:Y:S01]  /*5980*/  @!P3 IMAD.MOV R165, RZ, RZ, -R165 ;  /* 0x000000ffffa5b224 */ /* 0x000fe200078e0aa5 */
[C---:B------:R-:W-:Y:S01]  /*5990*/  ISETP.GT.U32.AND P3, PT, R0.reuse, R183, PT ;  /* 0x000000b70000720c */ /* 0x040fe20003f64070 */
[----:B------:R-:W-:Y:S01]  /*59a0*/  @!P4 IMAD.IADD R175, R175, 0x1, -R0 ;  /* 0x00000001afafc824 */ /* 0x000fe200078e0a00 */
[----:B------:R-:W-:-:S02]  /*59b0*/  ISETP.GT.U32.AND P4, PT, R0, R187, PT ;  /* 0x000000bb0000720c */ /* 0x000fc40003f84070 */
[----:B------:R-:W-:Y:S01]  /*59c0*/  @!P6 IADD3 R171, -R171, RZ, RZ ;  /* 0x000000ffababe210 */ /* 0x000fe20007ffe1ff */
[--C-:B------:R-:W-:Y:S01]  /*59d0*/  @!P5 IMAD.IADD R177, R177, 0x1, -R0.reuse ;  /* 0x00000001b1b1d824 */ /* 0x100fe200078e0a00 */
[C---:B------:R-:W-:Y:S02]  /*59e0*/  ISETP.GT.U32.AND P6, PT, R0.reuse, R185, PT ;  /* 0x000000b90000720c */ /* 0x040fe40003fc4070 */
[----:B------:R-:W-:Y:S01]  /*59f0*/  @!P2 IADD3 R179, R179, -R0, RZ ;  /* 0x80000000b3b3a210 */ /* 0x000fe20007ffe0ff */
[--C-:B------:R-:W-:Y:S01]  /*5a00*/  @!P0 IMAD.IADD R181, R181, 0x1, -R0.reuse ;  /* 0x00000001b5b58824 */ /* 0x100fe200078e0a00 */
[C---:B------:R-:W-:Y:S01]  /*5a10*/  ISETP.GT.U32.AND P5, PT, R0.reuse, R189, PT ;  /* 0x000000bd0000720c */ /* 0x040fe20003fa4070 */
[----:B------:R-:W-:Y:S01]  /*5a20*/  @!P1 IMAD.IADD R173, R173, 0x1, -R0 ;  /* 0x00000001adad9824 */ /* 0x000fe200078e0a00 */
[C---:B------:R-:W-:Y:S02]  /*5a30*/  ISETP.GT.U32.AND P2, PT, R0.reuse, R191, PT ;  /* 0x000000bf0000720c */ /* 0x040fe40003f44070 */
[----:B------:R-:W-:-:S02]  /*5a40*/  ISETP.GT.U32.AND P0, PT, R0, R193, PT ;  /* 0x000000c10000720c */ /* 0x000fc40003f04070 */
[----:B------:R-:W-:Y:S01]  /*5a50*/  ISETP.GE.AND P1, PT, R96, RZ, PT ;  /* 0x000000ff6000720c */ /* 0x000fe20003f26270 */
[--C-:B------:R-:W-:Y:S01]  /*5a60*/  @!P3 IMAD.IADD R183, R183, 0x1, -R0.reuse ;  /* 0x00000001b7b7b824 */ /* 0x100fe200078e0a00 */
[----:B------:R-:W-:Y:S01]  /*5a70*/  ISETP.GE.AND P3, PT, R94, RZ, PT ;  /* 0x000000ff5e00720c */ /* 0x000fe20003f66270 */
[--C-:B------:R-:W-:Y:S01]  /*5a80*/  @!P6 IMAD.IADD R185, R185, 0x1, -R0.reuse ;  /* 0x00000001b9b9e824 */ /* 0x100fe200078e0a00 */
[----:B------:R-:W-:Y:S02]  /*5a90*/  @!P4 IADD3 R187, R187, -R0, RZ ;  /* 0x80000000bbbbc210 */ /* 0x000fe40007ffe0ff */
[----:B------:R-:W-:Y:S01]  /*5aa0*/  ISETP.GE.AND P4, PT, R92, RZ, PT ;  /* 0x000000ff5c00720c */ /* 0x000fe20003f86270 */
[--C-:B------:R-:W-:Y:S01]  /*5ab0*/  @!P5 IMAD.IADD R189, R189, 0x1, -R0.reuse ;  /* 0x00000001bdbdd824 */ /* 0x100fe200078e0a00 */
[----:B------:R-:W-:Y:S01]  /*5ac0*/  ISETP.GE.AND P5, PT, R90, RZ, PT ;  /* 0x000000ff5a00720c */ /* 0x000fe20003fa6270 */
[--C-:B------:R-:W-:Y:S01]  /*5ad0*/  @!P2 IMAD.IADD R191, R191, 0x1, -R0.reuse ;  /* 0x00000001bfbfa824 */ /* 0x100fe200078e0a00 */
[----:B------:R-:W-:Y:S01]  /*5ae0*/  ISETP.GE.AND P2, PT, R88, RZ, PT ;  /* 0x000000ff5800720c */ /* 0x000fe20003f46270 */
[----:B------:R-:W-:Y:S01]  /*5af0*/  @!P0 IMAD.IADD R193, R193, 0x1, -R0 ;  /* 0x00000001c1c18824 */ /* 0x000fe200078e0a00 */
[----:B------:R-:W-:Y:S01]  /*5b00*/  ISETP.GE.AND P0, PT, R86, RZ, PT ;  /* 0x000000ff5600720c */ /* 0x000fe20003f06270 */
[----:B------:R-:W-:Y:S01]  /*5b10*/  @!P1 IMAD.MOV R173, RZ, RZ, -R173 ;  /* 0x000000ffffad9224 */ /* 0x000fe200078e0aad */
[C---:B------:R-:W-:Y:S01]  /*5b20*/  ISETP.GT.U32.AND P1, PT, R0.reuse, R185, PT ;  /* 0x000000b90000720c */ /* 0x040fe20003f24070 */
[----:B------:R-:W-:Y:S01]  /*5b30*/  @!P3 IMAD.MOV R175, RZ, RZ, -R175 ;  /* 0x000000ffffafb224 */ /* 0x000fe200078e0aaf */
[----:B------:R-:W-:-:S03]  /*5b40*/  ISETP.GT.U32.AND P3, PT, R0, R187, PT ;  /* 0x000000bb0000720c */ /* 0x000fc60003f64070 */
[----:B------:R-:W-:Y:S02]  /*5b50*/  @!P4 IADD3 R177, -R177, RZ, RZ ;  /* 0x000000ffb1b1c210 */ /* 0x000fe40007ffe1ff */
[C---:B------:R-:W-:Y:S01]  /*5b60*/  ISETP.GT.U32.AND P4, PT, R0.reuse, R189, PT ;  /* 0x000000bd0000720c */ /* 0x040fe20003f84070 */
[----:B------:R-:W-:Y:S01]  /*5b70*/  @!P5 IMAD.MOV R179, RZ, RZ, -R179 ;  /* 0x000000ffffb3d224 */ /* 0x000fe200078e0ab3 */
[C---:B------:R-:W-:Y:S01]  /*5b80*/  ISETP.GT.U32.AND P5, PT, R0.reuse, R191, PT ;  /* 0x000000bf0000720c */ /* 0x040fe20003fa4070 */
[----:B------:R-:W-:Y:S01]  /*5b90*/  @!P2 IMAD.MOV R181, RZ, RZ, -R181 ;  /* 0x000000ffffb5a224 */ /* 0x000fe200078e0ab5 */
[C---:B------:R-:W-:Y:S01]  /*5ba0*/  ISETP.GT.U32.AND P2, PT, R0.reuse, R193, PT ;  /* 0x000000c10000720c */ /* 0x040fe20003f44070 */
[----:B------:R-:W-:Y:S01]  /*5bb0*/  @!P0 IMAD.MOV R183, RZ, RZ, -R183 ;  /* 0x000000ffffb78224 */ /* 0x000fe200078e0ab7 */
[----:B------:R-:W-:Y:S02]  /*5bc0*/  ISETP.GT.U32.AND P0, PT, R0, R197, PT ;  /* 0x000000c50000720c */ /* 0x000fe40003f04070 */
[----:B------:R-:W-:-:S02]  /*5bd0*/  @!P1 IADD3 R185, R185, -R0, RZ ;  /* 0x80000000b9b99210 */ /* 0x000fc40007ffe0ff */
[C---:B------:R-:W-:Y:S01]  /*5be0*/  ISETP.GT.U32.AND P1, PT, R0.reuse, R199, PT ;  /* 0x000000c70000720c */ /* 0x040fe20003f24070 */
[--C-:B------:R-:W-:Y:S01]  /*5bf0*/  @!P3 IMAD.IADD R187, R187, 0x1, -R0.reuse ;  /* 0x00000001bbbbb824 */ /* 0x100fe200078e0a00 */
[C---:B------:R-:W-:Y:S02]  /*5c00*/  ISETP.GT.U32.AND P3, PT, R0.reuse, R201, PT ;  /* 0x000000c90000720c */ /* 0x040fe40003f64070 */
[C---:B------:R-:W-:Y:S01]  /*5c10*/  ISETP.GT.U32.AND P6, PT, R0.reuse, R195, PT ;  /* 0x000000c30000720c */ /* 0x040fe20003fc4070 */
[--C-:B------:R-:W-:Y:S01]  /*5c20*/  @!P4 IMAD.IADD R189, R189, 0x1, -R0.reuse ;  /* 0x00000001bdbdc824 */ /* 0x100fe200078e0a00 */
[C---:B------:R-:W-:Y:S01]  /*5c30*/  ISETP.GT.U32.AND P4, PT, R0.reuse, R203, PT ;  /* 0x000000cb0000720c */ /* 0x040fe20003f84070 */
[--C-:B------:R-:W-:Y:S01]  /*5c40*/  @!P5 IMAD.IADD R191, R191, 0x1, -R0.reuse ;  /* 0x00000001bfbfd824 */ /* 0x100fe200078e0a00 */
[----:B------:R-:W-:Y:S01]  /*5c50*/  @!P2 IADD3 R193, R193, -R0, RZ ;  /* 0x80000000c1c1a210 */ /* 0x000fe20007ffe0ff */
[----:B------:R-:W-:Y:S01]  /*5c60*/  @!P0 IMAD.IADD R197, R197, 0x1, -R0 ;  /* 0x00000001c5c58824 */ /* 0x000fe200078e0a00 */
[----:B------:R-:W-:-:S02]  /*5c70*/  ISETP.GT.U32.AND P5, PT, R0, R205, PT ;  /* 0x000000cd0000720c */ /* 0x000fc40003fa4070 */
[----:B------:R-:W-:Y:S01]  /*5c80*/  ISETP.GT.U32.AND P2, PT, R0, R207, PT ;  /* 0x000000cf0000720c */ /* 0x000fe20003f44070 */
[--C-:B------:R-:W-:Y:S01]  /*5c90*/  @!P1 IMAD.IADD R199, R199, 0x1, -R0.reuse ;  /* 0x00000001c7c79824 */ /* 0x100fe200078e0a00 */
[----:B------:R-:W-:Y:S02]  /*5ca0*/  ISETP.GE.AND P0, PT, R82, RZ, PT ;  /* 0x000000ff5200720c */ /* 0x000fe40003f06270 */
[----:B------:R-:W-:Y:S01]  /*5cb0*/  ISETP.GE.AND P1, PT, R80, RZ, PT ;  /* 0x000000ff5000720c */ /* 0x000fe20003f26270 */
[--C-:B------:R-:W-:Y:S01]  /*5cc0*/  @!P6 IMAD.IADD R195, R195, 0x1, -R0.reuse ;  /* 0x00000001c3c3e824 */ /* 0x100fe200078e0a00 */
[----:B------:R-:W-:Y:S02]  /*5cd0*/  @!P3 IADD3 R201, R201, -R0, RZ ;  /* 0x80000000c9c9b210 */ /* 0x000fe40007ffe0ff */
[----:B------:R-:W-:Y:S01]  /*5ce0*/  ISETP.GE.AND P3, PT, R78, RZ, PT ;  /* 0x000000ff4e00720c */ /* 0x000fe20003f66270 */
[----:B------:R-:W-:Y:S01]  /*5cf0*/  @!P4 IMAD.IADD R203, R203, 0x1, -R0 ;  /* 0x00000001cbcbc824 */ /* 0x000fe200078e0a00 */
[----:B------:R-:W-:-:S02]  /*5d00*/  ISETP.GT.U32.AND P6, PT, R0, R195, PT ;  /* 0x000000c30000720c */ /* 0x000fc40003fc4070 */
[----:B------:R-:W-:Y:S01]  /*5d10*/  ISETP.GE.AND P4, PT, R76, RZ, PT ;  /* 0x000000ff4c00720c */ /* 0x000fe20003f86270 */
[--C-:B------:R-:W-:Y:S01]  /*5d20*/  @!P5 IMAD.IADD R205, R205, 0x1, -R0.reuse ;  /* 0x00000001cdcdd824 */ /* 0x100fe200078e0a00 */
[----:B------:R-:W-:Y:S01]  /*5d30*/  ISETP.GE.AND P5, PT, R74, RZ, PT ;  /* 0x000000ff4a00720c */ /* 0x000fe20003fa6270 */
[--C-:B------:R-:W-:Y:S01]  /*5d40*/  @!P2 IMAD.IADD R207, R207, 0x1, -R0.reuse ;  /* 0x00000001cfcfa824 */ /* 0x100fe200078e0a00 */
[C---:B------:R-:W-:Y:S01]  /*5d50*/  ISETP.GT.U32.AND P2, PT, R0.reuse, R197, PT ;  /* 0x000000c50000720c */ /* 0x040fe20003f44070 */
[----:B------:R-:W-:Y:S01]  /*5d60*/  @!P0 IMAD.MOV R187, RZ, RZ, -R187 ;  /* 0x000000ffffbb8224 */ /* 0x000fe200078e0abb */
[C---:B------:R-:W-:Y:S01]  /*5d70*/  ISETP.GT.U32.AND P0, PT, R0.reuse, R199, PT ;  /* 0x000000c70000720c */ /* 0x040fe20003f04070 */
[----:B------:R-:W-:Y:S01]  /*5d80*/  @!P1 IMAD.MOV R189, RZ, RZ, -R189 ;  /* 0x000000ffffbd9224 */ /* 0x000fe200078e0abd */
[C---:B------:R-:W-:Y:S01]  /*5d90*/  ISETP.GT.U32.AND P1, PT, R0.reuse, R201, PT ;  /* 0x000000c90000720c */ /* 0x040fe20003f24070 */
[----:B------:R-:W-:Y:S01]  /*5da0*/  @!P3 IMAD.MOV R191, RZ, RZ, -R191 ;  /* 0x000000ffffbfb224 */ /* 0x000fe200078e0abf */
[----:B------:R-:W-:Y:S01]  /*5db0*/  ISETP.GT.U32.AND P3, PT, R0, R203, PT ;  /* 0x000000cb0000720c */ /* 0x000fe20003f64070 */
[----:B------:R-:W-:-:S02]  /*5dc0*/  @!P6 IMAD.IADD R195, R195, 0x1, -R0 ;  /* 0x00000001c3c3e824 */ /* 0x000fc400078e0a00 */
[----:B------:R-:W-:Y:S02]  /*5dd0*/  @!P4 IADD3 R193, -R193, RZ, RZ ;  /* 0x000000ffc1c1c210 */ /* 0x000fe40007ffe1ff */
[C---:B------:R-:W-:Y:S01]  /*5de0*/  ISETP.GT.U32.AND P4, PT, R0.reuse, R205, PT ;  /* 0x000000cd0000720c */ /* 0x040fe20003f84070 */
[----:B------:R-:W-:Y:S01]  /*5df0*/  @!P5 IMAD.MOV R195, RZ, RZ, -R195 ;  /* 0x000000ffffc3d224 */ /* 0x000fe200078e0ac3 */
[C---:B------:R-:W-:Y:S01]  /*5e00*/  ISETP.GT.U32.AND P5, PT, R0.reuse, R209, PT ;  /* 0x000000d10000720c */ /* 0x040fe20003fa4070 */
[--C-:B------:R-:W-:Y:S01]  /*5e10*/  @!P2 IMAD.IADD R197, R197, 0x1, -R0.reuse ;  /* 0x00000001c5c5a824 */ /* 0x100fe200078e0a00 */
[----:B------:R-:W-:Y:S02]  /*5e20*/  @!P0 IADD3 R199, R199, -R0, RZ ;  /* 0x80000000c7c78210 */ /* 0x000fe40007ffe0ff */
[C---:B------:R-:W-:Y:S01]  /*5e30*/  ISETP.GT.U32.AND P2, PT, R0.reuse, R211, PT ;  /* 0x000000d30000720c */ /* 0x040fe20003f44070 */
[----:B------:R-:W-:Y:S01]  /*5e40*/  @!P1 IMAD.IADD R201, R201, 0x1, -R0 ;  /* 0x00000001c9c99824 */ /* 0x000fe200078e0a00 */
[----:B------:R-:W-:-:S02]  /*5e50*/  ISETP.GT.U32.AND P0, PT, R0, R216, PT ;  /* 0x000000d80000720c */ /* 0x000fc40003f04070 */
[----:B------:R-:W-:Y:S02]  /*5e60*/  ISETP.GE.AND P6, PT, R84, RZ, PT ;  /* 0x000000ff5400720c */ /* 0x000fe40003fc6270 */
[C---:B------:R-:W-:Y:S01]  /*5e70*/  ISETP.GT.U32.AND P1, PT, R0.reuse, R215, PT ;  /* 0x000000d70000720c */ /* 0x040fe20003f24070 */
[--C-:B------:R-:W-:Y:S01]  /*5e80*/  @!P3 IMAD.IADD R203, R203, 0x1, -R0.reuse ;  /* 0x00000001cbcbb824 */ /* 0x100fe200078e0a00 */
[C---:B------:R-:W-:Y:S01]  /*5e90*/  ISETP.GT.U32.AND P3, PT, R0.reuse, R220, PT ;  /* 0x000000dc0000720c */ /* 0x040fe20003f64070 */
[--C-:B------:R-:W-:Y:S01]  /*5ea0*/  @!P4 IMAD.IADD R205, R205, 0x1, -R0.reuse ;  /* 0x00000001cdcdc824 */ /* 0x100fe200078e0a00 */
[----:B------:R-:W-:Y:S01]  /*5eb0*/  ISETP.GT.U32.AND P4, PT, R0, R219, PT ;  /* 0x000000db0000720c */ /* 0x000fe20003f84070 */
[--C-:B------:R-:W-:Y:S01]  /*5ec0*/  @!P5 IMAD.IADD R209, R209, 0x1, -R0.reuse ;  /* 0x00000001d1d1d824 */ /* 0x100fe200078e0a00 */
[----:B------:R-:W-:Y:S01]  /*5ed0*/  ISETP.GE.AND P5, PT, R70, RZ, PT ;  /* 0x000000ff4600720c */ /* 0x000fe20003fa6270 */
[--C-:B------:R-:W-:Y:S01]  /*5ee0*/  @!P2 IMAD.IADD R211, R211, 0x1, -R0.reuse ;  /* 0x00000001d3d3a824 */ /* 0x100fe200078e0a00 */
[----:B------:R-:W-:Y:S01]  /*5ef0*/  ISETP.GE.AND P2, PT, R68, RZ, PT ;  /* 0x000000ff4400720c */ /* 0x000fe20003f46270 */
[----:B------:R-:W-:Y:S01]  /*5f00*/  @!P0 IMAD.IADD R216, R216, 0x1, -R0 ;  /* 0x00000001d8d88824 */ /* 0x000fe200078e0a00 */
[----:B------:R-:W-:-:S02]  /*5f10*/  ISETP.GE.AND P0, PT, R66, RZ, PT ;  /* 0x000000ff4200720c */ /* 0x000fc40003f06270 */
[----:B------:R-:W-:Y:S02]  /*5f20*/  @!P6 IADD3 R185, -R185, RZ, RZ ;  /* 0x000000ffb9b9e210 */ /* 0x000fe40007ffe1ff */
[----:B------:R-:W-:Y:S02]  /*5f30*/  ISETP.GT.U32.AND P6, PT, R0, R207, PT ;  /* 0x000000cf0000720c */ /* 0x000fe40003fc4070 */
[----:B------:R-:W-:Y:S02]  /*5f40*/  @!P1 IADD3 R215, R215, -R0, RZ ;  /* 0x80000000d7d79210 */ /* 0x000fe40007ffe0ff */
[----:B------:R-:W-:Y:S01]  /*5f50*/  ISETP.GE.AND P1, PT, R64, RZ, PT ;  /* 0x000000ff4000720c */ /* 0x000fe20003f26270 */
[--C-:B------:R-:W-:Y:S01]  /*5f60*/  @!P3 IMAD.IADD R220, R220, 0x1, -R0.reuse ;  /* 0x00000001dcdcb824 */ /* 0x100fe200078e0a00 */
[----:B------:R-:W-:Y:S01]  /*5f70*/  ISETP.GE.AND P3, PT, R62, RZ, PT ;  /* 0x000000ff3e00720c */ /* 0x000fe20003f66270 */
[----:B------:R-:W-:Y:S01]  /*5f80*/  @!P4 IMAD.IADD R219, R219, 0x1, -R0 ;  /* 0x00000001dbdbc824 */ /* 0x000fe200078e0a00 */
[----:B------:R-:W-:Y:S01]  /*5f90*/  ISETP.GT.U32.AND P4, PT, R0, R209, PT ;  /* 0x000000d10000720c */ /* 0x000fe20003f84070 */
[----:B------:R-:W-:Y:S01]  /*5fa0*/  @!P2 IMAD.MOV R201, RZ, RZ, -R201 ;  /* 0x000000ffffc9a224 */ /* 0x000fe200078e0ac9 */
[----:B------:R-:W-:Y:S01]  /*5fb0*/  @!P5 IADD3 R199, -R199, RZ, RZ ;  /* 0x000000ffc7c7d210 */ /* 0x000fe20007ffe1ff */
[----:B------:R-:W-:Y:S01]  /*5fc0*/  @!P0 IMAD.MOV R203, RZ, RZ, -R203 ;  /* 0x000000ffffcb8224 */ /* 0x000fe200078e0acb */
[----:B------:R-:W-:-:S02]  /*5fd0*/  IABS R213, R36 ;  /* 0x0000002400d57213 */ /* 0x000fc40000000000 */
[----:B------:R-:W-:Y:S02]  /*5fe0*/  @!P6 IADD3 R207, R207, -R0, RZ ;  /* 0x80000000cfcfe210 */ /* 0x000fe40007ffe0ff */
[C---:B------:R-:W-:Y:S01]  /*5ff0*/  ISETP.GT.U32.AND P5, PT, R0.reuse, R211, PT ;  /* 0x000000d30000720c */ /* 0x040fe20003fa4070 */
[----:B------:R-:W-:Y:S01]  /*6000*/  @!P1 IMAD.MOV R205, RZ, RZ, -R205 ;  /* 0x000000ffffcd9224 */ /* 0x000fe200078e0acd */
[C---:B------:R-:W-:Y:S02]  /*6010*/  ISETP.GT.U32.AND P2, PT, R0.reuse, R216, PT ;  /* 0x000000d80000720c */ /* 0x040fe40003f44070 */
[C---:B------:R-:W-:Y:S02]  /*6020*/  ISETP.GT.U32.AND P0, PT, R0.reuse, R215, PT ;  /* 0x000000d70000720c */ /* 0x040fe40003f04070 */
[----:B------:R-:W-:Y:S01]  /*6030*/  ISETP.GT.U32.AND P1, PT, R0, R220, PT ;  /* 0x000000dc0000720c */ /* 0x000fe20003f24070 */
[----:B------:R-:W-:Y:S01]  /*6040*/  IMAD.HI.U32 R22, R2, R213, RZ ;  /* 0x000000d502167227 */ /* 0x000fe200078e00ff */
[----:B------:R-:W-:-:S02]  /*6050*/  @!P3 IADD3 R207, -R207, RZ, RZ ;  /* 0x000000ffcfcfb210 */ /* 0x000fc40007ffe1ff */
[----:B------:R-:W-:Y:S01]  /*6060*/  ISETP.GT.U32.AND P3, PT, R0, R224, PT ;  /* 0x000000e00000720c */ /* 0x000fe20003f64070 */
[----:B------:R-:W-:Y:S01]  /*6070*/  IMAD.MOV R24, RZ, RZ, -R24 ;  /* 0x000000ffff187224 */ /* 0x000fe200078e0a18 */
[----:B------:R-:W-:Y:S01]  /*6080*/  IADD3 R34, R110, 0x7a, RZ ;  /* 0x0000007a6e227810 */ /* 0x000fe20007ffe0ff */
[----:B------:R-:W-:Y:S01]  /*6090*/  @!P4 IMAD.IADD R209, R209, 0x1, -R0 ;  /* 0x00000001d1d1c824 */ /* 0x000fe200078e0a00 */
[----:B------:R-:W-:Y:S01]  /*60a0*/  ISETP.GE.AND P6, PT, R72, RZ, PT ;  /* 0x000000ff4800720c */ /* 0x000fe20003fc6270 */
[----:B------:R-:W-:Y:S01]  /*60b0*/  IMAD R234, R0, R24, R234 ;  /* 0x0000001800ea7224 */ /* 0x000fe200078e02ea */
[----:B------:R-:W-:Y:S02]  /*60c0*/  IADD3 R22, -R22, RZ, RZ ;  /* 0x000000ff16167210 */ /* 0x000fe40007ffe1ff */
[----:B------:R-:W-:Y:S02]  /*60d0*/  IABS R217, R34 ;  /* 0x0000002200d97213 */ /* 0x000fe40000000000 */
[----:B------:R-:W-:Y:S01]  /*60e0*/  ISETP.GT.U32.AND P4, PT, R0, R223, PT ;  /* 0x000000df0000720c */ /* 0x000fe20003f84070 */
[--C-:B------:R-:W-:Y:S01]  /*60f0*/  @!P5 IMAD.IADD R211, R211, 0x1, -R0.reuse ;  /* 0x00000001d3d3d824 */ /* 0x100fe200078e0a00 */
[----:B------:R-:W-:Y:S01]  /*6100*/  @!P0 IADD3 R215, R215, -R0, RZ ;  /* 0x80000000d7d78210 */ /* 0x000fe20007ffe0ff */
[--C-:B------:R-:W-:Y:S01]  /*6110*/  @!P2 IMAD.IADD R216, R216, 0x1, -R0.reuse ;  /* 0x00000001d8d8a824 */ /* 0x100fe200078e0a00 */
[C---:B------:R-:W-:Y:S01]  /*6120*/  ISETP.GT.U32.AND P5, PT, R0.reuse, R227, PT ;  /* 0x000000e30000720c */ /* 0x040fe20003fa4070 */
[C---:B------:R-:W-:Y:S01]  /*6130*/  IMAD R213, R0.reuse, R22, R213 ;  /* 0x0000001600d57224 */ /* 0x040fe200078e02d5 */
[----:B------:R-:W-:Y:S01]  /*6140*/  ISETP.GT.U32.AND P2, PT, R0, R230, PT ;  /* 0x000000e60000720c */ /* 0x000fe20003f44070 */
[----:B------:R-:W-:Y:S01]  /*6150*/  @!P1 IMAD.IADD R220, R220, 0x1, -R0 ;  /* 0x00000001dcdc9824 */ /* 0x000fe200078e0a00 */
[----:B------:R-:W-:Y:S01]  /*6160*/  ISETP.GT.U32.AND P0, PT, R0, R231, PT ;  /* 0x000000e70000720c */ /* 0x000fe20003f04070 */
[----:B------:R-:W-:Y:S01]  /*6170*/  IMAD.HI.U32 R22, R2, R217, RZ ;  /* 0x000000d902167227 */ /* 0x000fe200078e00ff */
[----:B------:R-:W-:-:S02]  /*6180*/  ISETP.GT.U32.AND P1, PT, R0, R234, PT ;  /* 0x000000ea0000720c */ /* 0x000fc40003f24070 */
[----:B------:R-:W-:Y:S01]  /*6190*/  IADD3 R30, R110, 0x7b, RZ ;  /* 0x0000007b6e1e7810 */ /* 0x000fe20007ffe0ff */
[----:B------:R-:W-:Y:S01]  /*61a0*/  @!P3 IMAD.IADD R224, R224, 0x1, -R0 ;  /* 0x00000001e0e0b824 */ /* 0x000fe200078e0a00 */
[----:B------:R-:W-:Y:S01]  /*61b0*/  ISETP.GE.AND P3, PT, R58, RZ, PT ;  /* 0x000000ff3a00720c */ /* 0x000fe20003f66270 */
[----:B------:R-:W-:Y:S01]  /*61c0*/  @!P6 IMAD.MOV R197, RZ, RZ, -R197 ;  /* 0x000000ffffc5e224 */ /* 0x000fe200078e0ac5 */
[----:B------:R-:W-:Y:S02]  /*61d0*/  IADD3 R22, -R22, RZ, RZ ;  /* 0x000000ff16167210 */ /* 0x000fe40007ffe1ff */
[----:B------:R-:W-:Y:S02]  /*61e0*/  IABS R221, R30 ;  /* 0x0000001e00dd7213 */ /* 0x000fe40000000000 */
[C---:B------:R-:W-:Y:S02]  /*61f0*/  ISETP.GT.U32.AND P6, PT, R0.reuse, R219, PT ;  /* 0x000000db0000720c */ /* 0x040fe40003fc4070 */
[----:B------:R-:W-:Y:S01]  /*6200*/  @!P4 IADD3 R223, R223, -R0, RZ ;  /* 0x80000000dfdfc210 */ /* 0x000fe20007ffe0ff */
[----:B------:R-:W-:Y:S01]  /*6210*/  IMAD R217, R0, R22, R217 ;  /* 0x0000001600d97224 */ /* 0x000fe200078e02d9 */
[----:B------:R-:W-:Y:S01]  /*6220*/  ISETP.GE.AND P4, PT, R56, RZ, PT ;  /* 0x000000ff3800720c */ /* 0x000fe20003f86270 */
[----:B------:R-:W-:Y:S01]  /*6230*/  IMAD.HI.U32 R22, R2, R221, RZ ;  /* 0x000000dd02167227 */ /* 0x000fe200078e00ff */
[----:B------:R-:W-:-:S03]  /*6240*/  IADD3 R28, R110, 0x7c, RZ ;  /* 0x0000007c6e1c7810 */ /* 0x000fc60007ffe0ff */
[--C-:B------:R-:W-:Y:S01]  /*6250*/  @!P5 IMAD.IADD R227, R227, 0x1, -R0.reuse ;  /* 0x00000001e3e3d824 */ /* 0x100fe200078e0a00 */
[----:B------:R-:W-:Y:S01]  /*6260*/  ISETP.GE.AND P5, PT, R54, RZ, PT ;  /* 0x000000ff3600720c */ /* 0x000fe20003fa6270 */
[--C-:B------:R-:W-:Y:S01]  /*6270*/  @!P2 IMAD.IADD R230, R230, 0x1, -R0.reuse ;  /* 0x00000001e6e6a824 */ /* 0x100fe200078e0a00 */
[----:B------:R-:W-:Y:S01]  /*6280*/  ISETP.GE.AND P2, PT, R52, RZ, PT ;  /* 0x000000ff3400720c */ /* 0x000fe20003f46270 */
[----:B------:R-:W-:Y:S01]  /*6290*/  @!P0 IMAD.IADD R231, R231, 0x1, -R0 ;  /* 0x00000001e7e78824 */ /* 0x000fe200078e0a00 */
[----:B------:R-:W-:Y:S02]  /*62a0*/  ISETP.GE.AND P0, PT, R50, RZ, PT ;  /* 0x000000ff3200720c */ /* 0x000fe40003f06270 */
[----:B------:R-:W-:Y:S02]  /*62b0*/  @!P1 IADD3 R234, R234, -R0, RZ ;  /* 0x80000000eaea9210 */ /* 0x000fe40007ffe0ff */
[----:B------:R-:W-:Y:S01]  /*62c0*/  ISETP.GT.U32.AND P1, PT, R0, R224, PT ;  /* 0x000000e00000720c */ /* 0x000fe20003f24070 */
[----:B------:R-:W-:Y:S01]  /*62d0*/  @!P3 IMAD.MOV R211, RZ, RZ, -R211 ;  /* 0x000000ffffd3b224 */ /* 0x000fe200078e0ad3 */
[----:B------:R-:W-:-:S02]  /*62e0*/  IADD3 R22, -R22, RZ, RZ ;  /* 0x000000ff16167210 */ /* 0x000fc40007ffe1ff */
[----:B------:R-:W-:Y:S02]  /*62f0*/  IABS R225, R28 ;  /* 0x0000001c00e17213 */ /* 0x000fe40000000000 */
[----:B------:R-:W-:Y:S01]  /*6300*/  ISETP.GT.U32.AND P3, PT, R0, R223, PT ;  /* 0x000000df0000720c */ /* 0x000fe20003f64070 */
[----:B------:R-:W-:Y:S01]  /*6310*/  @!P6 IMAD.IADD R219, R219, 0x1, -R0 ;  /* 0x00000001dbdbe824 */ /* 0x000fe200078e0a00 */
[----:B------:R-:W-:Y:S01]  /*6320*/  ISETP.GE.AND P6, PT, R60, RZ, PT ;  /* 0x000000ff3c00720c */ /* 0x000fe20003fc6270 */
[----:B------:R-:W-:Y:S02]  /*6330*/  IMAD R221, R0, R22, R221 ;  /* 0x0000001600dd7224 */ /* 0x000fe400078e02dd */
[----:B------:R-:W-:Y:S01]  /*6340*/  IMAD.HI.U32 R22, R2, R225, RZ ;  /* 0x000000e102167227 */ /* 0x000fe200078e00ff */
[----:B------:R-:W-:-:S03]  /*6350*/  @!P5 IADD3 R215, -R215, RZ, RZ ;  /* 0x000000ffd7d7d210 */ /* 0x000fc60007ffe1ff */
[----:B------:R-:W-:Y:S01]  /*6360*/  @!P4 IMAD.MOV R216, RZ, RZ, -R216 ;  /* 0x000000ffffd8c224 */ /* 0x000fe200078e0ad8 */
[C---:B------:R-:W-:Y:S01]  /*6370*/  ISETP.GT.U32.AND P4, PT, R0.reuse, R227, PT ;  /* 0x000000e30000720c */ /* 0x040fe20003f84070 */
[----:B------:R-:W-:Y:S01]  /*6380*/  @!P2 IMAD.MOV R220, RZ, RZ, -R220 ;  /* 0x000000ffffdca224 */ /* 0x000fe200078e0adc */
[C---:B------:R-:W-:Y:S01]  /*6390*/  ISETP.GT.U32.AND P5, PT, R0.reuse, R231, PT ;  /* 0x000000e70000720c */ /* 0x040fe20003fa4070 */
[----:B------:R-:W-:Y:S01]  /*63a0*/  @!P0 IMAD.MOV R219, RZ, RZ, -R219 ;  /* 0x000000ffffdb8224 */ /* 0x000fe200078e0adb */
[----:B------:R-:W-:Y:S01]  /*63b0*/  ISETP.GT.U32.AND P2, PT, R0, R234, PT ;  /* 0x000000ea0000720c */ /* 0x000fe20003f44070 */
[----:B------:R-:W-:Y:S01]  /*63c0*/  @!P1 IMAD.IADD R224, R224, 0x1, -R0 ;  /* 0x00000001e0e09824 */ /* 0x000fe200078e0a00 */
[----:B------:R-:W-:Y:S02]  /*63d0*/  ISETP.GT.U32.AND P0, PT, R0, R213, PT ;  /* 0x000000d50000720c */ /* 0x000fe40003f04070 */
[----:B------:R-:W-:Y:S02]  /*63e0*/  IADD3 R22, -R22, RZ, RZ ;  /* 0x000000ff16167210 */ /* 0x000fe40007ffe1ff */
[----:B------:R-:W-:-:S02]  /*63f0*/  ISETP.GT.U32.AND P1, PT, R0, R217, PT ;  /* 0x000000d90000720c */ /* 0x000fc40003f24070 */
[----:B------:R-:W-:Y:S02]  /*6400*/  IADD3 R26, R110, 0x7d, RZ ;  /* 0x0000007d6e1a7810 */ /* 0x000fe40007ffe0ff */
[----:B------:R-:W-:Y:S01]  /*6410*/  @!P3 IADD3 R223, R223, -R0, RZ ;  /* 0x80000000dfdfb210 */ /* 0x000fe20007ffe0ff */
[C---:B------:R-:W-:Y:S01]  /*6420*/  IMAD R225, R0.reuse, R22, R225 ;  /* 0x0000001600e17224 */ /* 0x040fe200078e02e1 */
[----:B------:R-:W-:Y:S02]  /*6430*/  ISETP.GT.U32.AND P3, PT, R0, R221, PT ;  /* 0x000000dd0000720c */ /* 0x000fe40003f64070 */
[----:B------:R-:W-:Y:S01]  /*6440*/  IADD3 R24, R110, 0x7e, RZ ;  /* 0x0000007e6e187810 */ /* 0x000fe20007ffe0ff */
[----:B------:R-:W-:Y:S01]  /*6450*/  @!P6 IMAD.MOV R209, RZ, RZ, -R209 ;  /* 0x000000ffffd1e224 */ /* 0x000fe200078e0ad1 */
[----:B------:R-:W-:Y:S01]  /*6460*/  IABS R229, R26 ;  /* 0x0000001a00e57213 */ /* 0x000fe20000000000 */
[----:B------:R-:W-:Y:S01]  /*6470*/  @!P4 IMAD.IADD R227, R227, 0x1, -R0 ;  /* 0x00000001e3e3c824 */ /* 0x000fe200078e0a00 */
[----:B------:R-:W-:-:S02]  /*6480*/  ISETP.GT.U32.AND P6, PT, R0, R230, PT ;  /* 0x000000e60000720c */ /* 0x000fc40003fc4070 */
[----:B------:R-:W-:Y:S02]  /*6490*/  IABS R233, R24 ;  /* 0x0000001800e97213 */ /* 0x000fe40000000000 */
[----:B------:R-:W-:Y:S01]  /*64a0*/  ISETP.GT.U32.AND P4, PT, R0, R225, PT ;  /* 0x000000e10000720c */ /* 0x000fe20003f84070 */
[----:B------:R-:W-:Y:S01]  /*64b0*/  IMAD.HI.U32 R22, R2, R229, RZ ;  /* 0x000000e502167227 */ /* 0x000fe200078e00ff */
[----:B------:R-:W-:Y:S02]  /*64c0*/  @!P2 IADD3 R234, R234, -R0, RZ ;  /* 0x80000000eaeaa210 */ /* 0x000fe40007ffe0ff */
[----:B------:R-:W-:Y:S01]  /*64d0*/  ISETP.GE.AND P2, PT, R44, RZ, PT ;  /* 0x000000ff2c00720c */ /* 0x000fe20003f46270 */
[--C-:B------:R-:W-:Y:S01]  /*64e0*/  @!P5 IMAD.IADD R231, R231, 0x1, -R0.reuse ;  /* 0x00000001e7e7d824 */ /* 0x100fe200078e0a00 */
[----:B------:R-:W-:Y:S01]  /*64f0*/  ISETP.GE.AND P5, PT, R46, RZ, PT ;  /* 0x000000ff2e00720c */ /* 0x000fe20003fa6270 */
[----:B------:R-:W-:Y:S01]  /*6500*/  @!P0 IMAD.IADD R213, R213, 0x1, -R0 ;  /* 0x00000001d5d58824 */ /* 0x000fe200078e0a00 */
[----:B------:R-:W-:Y:S01]  /*6510*/  ISETP.GE.AND P0, PT, R42, RZ, PT ;  /* 0x000000ff2a00720c */ /* 0x000fe20003f06270 */
[----:B------:R-:W-:Y:S01]  /*6520*/  IMAD.HI.U32 R2, R2, R233, RZ ;  /* 0x000000e902027227 */ /* 0x000fe200078e00ff */
[----:B------:R-:W-:-:S03]  /*6530*/  IADD3 R22, -R22, RZ, RZ ;  /* 0x000000ff16167210 */ /* 0x000fc60007ffe1ff */
[--C-:B------:R-:W-:Y:S01]  /*6540*/  @!P1 IMAD.IADD R217, R217, 0x1, -R0.reuse ;  /* 0x00000001d9d99824 */ /* 0x100fe200078e0a00 */
[----:B------:R-:W-:Y:S01]  /*6550*/  ISETP.GE.AND P1, PT, R40, RZ, PT ;  /* 0x000000ff2800720c */ /* 0x000fe20003f26270 */
[--C-:B------:R-:W-:Y:S01]  /*6560*/  @!P3 IMAD.IADD R221, R221, 0x1, -R0.reuse ;  /* 0x00000001ddddb824 */ /* 0x100fe200078e0a00 */
[----:B------:R-:W-:Y:S02]  /*6570*/  ISETP.GE.AND P3, PT, R38, RZ, PT ;  /* 0x000000ff2600720c */ /* 0x000fe40003f66270 */
[----:B------:R-:W-:Y:S01]  /*6580*/  IADD3 R2, -R2, RZ, RZ ;  /* 0x000000ff02027210 */ /* 0x000fe20007ffe1ff */
[----:B------:R-:W-:Y:S01]  /*6590*/  @!P6 IMAD.IADD R230, R230, 0x1, -R0 ;  /* 0x00000001e6e6e824 */ /* 0x000fe200078e0a00 */
[----:B------:R-:W-:Y:S01]  /*65a0*/  ISETP.GE.AND P6, PT, R48, RZ, PT ;  /* 0x000000ff3000720c */ /* 0x000fe20003fc6270 */
[C---:B------:R-:W-:Y:S01]  /*65b0*/  IMAD R229, R0.reuse, R22, R229 ;  /* 0x0000001600e57224 */ /* 0x040fe200078e02e5 */
[----:B------:R-:W-:Y:S01]  /*65c0*/  @!P4 IADD3 R225, R225, -R0, RZ ;  /* 0x80000000e1e1c210 */ /* 0x000fe20007ffe0ff */
[----:B------:R-:W-:Y:S01]  /*65d0*/  IMAD R233, R0, R2, R233 ;  /* 0x0000000200e97224 */ /* 0x000fe200078e02e9 */
[----:B------:R-:W-:Y:S01]  /*65e0*/  @!P0 IADD3 R230, -R230, RZ, RZ ;  /* 0x000000ffe6e68210 */ /* 0x000fe20007ffe1ff */
[----:B------:R-:W-:Y:S01]  /*65f0*/  @!P5 IMAD.MOV R223, RZ, RZ, -R223 ;  /* 0x000000ffffdfd224 */ /* 0x000fe200078e0adf */
[C---:B------:R-:W-:Y:S01]  /*6600*/  ISETP.GT.U32.AND P5, PT, R0.reuse, R221, PT ;  /* 0x000000dd0000720c */ /* 0x040fe20003fa4070 */
[----:B------:R-:W-:Y:S01]  /*6610*/  @!P2 IMAD.MOV R227, RZ, RZ, -R227 ;  /* 0x000000ffffe3a224 */ /* 0x000fe200078e0ae3 */
[C---:B------:R-:W-:Y:S01]  /*6620*/  ISETP.GT.U32.AND P2, PT, R0.reuse, R225, PT ;  /* 0x000000e10000720c */ /* 0x040fe20003f44070 */
[----:B------:R-:W-:Y:S01]  /*6630*/  @!P1 IMAD.MOV R231, RZ, RZ, -R231 ;  /* 0x000000ffffe79224 */ /* 0x000fe200078e0ae7 */
[----:B------:R-:W-:-:S02]  /*6640*/  ISETP.GT.U32.AND P0, PT, R0, R229, PT ;  /* 0x000000e50000720c */ /* 0x000fc40003f04070 */
[C---:B------:R-:W-:Y:S02]  /*6650*/  ISETP.GT.U32.AND P4, PT, R0.reuse, R213, PT ;  /* 0x000000d50000720c */ /* 0x040fe40003f84070 */
[----:B------:R-:W-:Y:S01]  /*6660*/  ISETP.GT.U32.AND P1, PT, R0, R233, PT ;  /* 0x000000e90000720c */ /* 0x000fe20003f24070 */
[----:B------:R-:W-:Y:S01]  /*6670*/  @!P3 IMAD.MOV R234, RZ, RZ, -R234 ;  /* 0x000000ffffeab224 */ /* 0x000fe200078e0aea */
        /* <DEDUP_REMOVED lines=8> */
[----:B------:R-:W-:Y:S02]  /*6700*/  @!P4 IMAD.IADD R213, R213, 0x1, -R0 ;  /* 0x00000001d5d5c824 */ /* 0x000fe400078e0a00 */
[-C--:B------:R-:W-:Y:S01]  /*6710*/  @!P1 IADD3 R233, R233, -R0.reuse, RZ ;  /* 0x80000000e9e99210 */ /* 0x080fe20007ffe0ff */
[----:B------:R-:W-:Y:S01]  /*6720*/  IMAD.MOV.U32 R250, RZ, RZ, c[0x0][0x180] ;  /* 0x00006000fffa7624 */ /* 0x000fe200078e00ff */
[C---:B------:R-:W-:Y:S01]  /*6730*/  ISETP.GT.U32.AND P1, PT, R0.reuse, R229, PT ;  /* 0x000000e50000720c */ /* 0x040fe20003f24070 */
[----:B------:R-:W-:Y:S01]  /*6740*/  @!P3 IMAD.MOV R213, RZ, RZ, -R213 ;  /* 0x000000ffffd5b224 */ /* 0x000fe200078e0ad5 */
[----:B------:R-:W-:Y:S02]  /*6750*/  ISETP.GT.U32.AND P3, PT, R0, R233, PT ;  /* 0x000000e90000720c */ /* 0x000fe40003f64070 */
[----:B------:R-:W-:Y:S02]  /*6760*/  @!P6 IADD3 R217, R217, -R0, RZ ;  /* 0x80000000d9d9e210 */ /* 0x000fe40007ffe0ff */
[----:B------:R-:W-:Y:S01]  /*6770*/  IADD3 R2, R250, -0x5, RZ ;  /* 0xfffffffbfa027810 */ /* 0x000fe20007ffe0ff */
[----:B------:R-:W-:Y:S01]  /*6780*/  @!P2 IMAD.MOV R221, RZ, RZ, -R221 ;  /* 0x000000ffffdda224 */ /* 0x000fe200078e0add */
[----:B------:R-:W-:Y:S01]  /*6790*/  ISETP.GE.AND P2, PT, R24, RZ, PT ;  /* 0x000000ff1800720c */ /* 0x000fe20003f46270 */
[----:B------:R-:W-:Y:S01]  /*67a0*/  @!P5 IMAD.MOV R217, RZ, RZ, -R217 ;  /* 0x000000ffffd9d224 */ /* 0x000fe200078e0ad9 */
[----:B------:R-:W-:-:S02]  /*67b0*/  ISETP.GE.U32.AND P6, PT, R2, 0x7fffff7c, PT ;  /* 0x7fffff7c0200780c */ /* 0x000fc40003fc6070 */
[----:B------:R-:W-:Y:S02]  /*67c0*/  IADD3 R2, R250, -0xd, RZ ;  /* 0xfffffff3fa027810 */ /* 0x000fe40007ffe0ff */
[----:B------:R-:W-:Y:S02]  /*67d0*/  ISETP.GE.AND P5, PT, R26, RZ, PT ;  /* 0x000000ff1a00720c */ /* 0x000fe40003fa6270 */
[----:B------:R-:W-:Y:S01]  /*67e0*/  ISETP.GE.AND P0, PT, R28, RZ, PT ;  /* 0x000000ff1c00720c */ /* 0x000fe20003f06270 */
[--C-:B------:R-:W-:Y:S01]  /*67f0*/  @!P1 IMAD.IADD R229, R229, 0x1, -R0.reuse ;  /* 0x00000001e5e59824 */ /* 0x100fe200078e0a00 */
[----:B------:R-:W-:Y:S01]  /*6800*/  ISETP.GE.U32.AND P1, PT, R2, 0x7fffff74, PT ;  /* 0x7fffff740200780c */ /* 0x000fe20003f26070 */
[----:B------:R-:W-:Y:S01]  /*6810*/  @!P3 IMAD.IADD R233, R233, 0x1, -R0 ;  /* 0x00000001e9e9b824 */ /* 0x000fe200078e0a00 */
[----:B------:R-:W-:Y:S02]  /*6820*/  ISETP.NE.AND P3, PT, RZ, c[0x0][0x17c], PT ;  /* 0x00005f00ff007a0c */ /* 0x000fe40003f65270 */
[----:B------:R-:W-:Y:S01]  /*6830*/  LOP3.LUT R2, RZ, c[0x0][0x17c], RZ, 0x33, !PT ;  /* 0x00005f00ff027a12 */ /* 0x000fe200078e33ff */
[----:B------:R-:W-:-:S03]  /*6840*/  IMAD R0, R32, c[0x0][0x18c], RZ ;  /* 0x0000630020007a24 */ /* 0x000fc600078e02ff */
[----:B------:R-:W-:Y:S01]  /*6850*/  SEL R3, R2, R3, !P3 ;  /* 0x0000000302037207 */ /* 0x000fe20005800000 */
[----:B------:R-:W-:Y:S01]  /*6860*/  @!P5 IMAD.MOV R229, RZ, RZ, -R229 ;  /* 0x000000ffffe5d224 */ /* 0x000fe200078e0ae5 */
[----:B------:R-:W-:Y:S02]  /*6870*/  @!P2 IADD3 R233, -R233, RZ, RZ ;  /* 0x000000ffe9e9a210 */ /* 0x000fe40007ffe1ff */
[----:B------:R-:W-:Y:S01]  /*6880*/  @!P0 IADD3 R225, -R225, RZ, RZ ;  /* 0x000000ffe1e18210 */ /* 0x000fe20007ffe1ff */
[----:B------:R-:W-:Y:S01]  /*6890*/  IMAD R3, R3, c[0x0][0x190], RZ ;  /* 0x0000640003037a24 */ /* 0x000fe200078e02ff */
[----:B------:R-:W-:Y:S01]  /*68a0*/  LEA R242, P2, R0, c[0x0][0x168], 0x2 ;  /* 0x00005a0000f27a11 */ /* 0x000fe200078410ff */
[----:B------:R-:W-:Y:S01]  /*68b0*/  IMAD R20, R20, c[0x0][0x184], RZ ;  /* 0x0000610014147a24 */ /* 0x000fe200078e02ff */
[C---:B------:R-:W-:Y:S02]  /*68c0*/  SEL R16, R2.reuse, R16, !P3 ;  /* 0x0000001002107207 */ /* 0x040fe40005800000 */
[----:B------:R-:W-:-:S02]  /*68d0*/  SEL R14, R2, R14, !P3 ;  /* 0x0000000e020e7207 */ /* 0x000fc40005800000 */
[C---:B------:R-:W-:Y:S02]  /*68e0*/  SEL R12, R2.reuse, R12, !P3 ;  /* 0x0000000c020c7207 */ /* 0x040fe40005800000 */
[C---:B------:R-:W-:Y:S02]  /*68f0*/  SEL R10, R2.reuse, R10, !P3 ;  /* 0x0000000a020a7207 */ /* 0x040fe40005800000 */
[C---:B------:R-:W-:Y:S02]  /*6900*/  SEL R8, R2.reuse, R8, !P3 ;  /* 0x0000000802087207 */ /* 0x040fe40005800000 */
[C---:B------:R-:W-:Y:S02]  /*6910*/  SEL R4, R2.reuse, R4, !P3 ;  /* 0x0000000402047207 */ /* 0x040fe40005800000 */
        /* <DEDUP_REMOVED lines=120> */
[----:B------:R-:W-:Y:S02]  /*70a0*/  SEL R233, R2, R233, !P3 ;  /* 0x000000e902e97207 */ /* 0x000fe40005800000 */
[----:B------:R-:W-:-:S02]  /*70b0*/  LEA.HI.X.SX32 R0, R0, c[0x0][0x16c], 0x2, P2 ;  /* 0x00005b0000007a11 */ /* 0x000fc400010f16ff */
[----:B------:R-:W-:Y:S01]  /*70c0*/  LEA R2, P2, R3, R242, 0x2 ;  /* 0x000000f203027211 */ /* 0x000fe200078410ff */
[----:B------:R-:W-:-:S03]  /*70d0*/  IMAD R16, R16, c[0x0][0x190], RZ ;  /* 0x0000640010107a24 */ /* 0x000fc600078e02ff */
[----:B------:R-:W-:Y:S02]  /*70e0*/  LEA.HI.X.SX32 R3, R3, R0, 0x2, P2 ;  /* 0x0000000003037211 */ /* 0x000fe400010f16ff */
[----:B------:R-:W-:Y:S01]  /*70f0*/  LEA R244, P2, R20, c[0x0][0x160], 0x2 ;  /* 0x0000580014f47a11 */ /* 0x000fe200078410ff */
[----:B------:R-:W-:-:S03]  /*7100*/  IMAD R18, R18, c[0x0][0x184], RZ ;  /* 0x0000610012127a24 */ /* 0x000fc600078e02ff */
[----:B------:R-:W-:Y:S02]  /*7110*/  LEA.HI.X.SX32 R245, R20, c[0x0][0x164], 0x2, P2 ;  /* 0x0000590014f57a11 */ /* 0x000fe400010f16ff */
[----:B------:R-:W-:Y:S01]  /*7120*/  LEA R236, P2, R16, R242, 0x2 ;  /* 0x000000f210ec7211 */ /* 0x000fe200078410ff */
[----:B------:R-:W-:Y:S01]  /*7130*/  STL [R1+0x1080], R36 ;  /* 0x0010802401007387 */ /* 0x000fe20000100800 */
[----:B------:R-:W-:Y:S01]  /*7140*/  IMAD R14, R14, c[0x0][0x190], RZ ;  /* 0x000064000e0e7a24 */ /* 0x000fe200078e02ff */
[----:B------:R-:W-:Y:S02]  /*7150*/  LEA R246, P3, R18, c[0x0][0x160], 0x2 ;  /* 0x0000580012f67a11 */ /* 0x000fe400078610ff */
[----:B------:R-:W-:Y:S01]  /*7160*/  STL [R1+0x107c], R34 ;  /* 0x00107c2201007387 */ /* 0x000fe20000100800 */
[----:B------:R-:W-:Y:S01]  /*7170*/  LEA.HI.X.SX32 R237, R16, R0, 0x2, P2 ;  /* 0x0000000010ed7211 */ /* 0x000fe200010f16ff */
[----:B------:R-:W-:Y:S02]  /*7180*/  IMAD R12, R12, c[0x0][0x190], RZ ;  /* 0x000064000c0c7a24 */ /* 0x000fe400078e02ff */
[----:B------:R-:W-:Y:S01]  /*7190*/  STL [R1+0x1074], R30 ;  /* 0x0010741e01007387 */ /* 0x000fe20000100800 */
[----:B------:R-:W-:-:S03]  /*71a0*/  LEA.HI.X.SX32 R247, R18, c[0x0][0x164], 0x2, P3 ;  /* 0x0000590012f77a11 */ /* 0x000fc600018f16ff */
[----:B------:R-:W-:Y:S01]  /*71b0*/  STL [R1+0x1070], R28 ;  /* 0x0010701c01007387 */ /* 0x000fe20000100800 */
[----:B------:R-:W-:-:S03]  /*71c0*/  IMAD R10, R10, c[0x0][0x190], RZ ;  /* 0x000064000a0a7a24 */ /* 0x000fc600078e02ff */
[----:B------:R-:W-:Y:S01]  /*71d0*/  STL [R1+0x1068], R26 ;  /* 0x0010681a01007387 */ /* 0x000fe20000100800 */
[----:B------:R-:W-:-:S03]  /*71e0*/  LEA R238, P3, R14, R242, 0x2 ;  /* 0x000000f20eee7211 */ /* 0x000fc600078610ff */
[----:B------:R-:W-:Y:S04]  /*71f0*/  STL [R1+0x1064], R24 ;  /* 0x0010641801007387 */ /* 0x000fe80000100800 */
[----:B------:R1:W-:Y:S04]  /*7200*/  STL.64 [R1+0x1250], R2 ;  /* 0x0012500201007387 */ /* 0x0003e80000100a00 */
[----:B------:R2:W-:Y:S01]  /*7210*/  STL.64 [R1+0x28], R236 ;  /* 0x000028ec01007387 */ /* 0x0005e20000100a00 */
[----:B------:R-:W-:Y:S01]  /*7220*/  LEA.HI.X.SX32 R239, R14, R0, 0x2, P3 ;  /* 0x000000000eef7211 */ /* 0x000fe200018f16ff */
[----:B------:R-:W-:Y:S01]  /*7230*/  IMAD R8, R8, c[0x0][0x190], RZ ;  /* 0x0000640008087a24 */ /* 0x000fe200078e02ff */
[----:B-1----:R-:W-:-:S02]  /*7240*/  LEA R2, P3, R10, R242, 0x2 ;  /* 0x000000f20a027211 */ /* 0x002fc400078610ff */
[----:B--2---:R-:W-:-:S04]  /*7250*/  LEA R236, P2, R12, R242, 0x2 ;  /* 0x000000f20cec7211 */ /* 0x004fc800078410ff */
[-C--:B------:R-:W-:Y:S01]  /*7260*/  LEA.HI.X.SX32 R237, R12, R0.reuse, 0x2, P2 ;  /* 0x000000000ced7211 */ /* 0x080fe200010f16ff */
[----:B------:R-:W-:Y:S01]  /*7270*/  IMAD R4, R4, c[0x0][0x190], RZ ;  /* 0x0000640004047a24 */ /* 0x000fe200078e02ff */
[----:B------:R-:W-:Y:S01]  /*7280*/  LEA.HI.X.SX32 R3, R10, R0, 0x2, P3 ;  /* 0x000000000a037211 */ /* 0x000fe200018f16ff */
[----:B------:R-:W-:Y:S02]  /*7290*/  IMAD R6, R6, c[0x0][0x190], RZ ;  /* 0x0000640006067a24 */ /* 0x000fe400078e02ff */
[----:B------:R1:W-:Y:S01]  /*72a0*/  STL.64 [R1+0x18], R236 ;  /* 0x000018ec01007387 */ /* 0x0003e20000100a00 */
[----:B------:R-:W-:-:S03]  /*72b0*/  IMAD R5, R5, c[0x0][0x190], RZ ;  /* 0x0000640005057a24 */ /* 0x000fc600078e02ff */
[----:B------:R-:W-:Y:S01]  /*72c0*/  STL.64 [R1+0x20], R238 ;  /* 0x000020ee01007387 */ /* 0x000fe20000100a00 */
[----:B------:R-:W-:-:S03]  /*72d0*/  IMAD R7, R7, c[0x0][0x190], RZ ;  /* 0x0000640007077a24 */ /* 0x000fc600078e02ff */
[----:B------:R2:W-:Y:S01]  /*72e0*/  STL.64 [R1+0x10], R2 ;  /* 0x0000100201007387 */ /* 0x0005e20000100a00 */
[----:B-1----:R-:W-:-:S04]  /*72f0*/  LEA R236, P2, R8, R242, 0x2 ;  /* 0x000000f208ec7211 */ /* 0x002fc800078410ff */
[----:B------:R-:W-:Y:S02]  /*7300*/  LEA.HI.X.SX32 R237, R8, R0, 0x2, P2 ;  /* 0x0000000008ed7211 */ /* 0x000fe400010f16ff */
[-C--:B------:R-:W-:Y:S02]  /*7310*/  LEA R248, P2, R6, R242.reuse, 0x2 ;  /* 0x000000f206f87211 */ /* 0x080fe400078410ff */
[----:B--2---:R-:W-:Y:S01]  /*7320*/  LEA R2, P3, R4, R242, 0x2 ;  /* 0x000000f204027211 */ /* 0x004fe200078610ff */
[----:B------:R-:W-:Y:S01]  /*7330*/  IMAD R9, R9, c[0x0][0x190], RZ ;  /* 0x0000640009097a24 */ /* 0x000fe200078e02ff */
[-C--:B------:R-:W-:Y:S02]  /*7340*/  LEA.HI.X.SX32 R249, R6, R0.reuse, 0x2, P2 ;  /* 0x0000000006f97211 */ /* 0x080fe400010f16ff */
[----:B------:R-:W-:Y:S01]  /*7350*/  LEA.HI.X.SX32 R3, R4, R0, 0x2, P3 ;  /* 0x0000000004037211 */ /* 0x000fe200018f16ff */
[----:B------:R-:W-:Y:S01]  /*7360*/  IMAD R11, R11, c[0x0][0x190], RZ ;  /* 0x000064000b0b7a24 */ /* 0x000fe200078e02ff */
[----:B------:R-:W-:-:S02]  /*7370*/  LEA R4, P3, R5, R242, 0x2 ;  /* 0x000000f205047211 */ /* 0x000fc400078610ff */
[----:B------:R-:W-:Y:S01]  /*7380*/  LEA R6, P2, R7, R242, 0x2 ;  /* 0x000000f207067211 */ /* 0x000fe200078410ff */
[----:B------:R-:W-:Y:S01]  /*7390*/  IMAD R13, R13, c[0x0][0x190], RZ ;  /* 0x000064000d0d7a24 */ /* 0x000fe200078e02ff */
[----:B------:R-:W-:Y:S01]  /*73a0*/  LEA.HI.X.SX32 R5, R5, R0, 0x2, P3 ;  /* 0x0000000005057211 */ /* 0x000fe200018f16ff */
[----:B------:R-:W-:Y:S01]  /*73b0*/  IMAD R15, R15, c[0x0][0x190], RZ ;  /* 0x000064000f0f7a24 */ /* 0x000fe200078e02ff */
[----:B------:R-:W-:Y:S02]  /*73c0*/  LEA R8, P3, R9, R242, 0x2 ;  /* 0x000000f209087211 */ /* 0x000fe400078610ff */
[----:B------:R-:W-:Y:S02]  /*73d0*/  LEA.HI.X.SX32 R7, R7, R0, 0x2, P2 ;  /* 0x0000000007077211 */ /* 0x000fe400010f16ff */
[----:B------:R-:W-:Y:S02]  /*73e0*/  IADD3 R22, R250, -0x1, RZ ;  /* 0xfffffffffa167810 */ /* 0x000fe40007ffe0ff */
[----:B------:R-:W-:Y:S01]  /*73f0*/  LEA R10, P2, R11, R242, 0x2 ;  /* 0x000000f20b0a7211 */ /* 0x000fe200078410ff */
[----:B------:R-:W-:Y:S01]  /*7400*/  IMAD R17, R17, c[0x0][0x190], RZ ;  /* 0x0000640011117a24 */ /* 0x000fe200078e02ff */
[----:B------:R-:W-:Y:S01]  /*7410*/  LEA.HI.X.SX32 R9, R9, R0, 0x2, P3 ;  /* 0x0000000009097211 */ /* 0x000fe200018f16ff */
[----:B------:R-:W-:Y:S01]  /*7420*/  IMAD R19, R19, c[0x0][0x190], RZ ;  /* 0x0000640013137a24 */ /* 0x000fe200078e02ff */
[----:B------:R-:W-:-:S02]  /*7430*/  ISETP.GE.U32.AND P4, PT, R22, 0x7fffff80, PT ;  /* 0x7fffff801600780c */ /* 0x000fc40003f86070 */
        /* <DEDUP_REMOVED lines=18> */
[----:B------:R-:W-:Y:S01]  /*7560*/  LEA R22, P2, R23, R242, 0x2 ;  /* 0x000000f217167211 */ /* 0x000fe200078410ff */
[----:B------:R-:W-:Y:S01]  /*7570*/  IMAD R29, R29, c[0x0][0x190], RZ ;  /* 0x000064001d1d7a24 */ /* 0x000fe200078e02ff */
[----:B------:R-:W-:Y:S01]  /*7580*/  LEA.HI.X.SX32 R21, R21, R0, 0x2, P3 ;  /* 0x0000000015157211 */ /* 0x000fe200018f16ff */
[----:B------:R-:W-:Y:S01]  /*7590*/  IMAD R31, R31, c[0x0][0x190], RZ ;  /* 0x000064001f1f7a24 */ /* 0x000fe200078e02ff */
[----:B------:R-:W-:Y:S02]  /*75a0*/  LEA R24, P3, R25, R242, 0x2 ;  /* 0x000000f219187211 */ /* 0x000fe400078610ff */
[----:B------:R-:W-:-:S02]  /*75b0*/  LEA.HI.X.SX32 R23, R23, R0, 0x2, P2 ;  /* 0x0000000017177211 */ /* 0x000fc400010f16ff */
[----:B------:R-:W-:Y:S01]  /*75c0*/  LEA R26, P2, R27, R242, 0x2 ;  /* 0x000000f21b1a7211 */ /* 0x000fe200078410ff */
[----:B------:R-:W-:Y:S01]  /*75d0*/  IMAD R33, R33, c[0x0][0x190], RZ ;  /* 0x0000640021217a24 */ /* 0x000fe200078e02ff */
[----:B------:R-:W-:Y:S01]  /*75e0*/  LEA.HI.X.SX32 R25, R25, R0, 0x2, P3 ;  /* 0x0000000019197211 */ /* 0x000fe200018f16ff */
[----:B------:R-:W-:Y:S01]  /*75f0*/  IMAD R35, R35, c[0x0][0x190], RZ ;  /* 0x0000640023237a24 */ /* 0x000fe200078e02ff */
[----:B------:R-:W-:Y:S02]  /*7600*/  LEA R28, P3, R29, R242, 0x2 ;  /* 0x000000f21d1c7211 */ /* 0x000fe400078610ff */
[----:B------:R-:W-:Y:S02]  /*7610*/  LEA.HI.X.SX32 R27, R27, R0, 0x2, P2 ;  /* 0x000000001b1b7211 */ /* 0x000fe400010f16ff */
[----:B------:R-:W-:Y:S01]  /*7620*/  LEA R30, P2, R31, R242, 0x2 ;  /* 0x000000f21f1e7211 */ /* 0x000fe200078410ff */
[----:B------:R-:W-:Y:S01]  /*7630*/  IMAD R37, R37, c[0x0][0x190], RZ ;  /* 0x0000640025257a24 */ /* 0x000fe200078e02ff */
[----:B------:R-:W-:Y:S01]  /*7640*/  LEA.HI.X.SX32 R29, R29, R0, 0x2, P3 ;  /* 0x000000001d1d7211 */ /* 0x000fe200018f16ff */
[----:B------:R-:W-:Y:S01]  /*7650*/  IMAD R39, R39, c[0x0][0x190], RZ ;  /* 0x0000640027277a24 */ /* 0x000fe200078e02ff */
[----:B------:R-:W-:-:S02]  /*7660*/  LEA R32, P3, R33, R242, 0x2 ;  /* 0x000000f221207211 */ /* 0x000fc400078610ff */
[----:B------:R-:W-:Y:S02]  /*7670*/  LEA.HI.X.SX32 R31, R31, R0, 0x2, P2 ;  /* 0x000000001f1f7211 */ /* 0x000fe400010f16ff */
        /* <DEDUP_REMOVED lines=269> */
[----:B------:R-:W-:Y:S01]  /*8750*/  LEA.HI.X.SX32 R211, R211, R0, 0x2, P2 ;  /* 0x00000000d3d37211 */ /* 0x000fe200010f16ff */
[----:B------:R1:W-:Y:S01]  /*8760*/  STL.64 [R1+0x8], R236 ;  /* 0x000008ec01007387 */ /* 0x0003e20000100a00 */
[----:B------:R-:W-:Y:S01]  /*8770*/  LEA R214, P2, R215, R242, 0x2 ;  /* 0x000000f2d7d67211 */ /* 0x000fe200078410ff */
[----:B------:R-:W-:-:S02]  /*8780*/  IMAD R224, R224, c[0x0][0x190], RZ ;  /* 0x00006400e0e07a24 */ /* 0x000fc400078e02ff */
[----:B------:R-:W-:Y:S01]  /*8790*/  IMAD R223, R223, c[0x0][0x190], RZ ;  /* 0x00006400dfdf7a24 */ /* 0x000fe200078e02ff */
[----:B------:R-:W-:Y:S02]  /*87a0*/  LEA.HI.X.SX32 R215, R215, R0, 0x2, P2 ;  /* 0x00000000d7d77211 */ /* 0x000fe400010f16ff */
[----:B------:R-:W-:Y:S01]  /*87b0*/  LEA R218, P2, R219, R242, 0x2 ;  /* 0x000000f2dbda7211 */ /* 0x000fe200078410ff */
[----:B-1----:R-:W-:Y:S01]  /*87c0*/  IMAD R236, R213, c[0x0][0x190], RZ ;  /* 0x00006400d5ec7a24 */ /* 0x002fe200078e02ff */
[----:B------:R-:W-:Y:S02]  /*87d0*/  LEA.HI.X.SX32 R213, R216, R0, 0x2, P3 ;  /* 0x00000000d8d57211 */ /* 0x000fe400018f16ff */
[C---:B------:R-:W-:Y:S01]  /*87e0*/  LEA R216, P3, R220.reuse, R242, 0x2 ;  /* 0x000000f2dcd87211 */ /* 0x040fe200078610ff */
[----:B------:R-:W-:Y:S01]  /*87f0*/  IMAD R235, R217, c[0x0][0x190], RZ ;  /* 0x00006400d9eb7a24 */ /* 0x000fe200078e02ff */
[-C--:B------:R-:W-:Y:S01]  /*8800*/  LEA.HI.X.SX32 R219, R219, R0.reuse, 0x2, P2 ;  /* 0x00000000dbdb7211 */ /* 0x080fe200010f16ff */
[----:B------:R-:W-:Y:S01]  /*8810*/  IMAD R227, R227, c[0x0][0x190], RZ ;  /* 0x00006400e3e37a24 */ /* 0x000fe200078e02ff */
[----:B------:R-:W-:Y:S01]  /*8820*/  LEA.HI.X.SX32 R217, R220, R0, 0x2, P3 ;  /* 0x00000000dcd97211 */ /* 0x000fe200018f16ff */
[----:B------:R-:W-:Y:S01]  /*8830*/  IMAD R230, R230, c[0x0][0x190], RZ ;  /* 0x00006400e6e67a24 */ /* 0x000fe200078e02ff */
[----:B------:R-:W-:-:S02]  /*8840*/  LEA R220, P3, R224, R242, 0x2 ;  /* 0x000000f2e0dc7211 */ /* 0x000fc400078610ff */
[----:B------:R-:W-:Y:S01]  /*8850*/  LEA R222, P2, R223, R242, 0x2 ;  /* 0x000000f2dfde7211 */ /* 0x000fe200078410ff */
[----:B------:R-:W-:Y:S01]  /*8860*/  IMAD R237, R221, c[0x0][0x190], RZ ;  /* 0x00006400dded7a24 */ /* 0x000fe200078e02ff */
[----:B------:R1:W-:Y:S01]  /*8870*/  STL.64 [R1+0x1258], R248 ;  /* 0x001258f801007387 */ /* 0x0003e20000100a00 */
[----:B------:R-:W-:Y:S01]  /*8880*/  LEA.HI.X.SX32 R221, R224, R0, 0x2, P3 ;  /* 0x00000000e0dd7211 */ /* 0x000fe200018f16ff */
[----:B------:R-:W-:Y:S01]  /*8890*/  IMAD R231, R231, c[0x0][0x190], RZ ;  /* 0x00006400e7e77a24 */ /* 0x000fe200078e02ff */
[----:B------:R-:W-:Y:S01]  /*88a0*/  LEA R224, P3, R227, R242, 0x2 ;  /* 0x000000f2e3e07211 */ /* 0x000fe200078610ff */
[----:B------:R-:W-:Y:S01]  /*88b0*/  IMAD R234, R234, c[0x0][0x190], RZ ;  /* 0x00006400eaea7a24 */ /* 0x000fe200078e02ff */
[----:B------:R-:W-:Y:S02]  /*88c0*/  LEA.HI.X.SX32 R223, R223, R0, 0x2, P2 ;  /* 0x00000000dfdf7211 */ /* 0x000fe400010f16ff */
[----:B------:R-:W-:Y:S01]  /*88d0*/  LEA R226, P2, R230, R242, 0x2 ;  /* 0x000000f2e6e27211 */ /* 0x000fe200078410ff */
[----:B------:R-:W-:Y:S01]  /*88e0*/  IMAD R239, R225, c[0x0][0x190], RZ ;  /* 0x00006400e1ef7a24 */ /* 0x000fe200078e02ff */
[----:B-1----:R-:W1:Y:S01]  /*88f0*/  S2R R249, SR_TID.X ;  /* 0x0000000000f97919 */ /* 0x002e620000002100 */
[----:B------:R-:W-:-:S02]  /*8900*/  LEA.HI.X.SX32 R225, R227, R0, 0x2, P3 ;  /* 0x00000000e3e17211 */ /* 0x000fc400018f16ff */
[----:B------:R-:W-:Y:S02]  /*8910*/  LEA R228, P3, R231, R242, 0x2 ;  /* 0x000000f2e7e47211 */ /* 0x000fe400078610ff */
[----:B------:R-:W-:Y:S02]  /*8920*/  LEA.HI.X.SX32 R227, R230, R0, 0x2, P2 ;  /* 0x00000000e6e37211 */ /* 0x000fe400010f16ff */
[----:B------:R-:W-:Y:S01]  /*8930*/  LEA R230, P2, R234, R242, 0x2 ;  /* 0x000000f2eae67211 */ /* 0x000fe200078410ff */
[----:B------:R-:W-:Y:S01]  /*8940*/  IMAD R241, R229, c[0x0][0x190], RZ ;  /* 0x00006400e5f17a24 */ /* 0x000fe200078e02ff */
[----:B------:R-:W-:Y:S02]  /*8950*/  LEA.HI.X.SX32 R229, R231, R0, 0x2, P3 ;  /* 0x00000000e7e57211 */ /* 0x000fe400018f16ff */
[----:B------:R-:W-:Y:S02]  /*8960*/  LEA R232, P3, R236, R242, 0x2 ;  /* 0x000000f2ece87211 */ /* 0x000fe400078610ff */
[----:B------:R-:W-:-:S02]  /*8970*/  LEA.HI.X.SX32 R231, R234, R0, 0x2, P2 ;  /* 0x00000000eae77211 */ /* 0x000fc400010f16ff */
[----:B------:R-:W-:Y:S01]  /*8980*/  LEA R234, P2, R235, R242, 0x2 ;  /* 0x000000f2ebea7211 */ /* 0x000fe200078410ff */
[----:B------:R-:W-:Y:S01]  /*8990*/  IMAD R243, R233, c[0x0][0x190], RZ ;  /* 0x00006400e9f37a24 */ /* 0x000fe200078e02ff */
[----:B------:R-:W-:Y:S02]  /*89a0*/  LEA.HI.X.SX32 R233, R236, R0, 0x2, P3 ;  /* 0x00000000ece97211 */ /* 0x000fe400018f16ff */
[----:B------:R-:W-:Y:S02]  /*89b0*/  LEA R236, P3, R237, R242, 0x2 ;  /* 0x000000f2edec7211 */ /* 0x000fe400078610ff */
[----:B------:R-:W-:Y:S02]  /*89c0*/  LEA.HI.X.SX32 R235, R235, R0, 0x2, P2 ;  /* 0x00000000ebeb7211 */ /* 0x000fe400010f16ff */
[----:B------:R-:W-:Y:S02]  /*89d0*/  LEA R238, P2, R239, R242, 0x2 ;  /* 0x000000f2efee7211 */ /* 0x000fe400078410ff */
[----:B------:R-:W-:-:S02]  /*89e0*/  LEA.HI.X.SX32 R237, R237, R0, 0x2, P3 ;  /* 0x00000000eded7211 */ /* 0x000fc400018f16ff */
[----:B------:R-:W-:Y:S02]  /*89f0*/  LEA R240, P3, R241, R242, 0x2 ;  /* 0x000000f2f1f07211 */ /* 0x000fe400078610ff */
[----:B------:R-:W-:Y:S02]  /*8a00*/  LEA.HI.X.SX32 R239, R239, R0, 0x2, P2 ;  /* 0x00000000efef7211 */ /* 0x000fe400010f16ff */
[----:B------:R-:W-:Y:S02]  /*8a10*/  LEA R242, P2, R243, R242, 0x2 ;  /* 0x000000f2f3f27211 */ /* 0x000fe400078410ff */
[----:B-1----:R-:W-:Y:S02]  /*8a20*/  LOP3.LUT R249, R249, 0x7f, RZ, 0xc0, !PT ;  /* 0x0000007ff9f97812 */ /* 0x002fe400078ec0ff */
[----:B------:R-:W-:Y:S02]  /*8a30*/  IADD3 R251, R250, -0x19, RZ ;  /* 0xffffffe7fafb7810 */ /* 0x000fe40007ffe0ff */
[----:B------:R-:W-:-:S02]  /*8a40*/  LEA.HI.X.SX32 R241, R241, R0, 0x2, P3 ;  /* 0x00000000f1f17211 */ /* 0x000fc400018f16ff */
[----:B------:R-:W-:Y:S01]  /*8a50*/  LEA.HI.X.SX32 R243, R243, R0, 0x2, P2 ;  /* 0x00000000f3f37211 */ /* 0x000fe200010f16ff */
[----:B------:R-:W-:Y:S01]  /*8a60*/  IMAD.MOV.U32 R0, RZ, RZ, c[0x0][0x188] ;  /* 0x00006200ff007624 */ /* 0x000fe200078e00ff */
[----:B------:R-:W-:Y:S01]  /*8a70*/  IADD3 R252, R250, -0x15, RZ ;  /* 0xffffffebfafc7810 */ /* 0x000fe20007ffe0ff */
[----:B------:R-:W-:Y:S01]  /*8a80*/  IMAD.SHL.U32 R248, R249, 0x4, RZ ;  /* 0x00000004f9f87824 */ /* 0x000fe200078e00ff */
[----:B------:R-:W-:Y:S01]  /*8a90*/  ISETP.GE.U32.AND P2, PT, R251, 0x7fffff68, PT ;  /* 0x7fffff68fb00780c */ /* 0x000fe20003f46070 */
[----:B------:R-:W-:Y:S01]  /*8aa0*/  STL.64 [R1], R2 ;  /* 0x0000000201007387 */ /* 0x000fe20000100a00 */
[----:B------:R-:W-:Y:S01]  /*8ab0*/  IMAD.SHL.U32 R251, R0, 0x4, RZ ;  /* 0x0000000400fb7824 */ /* 0x000fe200078e00ff */
[----:B------:R-:W-:Y:S01]  /*8ac0*/  ISETP.GE.U32.AND P3, PT, R252, 0x7fffff6c, PT ;  /* 0x7fffff6cfc00780c */ /* 0x000fe20003f66070 */
[----:B------:R-:W-:Y:S01]  /*8ad0*/  ULDC.64 UR8, c[0x0][0x118] ;  /* 0x0000460000087ab9 */ /* 0x000fe20000000a00 */
[----:B------:R1:W-:Y:S01]  /*8ae0*/  STL.64 [R1+0x1260], R2 ;  /* 0x0012600201007387 */ /* 0x0003e20000100a00 */
[----:B------:R-:W-:-:S03]  /*8af0*/  IADD3 R252, R250, -0x1d, RZ ;  /* 0xffffffe3fafc7810 */ /* 0x000fc60007ffe0ff */
[----:B------:R-:W-:Y:S04]  /*8b00*/  STL [R1+0x126c], R4 ;  /* 0x00126c0401007387 */ /* 0x000fe80000100800 */
[----:B------:R2:W-:Y:S04]  /*8b10*/  STL [R1+0x1268], R5 ;  /* 0x0012680501007387 */ /* 0x0005e80000100800 */
[----:B------:R3:W-:Y:S01]  /*8b20*/  LDGSTS.E [R248], [R244.64], !P4 ;  /* 0x00000000f4f87fae */ /* 0x0007e2000e121848 */
[----:B-1----:R-:W-:-:S03]  /*8b30*/  IMAD.WIDE R2, R251, 0x4, R246 ;  /* 0x00000004fb027825 */ /* 0x002fc600078e02f6 */
[----:B------:R3:W-:Y:S01]  /*8b40*/  LDGSTS.E [R248+0x200], [R246.64], !P4 ;  /* 0x00200000f6f87fae */ /* 0x0007e2000e121848 */
[----:B--2---:R-:W-:Y:S01]  /*8b50*/  IMAD.WIDE R4, R251, 0x4, R244 ;  /* 0x00000004fb047825 */ /* 0x004fe200078e02f4 */
[----:B------:R-:W-:Y:S02]  /*8b60*/  SHF.L.U32 R251, R0, 0x3, RZ ;  /* 0x0000000300fb7819 */ /* 0x000fe400000006ff */
[----:B------:R-:W-:Y:S01]  /*8b70*/  ISETP.GE.U32.AND P4, PT, R252, 0x7fffff64, PT ;  /* 0x7fffff64fc00780c */ /* 0x000fe20003f86070 */
[----:B------:R1:W-:Y:S01]  /*8b80*/  STL.64 [R1+0x1270], R6 ;  /* 0x0012700601007387 */ /* 0x0003e20000100a00 */
[----:B------:R-:W-:-:S03]  /*8b90*/  IADD3 R252, R250, -0x21, RZ ;  /* 0xffffffdffafc7810 */ /* 0x000fc60007ffe0ff */
[----:B------:R2:W-:Y:S04]  /*8ba0*/  STL.64 [R1+0x1278], R8 ;  /* 0x0012780801007387 */ /* 0x0005e80000100a00 */
[----:B------:R4:W-:Y:S04]  /*8bb0*/  LDGSTS.E [R248+0x1000], [R4.64], !P6 ;  /* 0x0100000004f87fae */ /* 0x0009e8000f121848 */
[----:B------:R5:W-:Y:S01]  /*8bc0*/  LDGSTS.E [R248+0x1200], [R2.64], !P6 ;  /* 0x0120000002f87fae */ /* 0x000be2000f121848 */
[----:B------:R-:W-:Y:S01]  /*8bd0*/  ISETP.GE.U32.AND P6, PT, R252, 0x7fffff60, PT ;  /* 0x7fffff60fc00780c */ /* 0x000fe20003fc6070 */
[----:B-1----:R-:W-:-:S04]  /*8be0*/  IMAD.WIDE R6, R251, 0x4, R246 ;  /* 0x00000004fb067825 */ /* 0x002fc800078e02f6 */
[--C-:B--2---:R-:W-:Y:S01]  /*8bf0*/  IMAD.WIDE R8, R251, 0x4, R244.reuse ;  /* 0x00000004fb087825 */ /* 0x104fe200078e02f4 */
[----:B------:R-:W-:Y:S01]  /*8c00*/  STL.64 [R1+0x1280], R10 ;  /* 0x0012800a01007387 */ /* 0x000fe20000100a00 */
[----:B------:R-:W-:Y:S02]  /*8c10*/  IADD3 R251, R250, -0x25, RZ ;  /* 0xffffffdbfafb7810 */ /* 0x000fe40007ffe0ff */
[----:B------:R-:W-:Y:S01]  /*8c20*/  IMAD R252, R0, 0xc, RZ ;  /* 0x0000000c00fc7824 */ /* 0x000fe200078e02ff */
[----:B------:R-:W-:Y:S04]  /*8c30*/  STL.64 [R1+0x1288], R12 ;  /* 0x0012880c01007387 */ /* 0x000fe80000100a00 */
[----:B------:R4:W-:Y:S04]  /*8c40*/  STL.64 [R1+0x7f8], R4 ;  /* 0x0007f80401007387 */ /* 0x0009e80000100a00 */
[----:B------:R1:W-:Y:S04]  /*8c50*/  LDGSTS.E [R248+0x2000], [R8.64], !P0 ;  /* 0x0200000008f87fae */ /* 0x0003e8000c121848 */
[----:B------:R5:W-:Y:S01]  /*8c60*/  STL.64 [R1+0x7f0], R2 ;  /* 0x0007f00201007387 */ /* 0x000be20000100a00 */
[----:B----4-:R-:W-:-:S03]  /*8c70*/  IMAD.WIDE R4, R252, 0x4, R244 ;  /* 0x00000004fc047825 */ /* 0x010fc600078e02f4 */
[----:B------:R2:W-:Y:S01]  /*8c80*/  LDGSTS.E [R248+0x2200], [R6.64], !P0 ;  /* 0x0220000006f87fae */ /* 0x0005e2000c121848 */
[----:B------:R-:W-:Y:S01]  /*8c90*/  ISETP.GE.U32.AND P0, PT, R251, 0x7fffff5c, PT ;  /* 0x7fffff5cfb00780c */ /* 0x000fe20003f06070 */
[----:B------:R-:W-:Y:S02]  /*8ca0*/  IMAD.SHL.U32 R251, R0, 0x10, RZ ;  /* 0x0000001000fb7824 */ /* 0x000fe400078e00ff */
[----:B-----5:R-:W-:Y:S01]  /*8cb0*/  IMAD.WIDE R2, R252, 0x4, R246 ;  /* 0x00000004fc027825 */ /* 0x020fe200078e02f6 */
[----:B------:R-:W-:Y:S01]  /*8cc0*/  IADD3 R252, R250, -0x29, RZ ;  /* 0xffffffd7fafc7810 */ /* 0x000fe20007ffe0ff */
[----:B------:R1:W-:Y:S04]  /*8cd0*/  STL.64 [R1+0x7b8], R8 ;  /* 0x0007b80801007387 */ /* 0x0003e80000100a00 */
[----:B------:R4:W-:Y:S04]  /*8ce0*/  LDGSTS.E [R248+0x3000], [R4.64], !P1 ;  /* 0x0300000004f87fae */ /* 0x0009e8000c921848 */
[----:B------:R2:W-:Y:S04]  /*8cf0*/  STL.64 [R1+0x7b0], R6 ;  /* 0x0007b00601007387 */ /* 0x0005e80000100a00 */
[----:B------:R5:W-:Y:S01]  /*8d00*/  LDGSTS.E [R248+0x3200], [R2.64], !P1 ;  /* 0x0320000002f87fae */ /* 0x000be2000c921848 */
[----:B-1----:R-:W-:Y:S01]  /*8d10*/  IMAD.WIDE R8, R251, 0x4, R244 ;  /* 0x00000004fb087825 */ /* 0x002fe200078e02f4 */
[----:B------:R-:W-:-:S03]  /*8d20*/  ISETP.GE.U32.AND P1, PT, R252, 0x7fffff58, PT ;  /* 0x7fffff58fc00780c */ /* 0x000fc60003f26070 */
[----:B------:R-:W-:Y:S02]  /*8d30*/  IMAD R252, R0, 0x14, RZ ;  /* 0x0000001400fc7824 */ /* 0x000fe400078e02ff */
[----:B--2---:R-:W-:Y:S01]  /*8d40*/  IMAD.WIDE R6, R251, 0x4, R246 ;  /* 0x00000004fb067825 */ /* 0x004fe200078e02f6 */
[----:B------:R-:W-:Y:S01]  /*8d50*/  IADD3 R251, R250, -0x2d, RZ ;  /* 0xffffffd3fafb7810 */ /* 0x000fe20007ffe0ff */
[----:B------:R4:W-:Y:S04]  /*8d60*/  STL.64 [R1+0x778], R4 ;  /* 0x0007780401007387 */ /* 0x0009e80000100a00 */
[----:B------:R1:W-:Y:S04]  /*8d70*/  LDGSTS.E [R248+0x4000], [R8.64], !P5 ;  /* 0x0400000008f87fae */ /* 0x0003e8000e921848 */
[----:B------:R5:W-:Y:S01]  /*8d80*/  STL.64 [R1+0x770], R2 ;  /* 0x0007700201007387 */ /* 0x000be20000100a00 */
[----:B----4-:R-:W-:-:S03]  /*8d90*/  IMAD.WIDE R4, R252, 0x4, R244 ;  /* 0x00000004fc047825 */ /* 0x010fc600078e02f4 */
[----:B------:R2:W-:Y:S01]  /*8da0*/  LDGSTS.E [R248+0x4200], [R6.64], !P5 ;  /* 0x0420000006f87fae */ /* 0x0005e2000e921848 */
[----:B------:R-:W-:Y:S01]  /*8db0*/  ISETP.GE.U32.AND P5, PT, R251, 0x7fffff54, PT ;  /* 0x7fffff54fb00780c */ /* 0x000fe20003fa6070 */
[----:B------:R-:W-:Y:S02]  /*8dc0*/  IMAD R251, R0, 0x18, RZ ;  /* 0x0000001800fb7824 */ /* 0x000fe400078e02ff */
        /* <DEDUP_REMOVED lines=67> */
[----:B------:R2:W-:Y:S01]  /*9200*/  LDGSTS.E [R248+0xc200], [R6.64], !P3 ;  /* 0x0c20000006f87fae */ /* 0x0005e2000d921848 */
[----:B------:R-:W-:Y:S01]  /*9210*/  ISETP.GE.U32.AND P3, PT, R251, 0x7fffff34, PT ;  /* 0x7fffff34fb00780c */ /* 0x000fe20003f66070 */
[----:B------:R-:W-:-:S02]  /*9220*/  IMAD R251, R0, 0x38, RZ ;  /* 0x0000003800fb7824 */ /* 0x000fc400078e02ff */
[C---:B----4-:R-:W-:Y:S01]  /*9230*/  IMAD.WIDE R4, R252.reuse, 0x4, R244 ;  /* 0x00000004fc047825 */ /* 0x050fe200078e02f4 */
[----:B------:R5:W-:Y:S04]  /*9240*/  STL.64 [R1+0x570], R2 ;  /* 0x0005700201007387 */ /* 0x000be80000100a00 */
[----:B------:R-:W-:Y:S04]  /*9250*/  STL.64 [R1+0x538], R8 ;  /* 0x0005380801007387 */ /* 0x000fe80000100a00 */
[----:B------:R2:W-:Y:S01]  /*9260*/  STL.64 [R1+0x530], R6 ;  /* 0x0005300601007387 */ /* 0x0005e20000100a00 */
[----:B-----5:R-:W-:-:S03]  /*9270*/  IMAD.WIDE R2, R252, 0x4, R246 ;  /* 0x00000004fc027825 */ /* 0x020fc600078e02f6 */
[----:B------:R4:W-:Y:S04]  /*9280*/  STL.64 [R1+0x4f8], R4 ;  /* 0x0004f80401007387 */ /* 0x0009e80000100a00 */
[----:B------:R4:W-:Y:S01]  /*9290*/  LDGSTS.E [R248+0xd000], [R4.64], !P2 ;  /* 0x0d00000004f87fae */ /* 0x0009e2000d121848 */
[C---:B--2---:R-:W-:Y:S01]  /*92a0*/  IMAD.WIDE R6, R251.reuse, 0x4, R244 ;  /* 0x00000004fb067825 */ /* 0x044fe200078e02f4 */
[----:B------:R-:W-:Y:S02]  /*92b0*/  IADD3 R252, R250, -0x51, RZ ;  /* 0xffffffaffafc7810 */ /* 0x000fe40007ffe0ff */
[----:B------:R2:W-:Y:S04]  /*92c0*/  STL.64 [R1+0x4f0], R2 ;  /* 0x0004f00201007387 */ /* 0x0005e80000100a00 */
[----:B------:R2:W-:Y:S01]  /*92d0*/  LDGSTS.E [R248+0xd200], [R2.64], !P2 ;  /* 0x0d20000002f87fae */ /* 0x0005e2000d121848 */
[----:B----4-:R-:W-:-:S03]  /*92e0*/  IMAD.WIDE R4, R251, 0x4, R246 ;  /* 0x00000004fb047825 */ /* 0x010fc600078e02f6 */
[----:B------:R4:W-:Y:S01]  /*92f0*/  STL.64 [R1+0x4b8], R6 ;  /* 0x0004b80601007387 */ /* 0x0009e20000100a00 */
[----:B------:R-:W-:-:S03]  /*9300*/  IMAD R251, R0, 0x3c, RZ ;  /* 0x0000003c00fb7824 */ /* 0x000fc600078e02ff */
[----:B------:R4:W-:Y:S01]  /*9310*/  LDGSTS.E [R248+0xe000], [R6.64], !P4 ;  /* 0x0e00000006f87fae */ /* 0x0009e2000e121848 */
[----:B------:R-:W-:Y:S01]  /*9320*/  ISETP.GE.U32.AND P2, PT, R252, 0x7fffff30, PT ;  /* 0x7fffff30fc00780c */ /* 0x000fe20003f46070 */
[C---:B-1----:R-:W-:Y:S01]  /*9330*/  IMAD.WIDE R8, R251.reuse, 0x4, R244 ;  /* 0x00000004fb087825 */ /* 0x042fe200078e02f4 */
[----:B--2---:R-:W-:Y:S01]  /*9340*/  IADD3 R2, R250, -0x55, RZ ;  /* 0xffffffabfa027810 */ /* 0x004fe20007ffe0ff */
[----:B------:R1:W-:Y:S02]  /*9350*/  LDGSTS.E [R248+0xe200], [R4.64], !P4 ;  /* 0x0e20000004f87fae */ /* 0x0003e4000e121848 */
[----:B------:R-:W-:Y:S02]  /*9360*/  IMAD.SHL.U32 R252, R0, 0x40, RZ ;  /* 0x0000004000fc7824 */ /* 0x000fe400078e00ff */
[----:B------:R2:W-:Y:S01]  /*9370*/  LDGSTS.E [R248+0xf000], [R8.64], !P6 ;  /* 0x0f00000008f87fae */ /* 0x0005e2000f121848 */
[----:B----4-:R-:W-:Y:S01]  /*9380*/  IMAD.WIDE R6, R251, 0x4, R246 ;  /* 0x00000004fb067825 */ /* 0x010fe200078e02f6 */
[----:B------:R-:W-:-:S02]  /*9390*/  IADD3 R251, R250, -0x59, RZ ;  /* 0xffffffa7fafb7810 */ /* 0x000fc40007ffe0ff */
[----:B------:R1:W-:Y:S01]  /*93a0*/  STL.64 [R1+0x4b0], R4 ;  /* 0x0004b00401007387 */ /* 0x0003e20000100a00 */
[----:B------:R-:W-:Y:S01]  /*93b0*/  ISETP.GE.U32.AND P4, PT, R2, 0x7fffff2c, PT ;  /* 0x7fffff2c0200780c */ /* 0x000fe20003f86070 */
[----:B------:R-:W-:Y:S02]  /*93c0*/  IMAD.WIDE R2, R252, 0x4, R246 ;  /* 0x00000004fc027825 */ /* 0x000fe400078e02f6 */
[----:B------:R4:W-:Y:S01]  /*93d0*/  LDGSTS.E [R248+0xf200], [R6.64], !P6 ;  /* 0x0f20000006f87fae */ /* 0x0009e2000f121848 */
[----:B------:R-:W-:Y:S01]  /*93e0*/  ISETP.GE.U32.AND P6, PT, R251, 0x7fffff28, PT ;  /* 0x7fffff28fb00780c */ /* 0x000fe20003fc6070 */
[----:B------:R-:W-:Y:S02]  /*93f0*/  IMAD R251, R0, 0x44, RZ ;  /* 0x0000004400fb7824 */ /* 0x000fe400078e02ff */
[----:B------:R2:W-:Y:S01]  /*9400*/  STL.64 [R1+0x478], R8 ;  /* 0x0004780801007387 */ /* 0x0005e20000100a00 */
[----:B-1----:R-:W-:Y:S01]  /*9410*/  IMAD.WIDE R4, R252, 0x4, R244 ;  /* 0x00000004fc047825 */ /* 0x002fe200078e02f4 */
[----:B------:R-:W-:-:S02]  /*9420*/  IADD3 R252, R250, -0x5d, RZ ;  /* 0xffffffa3fafc7810 */ /* 0x000fc40007ffe0ff */
[----:B------:R4:W-:Y:S04]  /*9430*/  STL.64 [R1+0x470], R6 ;  /* 0x0004700601007387 */ /* 0x0009e80000100a00 */
[----:B------:R1:W-:Y:S01]  /*9440*/  LDGSTS.E [R248+0x10000], [R4.64], !P0 ;  /* 0x1000000004f87fae */ /* 0x0003e2000c121848 */
[----:B--2---:R-:W-:-:S03]  /*9450*/  IMAD.WIDE R8, R251, 0x4, R244 ;  /* 0x00000004fb087825 */ /* 0x004fc600078e02f4 */
[----:B------:R2:W-:Y:S01]  /*9460*/  LDGSTS.E [R248+0x10200], [R2.64], !P0 ;  /* 0x1020000002f87fae */ /* 0x0005e2000c121848 */
[----:B------:R-:W-:Y:S01]  /*9470*/  ISETP.GE.U32.AND P0, PT, R252, 0x7fffff24, PT ;  /* 0x7fffff24fc00780c */ /* 0x000fe20003f06070 */
[----:B------:R-:W-:Y:S02]  /*9480*/  IMAD R252, R0, 0x48, RZ ;  /* 0x0000004800fc7824 */ /* 0x000fe400078e02ff */
[----:B----4-:R-:W-:Y:S01]  /*9490*/  IMAD.WIDE R6, R251, 0x4, R246 ;  /* 0x00000004fb067825 */ /* 0x010fe200078e02f6 */
[----:B------:R-:W-:Y:S01]  /*94a0*/  IADD3 R251, R250, -0x61, RZ ;  /* 0xffffff9ffafb7810 */ /* 0x000fe20007ffe0ff */
[----:B------:R4:W-:Y:S04]  /*94b0*/  LDGSTS.E [R248+0x11000], [R8.64], !P1 ;  /* 0x1100000008f87fae */ /* 0x0009e8000c921848 */
[----:B------:R1:W-:Y:S04]  /*94c0*/  STL.64 [R1+0x438], R4 ;  /* 0x0004380401007387 */ /* 0x0003e80000100a00 */
[----:B------:R5:W-:Y:S01]  /*94d0*/  LDGSTS.E [R248+0x11200], [R6.64], !P1 ;  /* 0x1120000006f87fae */ /* 0x000be2000c921848 */
[----:B------:R-:W-:Y:S01]  /*94e0*/  ISETP.GE.U32.AND P1, PT, R251, 0x7fffff20, PT ;  /* 0x7fffff20fb00780c */ /* 0x000fe20003f26070 */
[----:B------:R-:W-:-:S02]  /*94f0*/  IMAD R251, R0, 0x4c, RZ ;  /* 0x0000004c00fb7824 */ /* 0x000fc400078e02ff */
[----:B------:R2:W-:Y:S01]  /*9500*/  STL.64 [R1+0x430], R2 ;  /* 0x0004300201007387 */ /* 0x0005e20000100a00 */
[----:B-1----:R-:W-:-:S03]  /*9510*/  IMAD.WIDE R4, R252, 0x4, R244 ;  /* 0x00000004fc047825 */ /* 0x002fc600078e02f4 */
[----:B------:R4:W-:Y:S01]  /*9520*/  STL.64 [R1+0x3f8], R8 ;  /* 0x0003f80801007387 */ /* 0x0009e20000100a00 */
[----:B--2---:R-:W-:Y:S01]  /*9530*/  IMAD.WIDE R2, R252, 0x4, R246 ;  /* 0x00000004fc027825 */ /* 0x004fe200078e02f6 */
[----:B------:R-:W-:Y:S02]  /*9540*/  IADD3 R252, R250, -0x65, RZ ;  /* 0xffffff9bfafc7810 */ /* 0x000fe40007ffe0ff */
[----:B------:R5:W-:Y:S01]  /*9550*/  STL.64 [R1+0x3f0], R6 ;  /* 0x0003f00601007387 */ /* 0x000be20000100a00 */
[----:B----4-:R-:W-:-:S03]  /*9560*/  IMAD.WIDE R8, R251, 0x4, R244 ;  /* 0x00000004fb087825 */ /* 0x010fc600078e02f4 */
[----:B------:R1:W-:Y:S04]  /*9570*/  LDGSTS.E [R248+0x12000], [R4.64], !P5 ;  /* 0x1200000004f87fae */ /* 0x0003e8000e921848 */
[----:B------:R2:W-:Y:S01]  /*9580*/  LDGSTS.E [R248+0x12200], [R2.64], !P5 ;  /* 0x1220000002f87fae */ /* 0x0005e2000e921848 */
[----:B------:R-:W-:Y:S01]  /*9590*/  ISETP.GE.U32.AND P5, PT, R252, 0x7fffff1c, PT ;  /* 0x7fffff1cfc00780c */ /* 0x000fe20003fa6070 */
[----:B------:R-:W-:Y:S02]  /*95a0*/  IMAD R252, R0, 0x50, RZ ;  /* 0x0000005000fc7824 */ /* 0x000fe400078e02ff */
[----:B-----5:R-:W-:Y:S01]  /*95b0*/  IMAD.WIDE R6, R251, 0x4, R246 ;  /* 0x00000004fb067825 */ /* 0x020fe200078e02f6 */
        /* <DEDUP_REMOVED lines=99> */
[----:B------:R-:W-:-:S03]  /*9bf0*/  IMAD.WIDE R10, R251, 0x4, R244 ;  /* 0x00000004fb0a7825 */ /* 0x000fc600078e02f4 */
[----:B------:R1:W-:Y:S01]  /*9c00*/  LDGSTS.E [R248+0x1e000], [R4.64], !P0 ;  /* 0x1e00000004f87fae */ /* 0x0003e2000c121848 */
[--C-:B--2---:R-:W-:Y:S01]  /*9c10*/  IMAD.WIDE R2, R252, 0x4, R246.reuse ;  /* 0x00000004fc027825 */ /* 0x104fe200078e02f6 */
[----:B------:R-:W-:Y:S02]  /*9c20*/  IADD3 R252, R250, -0x16, RZ ;  /* 0xffffffeafafc7810 */ /* 0x000fe40007ffe0ff */
[----:B------:R5:W-:Y:S01]  /*9c30*/  STL.64 [R1+0xe0], R6 ;  /* 0x0000e00601007387 */ /* 0x000be20000100a00 */
[----:B----4-:R-:W-:-:S03]  /*9c40*/  IMAD.WIDE R8, R251, 0x4, R246 ;  /* 0x00000004fb087825 */ /* 0x010fc600078e02f6 */
[----:B------:R2:W-:Y:S01]  /*9c50*/  LDGSTS.E [R248+0x1e200], [R2.64], !P0 ;  /* 0x1e20000002f87fae */ /* 0x0005e2000c121848 */
[----:B------:R-:W-:Y:S02]  /*9c60*/  ISETP.GE.U32.AND P0, PT, R252, 0x7fffff6b, PT ;  /* 0x7fffff6bfc00780c */ /* 0x000fe40003f06070 */
[----:B------:R-:W-:Y:S01]  /*9c70*/  IADD3 R252, R250, -0x1a, RZ ;  /* 0xffffffe6fafc7810 */ /* 0x000fe20007ffe0ff */
[----:B------:R1:W-:Y:S04]  /*9c80*/  STL.64 [R1+0xa8], R4 ;  /* 0x0000a80401007387 */ /* 0x0003e80000100a00 */
[----:B------:R2:W-:Y:S01]  /*9c90*/  STL.64 [R1+0xa0], R2 ;  /* 0x0000a00201007387 */ /* 0x0005e20000100a00 */
[----:B-----5:R-:W-:-:S03]  /*9ca0*/  IMAD.WIDE R6, R0, 0x4, R244 ;  /* 0x0000000400067825 */ /* 0x020fc600078e02f4 */
[----:B------:R4:W-:Y:S01]  /*9cb0*/  LDGSTS.E [R248+0x1f000], [R10.64], !P1 ;  /* 0x1f0000000af87fae */ /* 0x0009e2000c921848 */
[----:B-1----:R-:W-:-:S03]  /*9cc0*/  LOP3.LUT R5, R248, 0x20, RZ, 0x3c, !PT ;  /* 0x00000020f8057812 */ /* 0x002fc600078e3cff */
[----:B------:R1:W-:Y:S01]  /*9cd0*/  LDGSTS.E [R248+0x1f200], [R8.64], !P1 ;  /* 0x1f20000008f87fae */ /* 0x0003e2000c921848 */
[----:B------:R-:W-:Y:S01]  /*9ce0*/  ISETP.GE.U32.AND P1, PT, R252, 0x7fffff67, PT ;  /* 0x7fffff67fc00780c */ /* 0x000fe20003f26070 */
[----:B--2---:R-:W-:Y:S01]  /*9cf0*/  IMAD.WIDE R2, R0, 0x4, R246 ;  /* 0x0000000400027825 */ /* 0x004fe200078e02f6 */
[----:B------:R-:W-:Y:S01]  /*9d00*/  IADD3 R252, R250, -0x1e, RZ ;  /* 0xffffffe2fafc7810 */ /* 0x000fe20007ffe0ff */
[----:B------:R2:W-:Y:S02]  /*9d10*/  LDGSTS.E [R5+0x400], [R6.64], !P5 ;  /* 0x0040000006057fae */ /* 0x0005e4000e921848 */
[----:B------:R-:W-:Y:S02]  /*9d20*/  IMAD R251, R0, 0x5, RZ ;  /* 0x0000000500fb7824 */ /* 0x000fe400078e02ff */
[----:B------:R5:W-:Y:S01]  /*9d30*/  LDGSTS.E [R5+0x600], [R2.64], !P5 ;  /* 0x0060000002057fae */ /* 0x000be2000e921848 */
[----:B------:R-:W-:Y:S01]  /*9d40*/  ISETP.GE.U32.AND P5, PT, R252, 0x7fffff63, PT ;  /* 0x7fffff63fc00780c */ /* 0x000fe20003fa6070 */
[----:B------:R-:W-:-:S02]  /*9d50*/  IMAD R252, R0, 0x9, RZ ;  /* 0x0000000900fc7824 */ /* 0x000fc400078e02ff */
[----:B------:R4:W-:Y:S04]  /*9d60*/  STL.64 [R1+0x68], R10 ;  /* 0x0000680a01007387 */ /* 0x0009e80000100a00 */
[----:B------:R1:W-:Y:S04]  /*9d70*/  STL.64 [R1+0x60], R8 ;  /* 0x0000600801007387 */ /* 0x0003e80000100a00 */
[----:B------:R2:W-:Y:S01]  /*9d80*/  STL.64 [R1+0x828], R6 ;  /* 0x0008280601007387 */ /* 0x0005e20000100a00 */
[----:B----4-:R-:W-:-:S03]  /*9d90*/  IMAD.WIDE R10, R251, 0x4, R244 ;  /* 0x00000004fb0a7825 */ /* 0x010fc600078e02f4 */
[----:B------:R5:W-:Y:S01]  /*9da0*/  STL.64 [R1+0x820], R2 ;  /* 0x0008200201007387 */ /* 0x000be20000100a00 */
[----:B-1----:R-:W-:Y:S01]  /*9db0*/  IMAD.WIDE R8, R251, 0x4, R246 ;  /* 0x00000004fb087825 */ /* 0x002fe200078e02f6 */
[----:B------:R-:W-:Y:S02]  /*9dc0*/  IADD3 R251, R250, -0x22, RZ ;  /* 0xffffffdefafb7810 */ /* 0x000fe40007ffe0ff */
[----:B------:R1:W-:Y:S01]  /*9dd0*/  LDGSTS.E [R5+0x1400], [R10.64], !P3 ;  /* 0x014000000a057fae */ /* 0x0003e2000d921848 */
[----:B--2---:R-:W-:-:S03]  /*9de0*/  IMAD.WIDE R6, R252, 0x4, R244 ;  /* 0x00000004fc067825 */ /* 0x004fc600078e02f4 */
[----:B------:R2:W-:Y:S01]  /*9df0*/  LDGSTS.E [R5+0x1600], [R8.64], !P3 ;  /* 0x0160000008057fae */ /* 0x0005e2000d921848 */
[----:B-----5:R-:W-:Y:S01]  /*9e00*/  IMAD.WIDE R2, R252, 0x4, R246 ;  /* 0x00000004fc027825 */ /* 0x020fe200078e02f6 */
[----:B------:R-:W-:Y:S02]  /*9e10*/  IADD3 R252, R250, -0x26, RZ ;  /* 0xffffffdafafc7810 */ /* 0x000fe40007ffe0ff */
[----:B------:R4:W-:Y:S01]  /*9e20*/  LDGSTS.E [R5+0x2400], [R6.64], !P2 ;  /* 0x0240000006057fae */ /* 0x0009e2000d121848 */
[----:B------:R-:W-:Y:S01]  /*9e30*/  ISETP.GE.U32.AND P3, PT, R251, 0x7fffff5f, PT ;  /* 0x7fffff5ffb00780c */ /* 0x000fe20003f66070 */
[----:B------:R-:W-:Y:S02]  /*9e40*/  IMAD R251, R0, 0xd, RZ ;  /* 0x0000000d00fb7824 */ /* 0x000fe400078e02ff */
[----:B------:R5:W-:Y:S01]  /*9e50*/  LDGSTS.E [R5+0x2600], [R2.64], !P2 ;  /* 0x0260000002057fae */ /* 0x000be2000d121848 */
[----:B------:R-:W-:Y:S01]  /*9e60*/  ISETP.GE.U32.AND P2, PT, R252, 0x7fffff5b, PT ;  /* 0x7fffff5bfc00780c */ /* 0x000fe20003f46070 */
[----:B------:R-:W-:-:S02]  /*9e70*/  IMAD R252, R0, 0x11, RZ ;  /* 0x0000001100fc7824 */ /* 0x000fc400078e02ff */
[----:B------:R1:W-:Y:S04]  /*9e80*/  STL.64 [R1+0x7e8], R10 ;  /* 0x0007e80a01007387 */ /* 0x0003e80000100a00 */
[----:B------:R2:W-:Y:S04]  /*9e90*/  STL.64 [R1+0x7e0], R8 ;  /* 0x0007e00801007387 */ /* 0x0005e80000100a00 */
[----:B------:R4:W-:Y:S01]  /*9ea0*/  STL.64 [R1+0x7a8], R6 ;  /* 0x0007a80601007387 */ /* 0x0009e20000100a00 */
[----:B-1----:R-:W-:-:S03]  /*9eb0*/  IMAD.WIDE R10, R251, 0x4, R244 ;  /* 0x00000004fb0a7825 */ /* 0x002fc600078e02f4 */
[----:B------:R5:W-:Y:S01]  /*9ec0*/  STL.64 [R1+0x7a0], R2 ;  /* 0x0007a00201007387 */ /* 0x000be20000100a00 */
[----:B--2---:R-:W-:Y:S01]  /*9ed0*/  IMAD.WIDE R8, R251, 0x4, R246 ;  /* 0x00000004fb087825 */ /* 0x004fe200078e02f6 */
[----:B------:R-:W-:Y:S02]  /*9ee0*/  IADD3 R251, R250, -0x2a, RZ ;  /* 0xffffffd6fafb7810 */ /* 0x000fe40007ffe0ff */
[----:B------:R1:W-:Y:S01]  /*9ef0*/  LDGSTS.E [R5+0x3400], [R10.64], !P4 ;  /* 0x034000000a057fae */ /* 0x0003e2000e121848 */
[----:B----4-:R-:W-:-:S03]  /*9f00*/  IMAD.WIDE R6, R252, 0x4, R244 ;  /* 0x00000004fc067825 */ /* 0x010fc600078e02f4 */
        /* <DEDUP_REMOVED lines=241> */
[----:B------:R-:W-:Y:S02]  /*ae20*/  ISETP.GE.U32.AND P2, PT, R252, 0x7fffff6a, PT ;  /* 0x7fffff6afc00780c */ /* 0x000fe40003f46070 */
[----:B------:R-:W-:Y:S01]  /*ae30*/  SHF.L.U32 R252, R0, 0x1, RZ ;  /* 0x0000000100fc7819 */ /* 0x000fe200000006ff */
[----:B------:R1:W-:Y:S01]  /*ae40*/  STL.64 [R1+0xd8], R10 ;  /* 0x0000d80a01007387 */ /* 0x0003e20000100a00 */
[----:B------:R-:W-:-:S03]  /*ae50*/  IMAD.WIDE R12, R251, 0x4, R244 ;  /* 0x00000004fb0c7825 */ /* 0x000fc600078e02f4 */
[----:B------:R2:W-:Y:S04]  /*ae60*/  STL.64 [R1+0xd0], R8 ;  /* 0x0000d00801007387 */ /* 0x0005e80000100a00 */
[----:B------:R4:W-:Y:S01]  /*ae70*/  STL.64 [R1+0x98], R6 ;  /* 0x0000980601007387 */ /* 0x0009e20000100a00 */
[----:B-1----:R-:W-:-:S03]  /*ae80*/  IMAD.WIDE R10, R251, 0x4, R246 ;  /* 0x00000004fb0a7825 */ /* 0x002fc600078e02f6 */
[----:B------:R5:W-:Y:S01]  /*ae90*/  STL.64 [R1+0x90], R2 ;  /* 0x0000900201007387 */ /* 0x000be20000100a00 */
[----:B--2---:R-:W-:-:S03]  /*aea0*/  LOP3.LUT R9, R248, 0x40, RZ, 0x3c, !PT ;  /* 0x00000040f8097812 */ /* 0x004fc600078e3cff */
[----:B------:R1:W-:Y:S01]  /*aeb0*/  LDGSTS.E [R5+0x1f400], [R12.64], !P4 ;  /* 0x1f4000000c057fae */ /* 0x0003e2000e121848 */
[----:B----4-:R-:W-:-:S03]  /*aec0*/  IMAD.WIDE R6, R252, 0x4, R244 ;  /* 0x00000004fc067825 */ /* 0x010fc600078e02f4 */
[----:B------:R2:W-:Y:S01]  /*aed0*/  LDGSTS.E [R5+0x1f600], [R10.64], !P4 ;  /* 0x1f6000000a057fae */ /* 0x0005e2000e121848 */
[----:B-----5:R-:W-:Y:S01]  /*aee0*/  IMAD.WIDE R2, R252, 0x4, R246 ;  /* 0x00000004fc027825 */ /* 0x020fe200078e02f6 */
[----:B------:R-:W-:Y:S02]  /*aef0*/  IADD3 R252, R250, -0x1f, RZ ;  /* 0xffffffe1fafc7810 */ /* 0x000fe40007ffe0ff */
[----:B------:R4:W-:Y:S01]  /*af00*/  LDGSTS.E [R9+0x800], [R6.64], !P6 ;  /* 0x0080000006097fae */ /* 0x0009e2000f121848 */
[----:B------:R-:W-:-:S03]  /*af10*/  IMAD R251, R0, 0x6, RZ ;  /* 0x0000000600fb7824 */ /* 0x000fc600078e02ff */
[----:B------:R5:W-:Y:S01]  /*af20*/  LDGSTS.E [R9+0xa00], [R2.64], !P6 ;  /* 0x00a0000002097fae */ /* 0x000be2000f121848 */
[----:B------:R-:W-:Y:S01]  /*af30*/  ISETP.GE.U32.AND P6, PT, R252, 0x7fffff62, PT ;  /* 0x7fffff62fc00780c */ /* 0x000fe20003fc6070 */
[----:B------:R-:W-:Y:S02]  /*af40*/  IMAD R252, R0, 0xa, RZ ;  /* 0x0000000a00fc7824 */ /* 0x000fe400078e02ff */
        /* <DEDUP_REMOVED lines=18> */
[----:B------:R1:W-:Y:S01]  /*b070*/  STL.64 [R1+0x7d8], R12 ;  /* 0x0007d80c01007387 */ /* 0x0003e20000100a00 */
[----:B------:R-:W-:-:S03]  /*b080*/  IADD3 R4, R250, -0x1b, RZ ;  /* 0xffffffe5fa047810 */ /* 0x000fc60007ffe0ff */
[----:B------:R2:W-:Y:S04]  /*b090*/  STL.64 [R1+0x7d0], R10 ;  /* 0x0007d00a01007387 */ /* 0x0005e80000100a00 */
[----:B------:R4:W-:Y:S01]  /*b0a0*/  STL.64 [R1+0x798], R6 ;  /* 0x0007980601007387 */ /* 0x0009e20000100a00 */
[----:B-1----:R-:W-:-:S03]  /*b0b0*/  IMAD.WIDE R12, R251, 0x4, R244 ;  /* 0x00000004fb0c7825 */ /* 0x002fc600078e02f4 */
[----:B------:R5:W-:Y:S01]  /*b0c0*/  STL.64 [R1+0x790], R2 ;  /* 0x0007900201007387 */ /* 0x000be20000100a00 */
[----:B--2---:R-:W-:Y:S01]  /*b0d0*/  IMAD.WIDE R10, R251, 0x4, R246 ;  /* 0x00000004fb0a7825 */ /* 0x004fe200078e02f6 */
[----:B------:R-:W-:Y:S02]  /*b0e0*/  IADD3 R251, R250, -0x2b, RZ ;  /* 0xffffffd5fafb7810 */ /* 0x000fe40007ffe0ff */
[----:B------:R1:W-:Y:S01]  /*b0f0*/  LDGSTS.E [R9+0x3800], [R12.64], !P5 ;  /* 0x038000000c097fae */ /* 0x0003e2000e921848 */
[----:B----4-:R-:W-:Y:S01]  /*b100*/  IMAD.WIDE R6, R252, 0x4, R244 ;  /* 0x00000004fc067825 */ /* 0x010fe200078e02f4 */
[----:B------:R-:W-:Y:S02]  /*b110*/  ISETP.GE.U32.AND P4, PT, R4, 0x7fffff66, PT ;  /* 0x7fffff660400780c */ /* 0x000fe40003f86070 */
[----:B------:R2:W-:Y:S01]  /*b120*/  LDGSTS.E [R9+0x3a00], [R10.64], !P5 ;  /* 0x03a000000a097fae */ /* 0x0005e2000e921848 */
[----:B-----5:R-:W-:Y:S01]  /*b130*/  IMAD.WIDE R2, R252, 0x4, R246 ;  /* 0x00000004fc027825 */ /* 0x020fe200078e02f6 */
[----:B------:R-:W-:-:S02]  /*b140*/  IADD3 R252, R250, -0x2f, RZ ;  /* 0xffffffd1fafc7810 */ /* 0x000fc40007ffe0ff */
[----:B------:R4:W-:Y:S01]  /*b150*/  LDGSTS.E [R9+0x4800], [R6.64], !P3 ;  /* 0x0480000006097fae */ /* 0x0009e2000d921848 */
[----:B------:R-:W-:Y:S01]  /*b160*/  ISETP.GE.U32.AND P5, PT, R251, 0x7fffff56, PT ;  /* 0x7fffff56fb00780c */ /* 0x000fe20003fa6070 */
[----:B------:R-:W-:Y:S02]  /*b170*/  IMAD R251, R0, 0x16, RZ ;  /* 0x0000001600fb7824 */ /* 0x000fe400078e02ff */
        /* <DEDUP_REMOVED lines=238> */
[----:B------:R-:W-:-:S03]  /*c060*/  LOP3.LUT R4, R248, 0x60, RZ, 0x3c, !PT ;  /* 0x00000060f8047812 */ /* 0x000fc600078e3cff */
        /* <DEDUP_REMOVED lines=11> */
[----:B------:R-:W-:Y:S01]  /*c120*/  STL.64 [R1+0x48], R12 ;  /* 0x0000480c01007387 */ /* 0x000fe20000100a00 */
[----:B------:R-:W-:-:S03]  /*c130*/  IMAD R251, R0, 0x7, RZ ;  /* 0x0000000700fb7824 */ /* 0x000fc600078e02ff */
[----:B------:R2:W-:Y:S01]  /*c140*/  LDGSTS.E [R4+0xc00], [R6.64], !P3 ;  /* 0x00c0000006047fae */ /* 0x0005e2000d921848 */
[----:B------:R-:W-:-:S03]  /*c150*/  ISETP.GE.U32.AND P5, PT, R8, 0x7fffff65, PT ;  /* 0x7fffff650800780c */ /* 0x000fc60003fa6070 */
[----:B------:R4:W-:Y:S01]  /*c160*/  STL.64 [R1+0x40], R10 ;  /* 0x0000400a01007387 */ /* 0x0009e20000100a00 */
[----:B-1----:R-:W-:-:S03]  /*c170*/  IMAD.WIDE R8, R251, 0x4, R246 ;  /* 0x00000004fb087825 */ /* 0x002fc600078e02f6 */
[----:B------:R1:W-:Y:S01]  /*c180*/  LDGSTS.E [R4+0xe00], [R2.64], !P3 ;  /* 0x00e0000002047fae */ /* 0x0003e2000d921848 */
[----:B------:R-:W-:Y:S01]  /*c190*/  ISETP.GE.U32.AND P3, PT, R252, 0x7fffff61, PT ;  /* 0x7fffff61fc00780c */ /* 0x000fe20003f66070 */
[----:B------:R-:W-:Y:S02]  /*c1a0*/  IMAD R252, R0, 0xb, RZ ;  /* 0x0000000b00fc7824 */ /* 0x000fe400078e02ff */
[----:B------:R2:W-:Y:S01]  /*c1b0*/  STL.64 [R1+0x808], R6 ;  /* 0x0008080601007387 */ /* 0x0005e20000100a00 */
[--C-:B----4-:R-:W-:Y:S01]  /*c1c0*/  IMAD.WIDE R10, R251, 0x4, R244.reuse ;  /* 0x00000004fb0a7825 */ /* 0x110fe200078e02f4 */
[----:B------:R-:W-:Y:S02]  /*c1d0*/  IADD3 R251, R250, -0x24, RZ ;  /* 0xffffffdcfafb7810 */ /* 0x000fe40007ffe0ff */
[----:B------:R1:W-:Y:S04]  /*c1e0*/  STL.64 [R1+0x800], R2 ;  /* 0x0008000201007387 */ /* 0x0003e80000100a00 */
[----:B------:R4:W-:Y:S01]  /*c1f0*/  LDGSTS.E [R4+0x1c00], [R10.64], !P2 ;  /* 0x01c000000a047fae */ /* 0x0009e2000d121848 */
[----:B--2---:R-:W-:-:S03]  /*c200*/  IMAD.WIDE R6, R252, 0x4, R244 ;  /* 0x00000004fc067825 */ /* 0x004fc600078e02f4 */
[----:B------:R2:W-:Y:S01]  /*c210*/  LDGSTS.E [R4+0x1e00], [R8.64], !P2 ;  /* 0x01e0000008047fae */ /* 0x0005e2000d121848 */
[----:B------:R-:W-:Y:S01]  /*c220*/  ISETP.GE.U32.AND P2, PT, R251, 0x7fffff5d, PT ;  /* 0x7fffff5dfb00780c */ /* 0x000fe20003f46070 */
[----:B------:R-:W-:Y:S02]  /*c230*/  IMAD R251, R0, 0xf, RZ ;  /* 0x0000000f00fb7824 */ /* 0x000fe400078e02ff */
[----:B-1----:R-:W-:Y:S01]  /*c240*/  IMAD.WIDE R2, R252, 0x4, R246 ;  /* 0x00000004fc027825 */ /* 0x002fe200078e02f6 */
[----:B------:R-:W-:Y:S01]  /*c250*/  IADD3 R252, R250, -0x28, RZ ;  /* 0xffffffd8fafc7810 */ /* 0x000fe20007ffe0ff */
[----:B------:R1:W-:Y:S04]  /*c260*/  LDGSTS.E [R4+0x2c00], [R6.64], !P4 ;  /* 0x02c0000006047fae */ /* 0x0003e8000e121848 */
[----:B------:R4:W-:Y:S04]  /*c270*/  STL.64 [R1+0x7c8], R10 ;  /* 0x0007c80a01007387 */ /* 0x0009e80000100a00 */
[----:B------:R5:W-:Y:S01]  /*c280*/  LDGSTS.E [R4+0x2e00], [R2.64], !P4 ;  /* 0x02e0000002047fae */ /* 0x000be2000e121848 */
[----:B------:R-:W-:Y:S01]  /*c290*/  ISETP.GE.U32.AND P4, PT, R252, 0x7fffff59, PT ;  /* 0x7fffff59fc00780c */ /* 0x000fe20003f86070 */
[----:B------:R-:W-:-:S02]  /*c2a0*/  IMAD R252, R0, 0x13, RZ ;  /* 0x0000001300fc7824 */ /* 0x000fc400078e02ff */
[----:B------:R2:W-:Y:S01]  /*c2b0*/  STL.64 [R1+0x7c0], R8 ;  /* 0x0007c00801007387 */ /* 0x0005e20000100a00 */
[----:B----4-:R-:W-:-:S03]  /*c2c0*/  IMAD.WIDE R10, R251, 0x4, R244 ;  /* 0x00000004fb0a7825 */ /* 0x010fc600078e02f4 */
[----:B------:R1:W-:Y:S01]  /*c2d0*/  STL.64 [R1+0x788], R6 ;  /* 0x0007880601007387 */ /* 0x0003e20000100a00 */
[----:B--2---:R-:W-:Y:S01]  /*c2e0*/  IMAD.WIDE R8, R251, 0x4, R246 ;  /* 0x00000004fb087825 */ /* 0x004fe200078e02f6 */
[----:B------:R-:W-:Y:S02]  /*c2f0*/  IADD3 R251, R250, -0x2c, RZ ;  /* 0xffffffd4fafb7810 */ /* 0x000fe40007ffe0ff */
[----:B------:R5:W-:Y:S01]  /*c300*/  STL.64 [R1+0x780], R2 ;  /* 0x0007800201007387 */ /* 0x000be20000100a00 */
[----:B-1----:R-:W-:-:S03]  /*c310*/  IMAD.WIDE R6, R252, 0x4, R244 ;  /* 0x00000004fc067825 */ /* 0x002fc600078e02f4 */
        /* <DEDUP_REMOVED lines=201> */
[----:B-----5:R-:W-:Y:S01]  /*cfb0*/  IMAD.WIDE R2, R252, 0x4, R246 ;  /* 0x00000004fc027825 */ /* 0x020fe200078e02f6 */
[----:B------:R-:W-:Y:S01]  /*cfc0*/  IADD3 R251, R250, -0x83, RZ ;  /* 0xffffff7dfafb7810 */ /* 0x000fe20007ffe0ff */
[----:B------:R4:W-:Y:S02]  /*cfd0*/  LDGSTS.E [R4+0x1ac00], [R6.64], !P1 ;  /* 0x1ac0000006047fae */ /* 0x0009e4000c921848 */
[----:B------:R-:W-:-:S02]  /*cfe0*/  IMAD.MOV.U32 R252, RZ, RZ, 0x7f ;  /* 0x0000007ffffc7424 */ /* 0x000fc400078e00ff */
[----:B------:R1:W-:Y:S04]  /*cff0*/  STL.64 [R1+0x1b8], R10 ;  /* 0x0001b80a01007387 */ /* 0x0003e80000100a00 */
[----:B------:R5:W-:Y:S01]  /*d000*/  LDGSTS.E [R4+0x1ae00], [R2.64], !P1 ;  /* 0x1ae0000002047fae */ /* 0x000be2000c921848 */
[----:B------:R-:W-:Y:S01]  /*d010*/  ISETP.GE.U32.AND P1, PT, R251, 0x7ffffefe, PT ;  /* 0x7ffffefefb00780c */ /* 0x000fe20003f26070 */
[----:B------:R-:W-:Y:S02]  /*d020*/  IMAD R251, R0, 0x6f, RZ ;  /* 0x0000006f00fb7824 */ /* 0x000fe400078e02ff */
[----:B------:R-:W-:Y:S04]  /*d030*/  STL.64 [R1+0x1b0], R8 ;  /* 0x0001b00801007387 */ /* 0x000fe80000100a00 */
[----:B------:R4:W-:Y:S01]  /*d040*/  STL.64 [R1+0x178], R6 ;  /* 0x0001780601007387 */ /* 0x0009e20000100a00 */
[----:B------:R-:W-:-:S03]  /*d050*/  IMAD.WIDE R12, R251, 0x4, R244 ;  /* 0x00000004fb0c7825 */ /* 0x000fc600078e02f4 */
[----:B------:R5:W-:Y:S01]  /*d060*/  STL.64 [R1+0x170], R2 ;  /* 0x0001700201007387 */ /* 0x000be20000100a00 */
[----:B-1----:R-:W-:Y:S01]  /*d070*/  IMAD.WIDE R10, R251, 0x4, R246 ;  /* 0x00000004fb0a7825 */ /* 0x002fe200078e02f6 */
[----:B----4-:R-:W-:-:S03]  /*d080*/  IADD3 R7, R252, c[0x0][0x180], RZ ;  /* 0x00006000fc077a10 */ /* 0x010fc60007ffe0ff */
[----:B------:R-:W-:Y:S01]  /*d090*/  IMAD R252, R0, 0x73, RZ ;  /* 0x0000007300fc7824 */ /* 0x000fe200078e02ff */
[----:B------:R-:W-:Y:S03]  /*d0a0*/  STL.64 [R1+0x138], R12 ;  /* 0x0001380c01007387 */ /* 0x000fe60000100a00 */
[C---:B-----5:R-:W-:Y:S01]  /*d0b0*/  IMAD.WIDE R2, R252.reuse, 0x4, R244 ;  /* 0x00000004fc027825 */ /* 0x060fe200078e02f4 */
[----:B------:R-:W-:Y:S03]  /*d0c0*/  STL.64 [R1+0x130], R10 ;  /* 0x0001300a01007387 */ /* 0x000fe60000100a00 */
[----:B--2---:R-:W-:Y:S01]  /*d0d0*/  IMAD.WIDE R8, R252, 0x4, R246 ;  /* 0x00000004fc087825 */ /* 0x004fe200078e02f6 */
[----:B------:R1:W-:Y:S04]  /*d0e0*/  LDGSTS.E [R4+0x1bc00], [R12.64], !P5 ;  /* 0x1bc000000c047fae */ /* 0x0003e8000e921848 */
[----:B------:R2:W-:Y:S04]  /*d0f0*/  LDGSTS.E [R4+0x1be00], [R10.64], !P5 ;  /* 0x1be000000a047fae */ /* 0x0005e8000e921848 */
[----:B------:R4:W-:Y:S04]  /*d100*/  STL.64 [R1+0xf8], R2 ;  /* 0x0000f80201007387 */ /* 0x0009e80000100a00 */
[----:B------:R5:W-:Y:S04]  /*d110*/  STL.64 [R1+0xf0], R8 ;  /* 0x0000f00801007387 */ /* 0x000be80000100a00 */
[----:B------:R4:W-:Y:S01]  /*d120*/  LDGSTS.E [R4+0x1cc00], [R2.64], !P3 ;  /* 0x1cc0000002047fae */ /* 0x0009e2000d921848 */
[----:B------:R-:W-:Y:S01]  /*d130*/  IADD3 R251, R250, -0x84, RZ ;  /* 0xffffff7cfafb7810 */ /* 0x000fe20007ffe0ff */
[----:B------:R-:W-:Y:S01]  /*d140*/  IMAD R6, R0, 0x77, RZ ;  /* 0x0000007700067824 */ /* 0x000fe200078e02ff */
[----:B------:R-:W-:Y:S01]  /*d150*/  ISETP.GT.AND P5, PT, R7, 0x7f, PT ;  /* 0x0000007f0700780c */ /* 0x000fe20003fa4270 */
[----:B------:R5:W-:Y:S04]  /*d160*/  LDGSTS.E [R4+0x1ce00], [R8.64], !P3 ;  /* 0x1ce0000008047fae */ /* 0x000be8000d921848 */
[----:B----4-:R-:W4:Y:S01]  /*d170*/  LDL.64 R2, [R1+0x28] ;  /* 0x0000280001027983 */ /* 0x010f220000100a00 */
[----:B------:R-:W-:Y:S01]  /*d180*/  ISETP.GE.U32.AND P3, PT, R251, 0x7ffffefd, PT ;  /* 0x7ffffefdfb00780c */ /* 0x000fe20003f66070 */
[----:B--2---:R-:W-:Y:S01]  /*d190*/  IMAD.WIDE R10, R6, 0x4, R244 ;  /* 0x00000004060a7825 */ /* 0x004fe200078e02f4 */
[----:B------:R-:W-:-:S02]  /*d1a0*/  SEL R251, RZ, 0x4, !P5 ;  /* 0x00000004fffb7807 */ /* 0x000fc40006800000 */
[----:B------:R-:W-:Y:S01]  /*d1b0*/  ISETP.GE.AND P5, PT, R249, c[0x0][0x180], PT ;  /* 0x00006000f9007a0c */ /* 0x000fe20003fa6270 */
[----:B-----5:R-:W-:Y:S01]  /*d1c0*/  IMAD.WIDE R8, R6, 0x4, R246 ;  /* 0x0000000406087825 */ /* 0x020fe200078e02f6 */
[----:B------:R-:W-:Y:S01]  /*d1d0*/  IADD3 R6, R250, -0x80, RZ ;  /* 0xffffff80fa067810 */ /* 0x000fe20007ffe0ff */
[----:B------:R2:W-:Y:S01]  /*d1e0*/  LDGSTS.E [R4+0x1dc00], [R10.64], !P2 ;  /* 0x1dc000000a047fae */ /* 0x0005e2000d121848 */
[----:B------:R-:W-:Y:S01]  /*d1f0*/  SEL R251, R251, RZ, !P5 ;  /* 0x000000fffbfb7207 */ /* 0x000fe20006800000 */
[----:B------:R-:W-:Y:S02]  /*d200*/  IMAD R252, R0, 0x7b, RZ ;  /* 0x0000007b00fc7824 */ /* 0x000fe400078e02ff */
[----:B------:R5:W-:Y:S01]  /*d210*/  LDGSTS.E [R4+0x1de00], [R8.64], !P2 ;  /* 0x1de0000008047fae */ /* 0x000be2000d121848 */
[----:B------:R-:W-:Y:S02]  /*d220*/  ISETP.GE.U32.AND P2, PT, R6, 0x7fffff01, PT ;  /* 0x7fffff010600780c */ /* 0x000fe40003f46070 */
[----:B------:R-:W-:Y:S01]  /*d230*/  ISETP.NE.U32.AND P5, PT, R251, RZ, PT ;  /* 0x000000fffb00720c */ /* 0x000fe20003fa5070 */
[----:B------:R-:W-:Y:S01]  /*d240*/  IMAD R251, R0, 0x7f, RZ ;  /* 0x0000007f00fb7824 */ /* 0x000fe200078e02ff */
[----:B------:R2:W-:Y:S01]  /*d250*/  STL.64 [R1+0xb8], R10 ;  /* 0x0000b80a01007387 */ /* 0x0005e20000100a00 */
[----:B-1----:R-:W-:-:S03]  /*d260*/  IMAD.WIDE R12, R252, 0x4, R244 ;  /* 0x00000004fc0c7825 */ /* 0x002fc600078e02f4 */
[----:B------:R5:W-:Y:S01]  /*d270*/  STL.64 [R1+0xb0], R8 ;  /* 0x0000b00801007387 */ /* 0x000be20000100a00 */
[----:B------:R-:W-:-:S03]  /*d280*/  IMAD.WIDE R6, R251, 0x4, R246 ;  /* 0x00000004fb067825 */ /* 0x000fc600078e02f6 */
[----:B------:R1:W-:Y:S01]  /*d290*/  STL.64 [R1+0x78], R12 ;  /* 0x0000780c01007387 */ /* 0x0003e20000100a00 */
[----:B--2---:R-:W-:-:S03]  /*d2a0*/  IMAD.WIDE R10, R252, 0x4, R246 ;  /* 0x00000004fc0a7825 */ /* 0x004fc600078e02f6 */
[----:B------:R1:W-:Y:S01]  /*d2b0*/  LDGSTS.E [R4+0x1ec00], [R12.64], !P4 ;  /* 0x1ec000000c047fae */ /* 0x0003e2000e121848 */
[----:B-----5:R-:W-:-:S03]  /*d2c0*/  IMAD.WIDE R8, R251, 0x4, R244 ;  /* 0x00000004fb087825 */ /* 0x020fc600078e02f4 */
[----:B------:R2:W-:Y:S04]  /*d2d0*/  STL.64 [R1+0x70], R10 ;  /* 0x0000700a01007387 */ /* 0x0005e80000100a00 */
[----:B------:R2:W-:Y:S04]  /*d2e0*/  LDGSTS.E [R4+0x1ee00], [R10.64], !P4 ;  /* 0x1ee000000a047fae */ /* 0x0005e8000e121848 */
[----:B-1----:R-:W5:Y:S04]  /*d2f0*/  LDL.LU.64 R12, [R1+0x1288] ;  /* 0x00128800010c7983 */ /* 0x002f680000300a00 */
[----:B------:R1:W-:Y:S04]  /*d300*/  STL.64 [R1+0x38], R8 ;  /* 0x0000380801007387 */ /* 0x0003e80000100a00 */
[----:B--2---:R-:W2:Y:S04]  /*d310*/  LDL.LU.64 R10, [R1+0x1280] ;  /* 0x00128000010a7983 */ /* 0x004ea80000300a00 */
[----:B------:R1:W-:Y:S04]  /*d320*/  STL.64 [R1+0x30], R6 ;  /* 0x0000300601007387 */ /* 0x0003e80000100a00 */
[----:B------:R1:W-:Y:S04]  /*d330*/  LDGSTS.E [R4+0x1fc00], [R8.64], !P2 ;  /* 0x1fc0000008047fae */ /* 0x0003e8000d121848 */
[----:B------:R3:W-:Y:S01]  /*d340*/  LDGSTS.E [R4+0x1fe00], [R6.64], !P2 ;  /* 0x1fe0000006047fae */ /* 0x0007e2000d121848 */
[----:B------:R-:W-:-:S03]  /*d350*/  IMAD.SHL.U32 R0, R249, 0x4, RZ ;  /* 0x00000004f9007824 */ /* 0x000fc600078e00ff */
[----:B------:R-:W0:Y:S04]  /*d360*/  LDGDEPBAR ;  /* 0x00000000000079af */ /* 0x000e280000000000 */
[----:B-1----:R-:W2:Y:S04]  /*d370*/  LDL.LU.64 R8, [R1+0x1278] ;  /* 0x0012780001087983 */ /* 0x002ea80000300a00 */
[----:B---3--:R-:W3:Y:S01]  /*d380*/  LDL.LU.64 R6, [R1+0x1270] ;  /* 0x0012700001067983 */ /* 0x008ee20000300a00 */
[----:B------:R-:W-:-:S03]  /*d390*/  IADD3 R251, R0, 0x100000, RZ ;  /* 0x0010000000fb7810 */ /* 0x000fc60007ffe0ff */
[----:B------:R-:W2:Y:S04]  /*d3a0*/  LDL.LU R4, [R1+0x126c] ;  /* 0x00126c0001047983 */ /* 0x000ea80000300800 */
[----:B----4-:R1:W-:Y:S04]  /*d3b0*/  LDGSTS.E [R251+-0x60000], [R2.64], P5 ;  /* 0xa000000002fb7fae */ /* 0x0103e8000a921848 */
[----:B-1----:R-:W4:Y:S01]  /*d3c0*/  LDL.64 R2, [R1+0x20] ;  /* 0x0000200001027983 */ /* 0x002f220000100a00 */
[----:B------:R-:W-:-:S04]  /*d3d0*/  IADD3 R252, R250, -0x85, RZ ;  /* 0xffffff7bfafc7810 */ /* 0x000fc80007ffe0ff */
[----:B------:R-:W-:Y:S02]  /*d3e0*/  ISETP.GE.U32.AND P4, PT, R252, 0x7ffffefc, PT ;  /* 0x7ffffefcfc00780c */ /* 0x000fe40003f86070 */
[----:B------:R-:W-:-:S04]  /*d3f0*/  IADD3 R252, R250, -0x86, RZ ;  /* 0xffffff7afafc7810 */ /* 0x000fc80007ffe0ff */
[----:B------:R-:W-:Y:S02]  /*d400*/  ISETP.GE.U32.AND P2, PT, R252, 0x7ffffefb, PT ;  /* 0x7ffffefbfc00780c */ /* 0x000fe40003f46070 */
[C---:B------:R-:W-:Y:S02]  /*d410*/  IADD3 R252, R0.reuse, 0x100000, RZ ;  /* 0x0010000000fc7810 */ /* 0x040fe40007ffe0ff */
[----:B------:R-:W-:-:S03]  /*d420*/  IADD3 R250, R0, 0x100000, RZ ;  /* 0x0010000000fa7810 */ /* 0x000fc60007ffe0ff */
[----:B---3--:R1:W-:Y:S04]  /*d430*/  LDGSTS.E [R252+-0x5f000], [R6.64], P5 ;  /* 0xa100000006fc7fae */ /* 0x0083e8000a921848 */
[----:B------:R3:W-:Y:S04]  /*d440*/  LDGSTS.E [R251+-0x5e000], [R22.64], P5 ;  /* 0xa200000016fb7fae */ /* 0x0007e8000a921848 */
        /* <DEDUP_REMOVED lines=10> */
[----:B------:R3:W-:Y:S01]  /*d4f0*/  LDGSTS.E [R251+-0x53000], [R198.64], P5 ;  /* 0xad000000c6fb7fae */ /* 0x0007e2000a921848 */
[----:B-1----:R-:W-:-:S03]  /*d500*/  LOP3.LUT R250, R0, 0x10, RZ, 0x3c, !PT ;  /* 0x0000001000fa7812 */ /* 0x002fc600078e3cff */
[----:B------:R2:W-:Y:S04]  /*d510*/  LDGSTS.E [R252+-0x52000], [R214.64], P5 ;  /* 0xae000000d6fc7fae */ /* 0x0005e8000a921848 */
[----:B------:R3:W-:Y:S01]  /*d520*/  LDGSTS.E [R251+-0x51000], [R230.64], P5 ;  /* 0xaf000000e6fb7fae */ /* 0x0007e2000a921848 */
[----:B--2---:R-:W-:-:S05]  /*d530*/  IADD3 R252, R250, 0x100000, RZ ;  /* 0x00100000fafc7810 */ /* 0x004fca0007ffe0ff */
[----:B----4-:R1:W-:Y:S04]  /*d540*/  LDGSTS.E [R252+-0x5fe00], [R2.64], P5 ;  /* 0xa020000002fc7fae */ /* 0x0103e8000a921848 */
[----:B-1----:R-:W2:Y:S01]  /*d550*/  LDL.64 R2, [R1+0x18] ;  /* 0x0000180001027983 */ /* 0x002ea20000100a00 */
[----:B---3--:R-:W-:-:S05]  /*d560*/  IADD3 R251, R250, 0x100000, RZ ;  /* 0x00100000fafb7810 */ /* 0x008fca0007ffe0ff */
        /* <DEDUP_REMOVED lines=14> */
[----:B------:R-:W-:-:S03]  /*d650*/  IMAD.SHL.U32 R250, R249, 0x4, RZ ;  /* 0x00000004f9fa7824 */ /* 0x000fc600078e00ff */
[----:B------:R1:W-:Y:S01]  /*d660*/  LDGSTS.E [R251+-0x50e00], [R232.64], P5 ;  /* 0xaf200000e8fb7fae */ /* 0x0003e2000a921848 */
[C---:B---3--:R-:W-:Y:S02]  /*d670*/  IADD3 R252, R5.reuse, 0x100000, RZ ;  /* 0x0010000005fc7810 */ /* 0x048fe40007ffe0ff */
[----:B-1----:R-:W-:Y:S02]  /*d680*/  IADD3 R251, R5, 0x100000, RZ ;  /* 0x0010000005fb7810 */ /* 0x002fe40007ffe0ff */
[----:B------:R-:W3:Y:S04]  /*d690*/  LDL.LU R5, [R1+0x1268] ;  /* 0x0012680001057983 */ /* 0x000ee80000300800 */
[----:B--2---:R1:W-:Y:S04]  /*d6a0*/  LDGSTS.E [R252+-0x5fc00], [R2.64], P5 ;  /* 0xa040000002fc7fae */ /* 0x0043e8000a921848 */
[----:B------:R2:W-:Y:S04]  /*d6b0*/  LDGSTS.E [R251+-0x5ec00], [R10.64], P5 ;  /* 0xa14000000afb7fae */ /* 0x0005e8000a921848 */
[----:B-1----:R-:W4:Y:S01]  /*d6c0*/  LDL.LU.64 R2, [R1+0x1260] ;  /* 0x0012600001027983 */ /* 0x002f220000300a00 */
[----:B------:R-:W-:-:S03]  /*d6d0*/  LOP3.LUT R252, R248, 0x20, RZ, 0x3c, !PT ;  /* 0x00000020f8fc7812 */ /* 0x000fc600078e3cff */
[----:B------:R-:W3:Y:S01]  /*d6e0*/  LDL.64 R248, [R1+0x10] ;  /* 0x0000100001f87983 */ /* 0x000ee20000100a00 */
[----:B------:R-:W-:-:S05]  /*d6f0*/  IADD3 R252, R252, 0x100000, RZ ;  /* 0x00100000fcfc7810 */ /* 0x000fca0007ffe0ff */
[----:B------:R1:W-:Y:S04]  /*d700*/  LDGSTS.E [R252+-0x5dc00], [R26.64], P5 ;  /* 0xa24000001afc7fae */ /* 0x0003e8000a921848 */
[----:B-1----:R-:W1:Y:S01]  /*d710*/  S2R R252, SR_TID.X ;  /* 0x0000000000fc7919 */ /* 0x002e620000002100 */
[----:B--2---:R-:W-:-:S04]  /*d720*/  LOP3.LUT R251, R250, 0x20, RZ, 0x3c, !PT ;  /* 0x00000020fafb7812 */ /* 0x004fc800078e3cff */
[----:B------:R-:W-:-:S05]  /*d730*/  IADD3 R251, R251, 0x100000, RZ ;  /* 0x00100000fbfb7810 */ /* 0x000fca0007ffe0ff */
[----:B------:R2:W-:Y:S01]  /*d740*/  LDGSTS.E [R251+-0x5cc00], [R42.64], P5 ;  /* 0xa34000002afb7fae */ /* 0x0005e2000a921848 */
[----:B-1----:R-:W-:-:S04]  /*d750*/  LOP3.LUT R252, R252, 0x7f, RZ, 0xc0, !PT ;  /* 0x0000007ffcfc7812 */ /* 0x002fc800078ec0ff */
[----:B------:R-:W-:-:S04]  /*d760*/  SHF.L.U32 R252, R252, 0x2, RZ ;  /* 0x00000002fcfc7819 */ /* 0x000fc800000006ff */
[----:B------:R-:W-:-:S04]  /*d770*/  LOP3.LUT R252, R252, 0x20, RZ, 0x3c, !PT ;  /* 0x00000020fcfc7812 */ /* 0x000fc800078e3cff */
[----:B------:R-:W-:Y:S01]  /*d780*/  IADD3 R252, R252, 0x100000, RZ ;  /* 0x00100000fcfc7810 */ /* 0x000fe20007ffe0ff */
[----:B--2---:R-:W1:Y:S04]  /*d790*/  S2R R251, SR_TID.X ;  /* 0x0000000000fb7919 */ /* 0x004e680000002100 */
[----:B------:R2:W-:Y:S04]  /*d7a0*/  LDGSTS.E [R252+-0x5bc00], [R58.64], P5 ;  /* 0xa44000003afc7fae */ /* 0x0005e8000a921848 */
[----:B--2---:R-:W2:Y:S01]  /*d7b0*/  S2R R252, SR_TID.X ;  /* 0x0000000000fc7919 */ /* 0x004ea20000002100 */
[----:B-1----:R-:W-:-:S05]  /*d7c0*/  LOP3.LUT R251, R251, 0x7f, RZ, 0xc0, !PT ;  /* 0x0000007ffbfb7812 */ /* 0x002fca00078ec0ff */
[----:B------:R-:W-:Y:S01]  /*d7d0*/  IMAD.SHL.U32 R251, R251, 0x4, RZ ;  /* 0x00000004fbfb7824 */ /* 0x000fe200078e00ff */
[----:B--2---:R-:W-:-:S05]  /*d7e0*/  LOP3.LUT R252, R252, 0x7f, RZ, 0xc0, !PT ;  /* 0x0000007ffcfc7812 */ /* 0x004fca00078ec0ff */
[----:B------:R-:W-:Y:S01]  /*d7f0*/  IMAD.SHL.U32 R252, R252, 0x4, RZ ;  /* 0x00000004fcfc7824 */ /* 0x000fe200078e00ff */
[----:B------:R-:W-:-:S04]  /*d800*/  LOP3.LUT R251, R251, 0x20, RZ, 0x3c, !PT ;  /* 0x00000020fbfb7812 */ /* 0x000fc800078e3cff */
[----:B------:R-:W-:Y:S02]  /*d810*/  LOP3.LUT R252, R252, 0x20, RZ, 0x3c, !PT ;  /* 0x00000020fcfc7812 */ /* 0x000fe400078e3cff */
[----:B------:R-:W-:Y:S02]  /*d820*/  IADD3 R251, R251, 0x100000, RZ ;  /* 0x00100000fbfb7810 */ /* 0x000fe40007ffe0ff */
[----:B------:R-:W-:Y:S01]  /*d830*/  IADD3 R252, R252, 0x100000, RZ ;  /* 0x00100000fcfc7810 */ /* 0x000fe20007ffe0ff */
[----:B------:R-:W1:Y:S04]  /*d840*/  S2R R250, SR_TID.X ;  /* 0x0000000000fa7919 */ /* 0x000e680000002100 */
[----:B------:R2:W-:Y:S04]  /*d850*/  LDGSTS.E [R251+-0x5ac00], [R74.64], P5 ;  /* 0xa54000004afb7fae */ /* 0x0005e8000a921848 */
[----:B------:R2:W-:Y:S04]  /*d860*/  LDGSTS.E [R252+-0x59c00], [R90.64], P5 ;  /* 0xa64000005afc7fae */ /* 0x0005e8000a921848 */
[----:B--2---:R-:W2:Y:S01]  /*d870*/  S2R R252, SR_TID.X ;  /* 0x0000000000fc7919 */ /* 0x004ea20000002100 */
[----:B-1----:R-:W-:-:S05]  /*d880*/  LOP3.LUT R250, R250, 0x7f, RZ, 0xc0, !PT ;  /* 0x0000007ffafa7812 */ /* 0x002fca00078ec0ff */
[----:B------:R-:W-:-:S05]  /*d890*/  IMAD.SHL.U32 R250, R250, 0x4, RZ ;  /* 0x00000004fafa7824 */ /* 0x000fca00078e00ff */
[----:B------:R-:W-:Y:S02]  /*d8a0*/  LOP3.LUT R251, R250, 0x20, RZ, 0x3c, !PT ;  /* 0x00000020fafb7812 */ /* 0x000fe400078e3cff */
[----:B--2---:R-:W-:-:S04]  /*d8b0*/  LOP3.LUT R252, R252, 0x7f, RZ, 0xc0, !PT ;  /* 0x0000007ffcfc7812 */ /* 0x004fc800078ec0ff */
[----:B------:R-:W-:-:S04]  /*d8c0*/  SHF.L.U32 R252, R252, 0x2, RZ ;  /* 0x00000002fcfc7819 */ /* 0x000fc800000006ff */
[----:B------:R-:W-:Y:S02]  /*d8d0*/  LOP3.LUT R252, R252, 0x20, RZ, 0x3c, !PT ;  /* 0x00000020fcfc7812 */ /* 0x000fe400078e3cff */
[----:B------:R-:W-:Y:S02]  /*d8e0*/  IADD3 R251, R251, 0x100000, RZ ;  /* 0x00100000fbfb7810 */ /* 0x000fe40007ffe0ff */
[----:B------:R-:W-:-:S03]  /*d8f0*/  IADD3 R252, R252, 0x100000, RZ ;  /* 0x00100000fcfc7810 */ /* 0x000fc60007ffe0ff */
[----:B------:R1:W-:Y:S04]  /*d900*/  LDGSTS.E [R251+-0x58c00], [R106.64], P5 ;  /* 0xa74000006afb7fae */ /* 0x0003e8000a921848 */
[----:B------:R2:W-:Y:S04]  /*d910*/  LDGSTS.E [R252+-0x57c00], [R122.64], P5 ;  /* 0xa84000007afc7fae */ /* 0x0005e8000a921848 */
[----:B-1----:R-:W1:Y:S04]  /*d920*/  S2R R251, SR_TID.X ;  /* 0x0000000000fb7919 */ /* 0x002e680000002100 */
[----:B--2---:R-:W2:Y:S04]  /*d930*/  S2R R252, SR_TID.X ;  /* 0x0000000000fc7919 */ /* 0x004ea80000002100 */
[----:B------:R-:W5:Y:S01]  /*d940*/  S2R R250, SR_TID.X ;  /* 0x0000000000fa7919 */ /* 0x000f620000002100 */
[----:B-1----:R-:W-:-:S02]  /*d950*/  LOP3.LUT R251, R251, 0x7f, RZ, 0xc0, !PT ;  /* 0x0000007ffbfb7812 */ /* 0x002fc400078ec0ff */
[----:B--2---:R-:W-:-:S03]  /*d960*/  LOP3.LUT R252, R252, 0x7f, RZ, 0xc0, !PT ;  /* 0x0000007ffcfc7812 */ /* 0x004fc600078ec0ff */
[----:B------:R-:W-:Y:S02]  /*d970*/  IMAD.SHL.U32 R251, R251, 0x4, RZ ;  /* 0x00000004fbfb7824 */ /* 0x000fe400078e00ff */
[----:B------:R-:W-:-:S03]  /*d980*/  IMAD.SHL.U32 R252, R252, 0x4, RZ ;  /* 0x00000004fcfc7824 */ /* 0x000fc600078e00ff */
[----:B------:R-:W-:Y:S02]  /*d990*/  LOP3.LUT R251, R251, 0x20, RZ, 0x3c, !PT ;  /* 0x00000020fbfb7812 */ /* 0x000fe400078e3cff */
[----:B------:R-:W-:Y:S02]  /*d9a0*/  LOP3.LUT R252, R252, 0x20, RZ, 0x3c, !PT ;  /* 0x00000020fcfc7812 */ /* 0x000fe400078e3cff */
[----:B------:R-:W-:Y:S02]  /*d9b0*/  IADD3 R251, R251, 0x100000, RZ ;  /* 0x00100000fbfb7810 */ /* 0x000fe40007ffe0ff */
[----:B------:R-:W-:-:S03]  /*d9c0*/  IADD3 R252, R252, 0x100000, RZ ;  /* 0x00100000fcfc7810 */ /* 0x000fc60007ffe0ff */
[----:B------:R1:W-:Y:S04]  /*d9d0*/  LDGSTS.E [R251+-0x56c00], [R138.64], P5 ;  /* 0xa94000008afb7fae */ /* 0x0003e8000a921848 */
[----:B------:R2:W-:Y:S04]  /*d9e0*/  LDGSTS.E [R252+-0x55c00], [R154.64], P5 ;  /* 0xaa4000009afc7fae */ /* 0x0005e8000a921848 */
[----:B--2---:R-:W2:Y:S01]  /*d9f0*/  S2R R252, SR_TID.X ;  /* 0x0000000000fc7919 */ /* 0x004ea20000002100 */
[----:B-----5:R-:W-:-:S05]  /*da00*/  LOP3.LUT R250, R250, 0x7f, RZ, 0xc0, !PT ;  /* 0x0000007ffafa7812 */ /* 0x020fca00078ec0ff */
[----:B------:R-:W-:-:S05]  /*da10*/  IMAD.SHL.U32 R250, R250, 0x4, RZ ;  /* 0x00000004fafa7824 */ /* 0x000fca00078e00ff */
[----:B-1----:R-:W-:-:S04]  /*da20*/  LOP3.LUT R251, R250, 0x20, RZ, 0x3c, !PT ;  /* 0x00000020fafb7812 */ /* 0x002fc800078e3cff */
[----:B------:R-:W-:-:S05]  /*da30*/  IADD3 R251, R251, 0x100000, RZ ;  /* 0x00100000fbfb7810 */ /* 0x000fca0007ffe0ff */
[----:B------:R1:W-:Y:S01]  /*da40*/  LDGSTS.E [R251+-0x54c00], [R170.64], P5 ;  /* 0xab400000aafb7fae */ /* 0x0003e2000a921848 */
[----:B--2---:R-:W-:-:S04]  /*da50*/  LOP3.LUT R252, R252, 0x7f, RZ, 0xc0, !PT ;  /* 0x0000007ffcfc7812 */ /* 0x004fc800078ec0ff */
[----:B------:R-:W-:-:S04]  /*da60*/  SHF.L.U32 R252, R252, 0x2, RZ ;  /* 0x00000002fcfc7819 */ /* 0x000fc800000006ff */
[----:B------:R-:W-:Y:S01]  /*da70*/  LOP3.LUT R252, R252, 0x20, RZ, 0x3c, !PT ;  /* 0x00000020fcfc7812 */ /* 0x000fe200078e3cff */
[----:B-1----:R-:W1:Y:S03]  /*da80*/  S2R R251, SR_TID.X ;  /* 0x0000000000fb7919 */ /* 0x002e660000002100 */
[----:B------:R-:W-:-:S05]  /*da90*/  IADD3 R252, R252, 0x100000, RZ ;  /* 0x00100000fcfc7810 */ /* 0x000fca0007ffe0ff */
[----:B------:R2:W-:Y:S04]  /*daa0*/  LDGSTS.E [R252+-0x53c00], [R186.64], P5 ;  /* 0xac400000bafc7fae */ /* 0x0005e8000a921848 */
[----:B------:R-:W5:Y:S04]  /*dab0*/  S2R R250, SR_TID.X ;  /* 0x0000000000fa7919 */ /* 0x000f680000002100 */
[----:B--2---:R-:W2:Y:S01]  /*dac0*/  S2R R252, SR_TID.X ;  /* 0x0000000000fc7919 */ /* 0x004ea20000002100 */
[----:B-1----:R-:W-:-:S05]  /*dad0*/  LOP3.LUT R251, R251, 0x7f, RZ, 0xc0, !PT ;  /* 0x0000007ffbfb7812 */ /* 0x002fca00078ec0ff */
[----:B------:R-:W-:-:S05]  /*dae0*/  IMAD.SHL.U32 R251, R251, 0x4, RZ ;  /* 0x00000004fbfb7824 */ /* 0x000fca00078e00ff */
[----:B------:R-:W-:Y:S02]  /*daf0*/  LOP3.LUT R251, R251, 0x20, RZ, 0x3c, !PT ;  /* 0x00000020fbfb7812 */ /* 0x000fe400078e3cff */
[----:B-----5:R-:W-:Y:S02]  /*db00*/  LOP3.LUT R250, R250, 0x7f, RZ, 0xc0, !PT ;  /* 0x0000007ffafa7812 */ /* 0x020fe400078ec0ff */
[----:B--2---:R-:W-:-:S05]  /*db10*/  LOP3.LUT R252, R252, 0x7f, RZ, 0xc0, !PT ;  /* 0x0000007ffcfc7812 */ /* 0x004fca00078ec0ff */
[----:B------:R-:W-:Y:S01]  /*db20*/  IMAD.SHL.U32 R252, R252, 0x4, RZ ;  /* 0x00000004fcfc7824 */ /* 0x000fe200078e00ff */
[----:B------:R-:W-:Y:S01]  /*db30*/  IADD3 R251, R251, 0x100000, RZ ;  /* 0x00100000fbfb7810 */ /* 0x000fe20007ffe0ff */
[----:B------:R-:W-:-:S03]  /*db40*/  IMAD.SHL.U32 R250, R250, 0x4, RZ ;  /* 0x00000004fafa7824 */ /* 0x000fc600078e00ff */
[----:B------:R-:W-:Y:S01]  /*db50*/  LOP3.LUT R252, R252, 0x20, RZ, 0x3c, !PT ;  /* 0x00000020fcfc7812 */ /* 0x000fe200078e3cff */
[----:B------:R1:W-:Y:S03]  /*db60*/  LDGSTS.E [R251+-0x52c00], [R202.64], P5 ;  /* 0xad400000cafb7fae */ /* 0x0003e6000a921848 */
[----:B------:R-:W-:-:S05]  /*db70*/  IADD3 R252, R252, 0x100000, RZ ;  /* 0x00100000fcfc7810 */ /* 0x000fca0007ffe0ff */
[----:B------:R2:W-:Y:S01]  /*db80*/  LDGSTS.E [R252+-0x51c00], [R218.64], P5 ;  /* 0xae400000dafc7fae */ /* 0x0005e2000a921848 */
[----:B-1----:R-:W-:Y:S02]  /*db90*/  LOP3.LUT R251, R250, 0x20, RZ, 0x3c, !PT ;  /* 0x00000020fafb7812 */ /* 0x002fe400078e3cff */
[----:B------:R-:W-:Y:S02]  /*dba0*/  LOP3.LUT R250, R0, 0x30, RZ, 0x3c, !PT ;  /* 0x0000003000fa7812 */ /* 0x000fe400078e3cff */
[----:B------:R-:W-:Y:S02]  /*dbb0*/  IADD3 R251, R251, 0x100000, RZ ;  /* 0x00100000fbfb7810 */ /* 0x000fe40007ffe0ff */
[----:B--2---:R-:W-:-:S03]  /*dbc0*/  IADD3 R252, R250, 0x100000, RZ ;  /* 0x00100000fafc7810 */ /* 0x004fc60007ffe0ff */
[----:B------:R1:W-:Y:S04]  /*dbd0*/  LDGSTS.E [R251+-0x50c00], [R234.64], P5 ;  /* 0xaf400000eafb7fae */ /* 0x0003e8000a921848 */
[----:B---3--:R2:W-:Y:S04]  /*dbe0*/  LDGSTS.E [R252+-0x5fa00], [R248.64], P5 ;  /* 0xa0600000f8fc7fae */ /* 0x0085e8000a921848 */
[----:B--2---:R-:W2:Y:S01]  /*dbf0*/  LDL.64 R248, [R1+0x8] ;  /* 0x0000080001f87983 */ /* 0x004ea20000100a00 */
[----:B-1----:R-:W-:-:S05]  /*dc00*/  IADD3 R251, R250, 0x100000, RZ ;  /* 0x00100000fafb7810 */ /* 0x002fca0007ffe0ff */
        /* <DEDUP_REMOVED lines=14> */
[----:B---3--:R-:W3:Y:S01]  /*dcf0*/  S2R R252, SR_TID.X ;  /* 0x0000000000fc7919 */ /* 0x008ee20000002100 */
[----:B-1----:R-:W-:-:S04]  /*dd00*/  LOP3.LUT R251, R0, 0x30, RZ, 0x3c, !PT ;  /* 0x0000003000fb7812 */ /* 0x002fc800078e3cff */
[----:B------:R-:W-:-:S05]  /*dd10*/  IADD3 R251, R251, 0x100000, RZ ;  /* 0x00100000fbfb7810 */ /* 0x000fca0007ffe0ff */
[----:B------:R1:W-:Y:S01]  /*dd20*/  LDGSTS.E [R251+-0x50a00], [R236.64], P5 ;  /* 0xaf600000ecfb7fae */ /* 0x0003e2000a921848 */
[----:B---3--:R-:W-:-:S04]  /*dd30*/  LOP3.LUT R252, R252, 0x7f, RZ, 0xc0, !PT ;  /* 0x0000007ffcfc7812 */ /* 0x008fc800078ec0ff */
[----:B------:R-:W-:-:S04]  /*dd40*/  SHF.L.U32 R252, R252, 0x2, RZ ;  /* 0x00000002fcfc7819 */ /* 0x000fc800000006ff */
[----:B------:R-:W-:-:S04]  /*dd50*/  LOP3.LUT R252, R252, 0x40, RZ, 0x3c, !PT ;  /* 0x00000040fcfc7812 */ /* 0x000fc800078e3cff */
[----:B------:R-:W-:Y:S01]  /*dd60*/  IADD3 R252, R252, 0x100000, RZ ;  /* 0x00100000fcfc7810 */ /* 0x000fe20007ffe0ff */
[----:B-1----:R-:W1:Y:S04]  /*dd70*/  S2R R251, SR_TID.X ;  /* 0x0000000000fb7919 */ /* 0x002e680000002100 */
[----:B------:R-:W3:Y:S01]  /*dd80*/  S2R R250, SR_TID.X ;  /* 0x0000000000fa7919 */ /* 0x000ee20000002100 */
[----:B-1----:R-:W-:-:S05]  /*dd90*/  LOP3.LUT R251, R251, 0x7f, RZ, 0xc0, !PT ;  /* 0x0000007ffbfb7812 */ /* 0x002fca00078ec0ff */
[----:B------:R-:W-:-:S05]  /*dda0*/  IMAD.SHL.U32 R251, R251, 0x4, RZ ;  /* 0x00000004fbfb7824 */ /* 0x000fca00078e00ff */
[----:B------:R-:W-:-:S04]  /*ddb0*/  LOP3.LUT R251, R251, 0x40, RZ, 0x3c, !PT ;  /* 0x00000040fbfb7812 */ /* 0x000fc800078e3cff */
[----:B------:R-:W-:Y:S02]  /*ddc0*/  IADD3 R251, R251, 0x100000, RZ ;  /* 0x00100000fbfb7810 */ /* 0x000fe40007ffe0ff */
[----:B---3--:R-:W-:-:S05]  /*ddd0*/  LOP3.LUT R250, R250, 0x7f, RZ, 0xc0, !PT ;  /* 0x0000007ffafa7812 */ /* 0x008fca00078ec0ff */
[----:B------:R-:W-:Y:S01]  /*dde0*/  IMAD.SHL.U32 R250, R250, 0x4, RZ ;  /* 0x00000004fafa7824 */ /* 0x000fe200078e00ff */
[----:B--2---:R1:W-:Y:S04]  /*ddf0*/  LDGSTS.E [R252+-0x5f800], [R248.64], P5 ;  /* 0xa0800000f8fc7fae */ /* 0x0043e8000a921848 */
[----:B------:R2:W-:Y:S04]  /*de00*/  LDGSTS.E [R251+-0x5e800], [R14.64], P5 ;  /* 0xa18000000efb7fae */ /* 0x0005e8000a921848 */
[----:B-1----:R-:W1:Y:S04]  /*de10*/  S2R R252, SR_TID.X ;  /* 0x0000000000fc7919 */ /* 0x002e680000002100 */
[----:B------:R-:W3:Y:S01]  /*de20*/  LDL.LU.64 R248, [R1+0x1258] ;  /* 0x0012580001f87983 */ /* 0x000ee20000300a00 */
[----:B-1----:R-:W-:-:S05]  /*de30*/  LOP3.LUT R252, R252, 0x7f, RZ, 0xc0, !PT ;  /* 0x0000007ffcfc7812 */ /* 0x002fca00078ec0ff */
[----:B------:R-:W-:-:S05]  /*de40*/  IMAD.SHL.U32 R252, R252, 0x4, RZ ;  /* 0x00000004fcfc7824 */ /* 0x000fca00078e00ff */
[----:B------:R-:W-:-:S04]  /*de50*/  LOP3.LUT R252, R252, 0x40, RZ, 0x3c, !PT ;  /* 0x00000040fcfc7812 */ /* 0x000fc800078e3cff */
        /* <DEDUP_REMOVED lines=24> */
[----:B-----5:R-:W5:Y:S01]  /*dfe0*/  S2R R252, SR_TID.X ;  /* 0x0000000000fc7919 */ /* 0x020f620000002100 */
[----:B-1----:R-:W-:-:S05]  /*dff0*/  LOP3.LUT R250, R250, 0x7f, RZ, 0xc0, !PT ;  /* 0x0000007ffafa7812 */ /* 0x002fca00078ec0ff */
[----:B------:R-:W-:-:S05]  /*e000*/  IMAD.SHL.U32 R250, R250, 0x4, RZ ;  /* 0x00000004fafa7824 */ /* 0x000fca00078e00ff */
[----:B--2---:R-:W-:Y:S02]  /*e010*/  LOP3.LUT R251, R250, 0x40, RZ, 0x3c, !PT ;  /* 0x00000040fafb7812 */ /* 0x004fe400078e3cff */
[----:B-----5:R-:W-:-:S04]  /*e020*/  LOP3.LUT R252, R252, 0x7f, RZ, 0xc0, !PT ;  /* 0x0000007ffcfc7812 */ /* 0x020fc800078ec0ff */
        /* <DEDUP_REMOVED lines=29> */
[----:B------:R-:W-:Y:S01]  /*e200*/  IADD3 R252, R252, 0x100000, RZ ;  /* 0x00100000fcfc7810 */ /* 0x000fe20007ffe0ff */
[----:B------:R-:W2:Y:S04]  /*e210*/  S2R R250, SR_TID.X ;  /* 0x0000000000fa7919 */ /* 0x000ea80000002100 */
[----:B------:R5:W-:Y:S04]  /*e220*/  LDGSTS.E [R252+-0x53800], [R190.64], P5 ;  /* 0xac800000befc7fae */ /* 0x000be8000a921848 */
[----:B-----5:R-:W5:Y:S01]  /*e230*/  S2R R252, SR_TID.X ;  /* 0x0000000000fc7919 */ /* 0x020f620000002100 */
[----:B-1----:R-:W-:-:S05]  /*e240*/  LOP3.LUT R251, R251, 0x7f, RZ, 0xc0, !PT ;  /* 0x0000007ffbfb7812 */ /* 0x002fca00078ec0ff */
[----:B------:R-:W-:Y:S01]  /*e250*/  IMAD.SHL.U32 R251, R251, 0x4, RZ ;  /* 0x00000004fbfb7824 */ /* 0x000fe200078e00ff */
[----:B--2---:R-:W-:-:S04]  /*e260*/  LOP3.LUT R250, R250, 0x7f, RZ, 0xc0, !PT ;  /* 0x0000007ffafa7812 */ /* 0x004fc800078ec0ff */
[----:B------:R-:W-:Y:S01]  /*e270*/  LOP3.LUT R251, R251, 0x40, RZ, 0x3c, !PT ;  /* 0x00000040fbfb7812 */ /* 0x000fe200078e3cff */
[----:B------:R-:W-:-:S03]  /*e280*/  IMAD.SHL.U32 R250, R250, 0x4, RZ ;  /* 0x00000004fafa7824 */ /* 0x000fc600078e00ff */
[----:B------:R-:W-:-:S05]  /*e290*/  IADD3 R251, R251, 0x100000, RZ ;  /* 0x00100000fbfb7810 */ /* 0x000fca0007ffe0ff */
[----:B------:R1:W-:Y:S01]  /*e2a0*/  LDGSTS.E [R251+-0x52800], [R206.64], P5 ;  /* 0xad800000cefb7fae */ /* 0x0003e2000a921848 */
[----:B-----5:R-:W-:-:S05]  /*e2b0*/  LOP3.LUT R252, R252, 0x7f, RZ, 0xc0, !PT ;  /* 0x0000007ffcfc7812 */ /* 0x020fca00078ec0ff */
[----:B------:R-:W-:-:S05]  /*e2c0*/  IMAD.SHL.U32 R252, R252, 0x4, RZ ;  /* 0x00000004fcfc7824 */ /* 0x000fca00078e00ff */
[----:B------:R-:W-:Y:S02]  /*e2d0*/  LOP3.LUT R252, R252, 0x40, RZ, 0x3c, !PT ;  /* 0x00000040fcfc7812 */ /* 0x000fe400078e3cff */
[----:B-1----:R-:W-:Y:S02]  /*e2e0*/  LOP3.LUT R251, R250, 0x40, RZ, 0x3c, !PT ;  /* 0x00000040fafb7812 */ /* 0x002fe400078e3cff */
[----:B------:R-:W-:Y:S02]  /*e2f0*/  IADD3 R252, R252, 0x100000, RZ ;  /* 0x00100000fcfc7810 */ /* 0x000fe40007ffe0ff */
[----:B------:R-:W-:Y:S02]  /*e300*/  IADD3 R251, R251, 0x100000, RZ ;  /* 0x00100000fbfb7810 */ /* 0x000fe40007ffe0ff */
[----:B------:R-:W-:Y:S01]  /*e310*/  LOP3.LUT R250, R0, 0x50, RZ, 0x3c, !PT ;  /* 0x0000005000fa7812 */ /* 0x000fe200078e3cff */
[----:B------:R1:W-:Y:S04]  /*e320*/  LDGSTS.E [R252+-0x51800], [R222.64], P5 ;  /* 0xae800000defc7fae */ /* 0x0003e8000a921848 */
[----:B------:R2:W-:Y:S01]  /*e330*/  LDGSTS.E [R251+-0x50800], [R238.64], P5 ;  /* 0xaf800000eefb7fae */ /* 0x0005e2000a921848 */
[----:B-1----:R-:W-:-:S02]  /*e340*/  IADD3 R252, R250, 0x100000, RZ ;  /* 0x00100000fafc7810 */ /* 0x002fc40007ffe0ff */
[----:B--2---:R-:W-:-:S03]  /*e350*/  IADD3 R251, R250, 0x100000, RZ ;  /* 0x00100000fafb7810 */ /* 0x004fc60007ffe0ff */
[----:B----4-:R1:W-:Y:S04]  /*e360*/  LDGSTS.E [R252+-0x5f600], [R2.64], P5 ;  /* 0xa0a0000002fc7fae */ /* 0x0103e8000a921848 */
        /* <DEDUP_REMOVED lines=15> */
[----:B-1----:R-:W5:Y:S04]  /*e460*/  LDL.LU.64 R2, [R1+0x1250] ;  /* 0x0012500001027983 */ /* 0x002f680000300a00 */
[----:B----4-:R-:W1:Y:S04]  /*e470*/  S2R R252, SR_TID.X ;  /* 0x0000000000fc7919 */ /* 0x010e680000002100 */
[----:B--2---:R-:W2:Y:S01]  /*e480*/  S2R R251, SR_TID.X ;  /* 0x0000000000fb7919 */ /* 0x004ea20000002100 */
[----:B-1----:R-:W-:-:S05]  /*e490*/  LOP3.LUT R252, R252, 0x7f, RZ, 0xc0, !PT ;  /* 0x0000007ffcfc7812 */ /* 0x002fca00078ec0ff */
[----:B------:R-:W-:-:S05]  /*e4a0*/  IMAD.SHL.U32 R252, R252, 0x4, RZ ;  /* 0x00000004fcfc7824 */ /* 0x000fca00078e00ff */
[----:B------:R-:W-:-:S04]  /*e4b0*/  LOP3.LUT R252, R252, 0x60, RZ, 0x3c, !PT ;  /* 0x00000060fcfc7812 */ /* 0x000fc800078e3cff */
[----:B------:R-:W-:-:S05]  /*e4c0*/  IADD3 R252, R252, 0x100000, RZ ;  /* 0x00100000fcfc7810 */ /* 0x000fca0007ffe0ff */
[----:B---3--:R1:W-:Y:S04]  /*e4d0*/  LDGSTS.E [R252+-0x5f400], [R248.64], P5 ;  /* 0xa0c00000f8fc7fae */ /* 0x0083e8000a921848 */
[----:B-1----:R-:W1:Y:S01]  /*e4e0*/  S2R R252, SR_TID.X ;  /* 0x0000000000fc7919 */ /* 0x002e620000002100 */
[----:B--2---:R-:W-:-:S05]  /*e4f0*/  LOP3.LUT R251, R251, 0x7f, RZ, 0xc0, !PT ;  /* 0x0000007ffbfb7812 */ /* 0x004fca00078ec0ff */
[----:B------:R-:W-:-:S05]  /*e500*/  IMAD.SHL.U32 R251, R251, 0x4, RZ ;  /* 0x00000004fbfb7824 */ /* 0x000fca00078e00ff */
[----:B------:R-:W-:Y:S02]  /*e510*/  LOP3.LUT R251, R251, 0x60, RZ, 0x3c, !PT ;  /* 0x00000060fbfb7812 */ /* 0x000fe400078e3cff */
[----:B-1----:R-:W-:-:S05]  /*e520*/  LOP3.LUT R252, R252, 0x7f, RZ, 0xc0, !PT ;  /* 0x0000007ffcfc7812 */ /* 0x002fca00078ec0ff */
[----:B------:R-:W-:Y:S01]  /*e530*/  IMAD.SHL.U32 R252, R252, 0x4, RZ ;  /* 0x00000004fcfc7824 */ /* 0x000fe200078e00ff */
[----:B------:R-:W-:-:S04]  /*e540*/  IADD3 R251, R251, 0x100000, RZ ;  /* 0x00100000fbfb7810 */ /* 0x000fc80007ffe0ff */
[----:B------:R-:W-:Y:S01]  /*e550*/  LOP3.LUT R252, R252, 0x60, RZ, 0x3c, !PT ;  /* 0x00000060fcfc7812 */ /* 0x000fe200078e3cff */
[----:B------:R1:W-:Y:S03]  /*e560*/  LDGSTS.E [R251+-0x5e400], [R18.64], P5 ;  /* 0xa1c0000012fb7fae */ /* 0x0003e6000a921848 */
[----:B------:R-:W-:-:S05]  /*e570*/  IADD3 R252, R252, 0x100000, RZ ;  /* 0x00100000fcfc7810 */ /* 0x000fca0007ffe0ff */
[----:B------:R2:W-:Y:S04]  /*e580*/  LDGSTS.E [R252+-0x5d400], [R34.64], P5 ;  /* 0xa2c0000022fc7fae */ /* 0x0005e8000a921848 */
[----:B-1----:R-:W1:Y:S04]  /*e590*/  S2R R251, SR_TID.X ;  /* 0x0000000000fb7919 */ /* 0x002e680000002100 */
[----:B--2---:R-:W2:Y:S01]  /*e5a0*/  S2R R252, SR_TID.X ;  /* 0x0000000000fc7919 */ /* 0x004ea20000002100 */
[----:B-1----:R-:W-:-:S04]  /*e5b0*/  LOP3.LUT R251, R251, 0x7f, RZ, 0xc0, !PT ;  /* 0x0000007ffbfb7812 */ /* 0x002fc800078ec0ff */
[----:B------:R-:W-:Y:S02]  /*e5c0*/  SHF.L.U32 R251, R251, 0x2, RZ ;  /* 0x00000002fbfb7819 */ /* 0x000fe400000006ff */
[----:B--2---:R-:W-:Y:S02]  /*e5d0*/  LOP3.LUT R252, R252, 0x7f, RZ, 0xc0, !PT ;  /* 0x0000007ffcfc7812 */ /* 0x004fe400078ec0ff */
[----:B------:R-:W-:-:S03]  /*e5e0*/  LOP3.LUT R251, R251, 0x60, RZ, 0x3c, !PT ;  /* 0x00000060fbfb7812 */ /* 0x000fc600078e3cff */
        /* <DEDUP_REMOVED lines=8> */
[----:B-1----:R-:W-:-:S05]  /*e670*/  LOP3.LUT R251, R251, 0x7f, RZ, 0xc0, !PT ;  /* 0x0000007ffbfb7812 */ /* 0x002fca00078ec0ff */
[----:B------:R-:W-:Y:S01]  /*e680*/  IMAD.SHL.U32 R251, R251, 0x4, RZ ;  /* 0x00000004fbfb7824 */ /* 0x000fe200078e00ff */
[----:B--2---:R-:W-:-:S04]  /*e690*/  LOP3.LUT R252, R252, 0x7f, RZ, 0xc0, !PT ;  /* 0x0000007ffcfc7812 */ /* 0x004fc800078ec0ff */
[----:B------:R-:W-:Y:S01]  /*e6a0*/  LOP3.LUT R251, R251, 0x60, RZ, 0x3c, !PT ;  /* 0x00000060fbfb7812 */ /* 0x000fe200078e3cff */
[----:B------:R-:W-:-:S03]  /*e6b0*/  IMAD.SHL.U32 R252, R252, 0x4, RZ ;  /* 0x00000004fcfc7824 */ /* 0x000fc600078e00ff */
[----:B------:R-:W-:Y:S02]  /*e6c0*/  IADD3 R251, R251, 0x100000, RZ ;  /* 0x00100000fbfb7810 */ /* 0x000fe40007ffe0ff */
[----:B------:R-:W-:-:S03]  /*e6d0*/  LOP3.LUT R252, R252, 0x60, RZ, 0x3c, !PT ;  /* 0x00000060fcfc7812 */ /* 0x000fc600078e3cff */
[----:B------:R1:W-:Y:S01]  /*e6e0*/  LDGSTS.E [R251+-0x5a400], [R82.64], P5 ;  /* 0xa5c0000052fb7fae */ /* 0x0003e2000a921848 */
        /* <DEDUP_REMOVED lines=49> */
[----:B------:R2:W-:Y:S01]  /*ea00*/  LDGSTS.E [R252+-0x51400], [R226.64], P5 ;  /* 0xaec00000e2fc7fae */ /* 0x0005e2000a921848 */
[C---:B-1----:R-:W-:Y:S02]  /*ea10*/  LOP3.LUT R251, R0.reuse, 0x60, RZ, 0x3c, !PT ;  /* 0x0000006000fb7812 */ /* 0x042fe400078e3cff */
[----:B------:R-:W-:Y:S02]  /*ea20*/  LOP3.LUT R0, R0, 0x70, RZ, 0x3c, !PT ;  /* 0x0000007000007812 */ /* 0x000fe400078e3cff */
[----:B------:R-:W-:Y:S02]  /*ea30*/  IADD3 R251, R251, 0x100000, RZ ;  /* 0x00100000fbfb7810 */ /* 0x000fe40007ffe0ff */
[----:B--2---:R-:W-:-:S03]  /*ea40*/  IADD3 R252, R0, 0x100000, RZ ;  /* 0x0010000000fc7810 */ /* 0x004fc60007ffe0ff */
[----:B------:R1:W-:Y:S04]  /*ea50*/  LDGSTS.E [R251+-0x50400], [R242.64], P5 ;  /* 0xafc00000f2fb7fae */ /* 0x0003e8000a921848 */
[----:B------:R2:W-:Y:S01]  /*ea60*/  LDGSTS.E [R252+-0x5f200], [R4.64], P5 ;  /* 0xa0e0000004fc7fae */ /* 0x0005e2000a921848 */
        /* <DEDUP_REMOVED lines=12> */
[----:B--2---:R-:W2:Y:S01]  /*eb30*/  S2R R252, SR_TID.X ;  /* 0x0000000000fc7919 */ /* 0x004ea20000002100 */
[----:B------:R-:W-:-:S05]  /*eb40*/  IADD3 R0, R0, 0x100000, RZ ;  /* 0x0010000000007810 */ /* 0x000fca0007ffe0ff */
[----:B------:R3:W-:Y:S01]  /*eb50*/  LDGSTS.E [R0+-0x53200], [R196.64], P5 ;  /* 0xace00000c4007fae */ /* 0x0007e2000a921848 */
[----:B--2---:R-:W-:-:S04]  /*eb60*/  LOP3.LUT R252, R252, 0x7f, RZ, 0xc0, !PT ;  /* 0x0000007ffcfc7812 */ /* 0x004fc800078ec0ff */
[----:B------:R-:W-:-:S04]  /*eb70*/  SHF.L.U32 R252, R252, 0x2, RZ ;  /* 0x00000002fcfc7819 */ /* 0x000fc800000006ff */
[----:B-1----:R-:W-:-:S04]  /*eb80*/  LOP3.LUT R251, R252, 0x70, RZ, 0x3c, !PT ;  /* 0x00000070fcfb7812 */ /* 0x002fc800078e3cff */
[----:B------:R-:W-:-:S05]  /*eb90*/  IADD3 R252, R251, 0x100000, RZ ;  /* 0x00100000fbfc7810 */ /* 0x000fca0007ffe0ff */
[----:B------:R1:W-:Y:S04]  /*eba0*/  LDGSTS.E [R252+-0x52200], [R212.64], P5 ;  /* 0xade00000d4fc7fae */ /* 0x0003e8000a921848 */
[----:B-1----:R-:W1:Y:S01]  /*ebb0*/  S2R R252, SR_TID.X ;  /* 0x0000000000fc7919 */ /* 0x002e620000002100 */
[----:B---3--:R-:W-:Y:S01]  /*ebc0*/  IMAD.MOV.U32 R0, RZ, RZ, c[0x0][0x188] ;  /* 0x00006200ff007624 */ /* 0x008fe200078e00ff */
[----:B------:R-:W-:-:S03]  /*ebd0*/  IADD3 R251, R251, 0x100000, RZ ;  /* 0x00100000fbfb7810 */ /* 0x000fc60007ffe0ff */
[----:B------:R-:W-:Y:S02]  /*ebe0*/  IMAD.SHL.U32 R0, R0, 0x80, RZ ;  /* 0x0000008000007824 */ /* 0x000fe400078e00ff */
[----:B------:R2:W-:Y:S02]  /*ebf0*/  LDGSTS.E [R251+-0x51200], [R228.64], P5 ;  /* 0xaee00000e4fb7fae */ /* 0x0005e4000a921848 */
[----:B------:R-:W-:Y:S01]  /*ec00*/  IMAD.WIDE R244, R0, 0x4, R244 ;  /* 0x0000000400f47825 */ /* 0x000fe200078e02f4 */
[----:B-1----:R-:W-:-:S05]  /*ec10*/  LOP3.LUT R252, R252, 0x7f, RZ, 0xc0, !PT ;  /* 0x0000007ffcfc7812 */ /* 0x002fca00078ec0ff */
[----:B------:R-:W-:Y:S01]  /*ec20*/  IMAD.SHL.U32 R252, R252, 0x4, RZ ;  /* 0x00000004fcfc7824 */ /* 0x000fe200078e00ff */
[----:B------:R1:W-:Y:S04]  /*ec30*/  STL.64 [R1+0xcf0], R244 ;  /* 0x000cf0f401007387 */ /* 0x0003e80000100a00 */
[----:B------:R-:W-:-:S04]  /*ec40*/  LOP3.LUT R252, R252, 0x70, RZ, 0x3c, !PT ;  /* 0x00000070fcfc7812 */ /* 0x000fc800078e3cff */
[----:B--2---:R-:W-:Y:S01]  /*ec50*/  IADD3 R251, R252, 0x100000, RZ ;  /* 0x00100000fcfb7810 */ /* 0x004fe20007ffe0ff */
[----:B-1----:R-:W-:-:S04]  /*ec60*/  IMAD.WIDE R244, R0, 0x4, R246 ;  /* 0x0000000400f47825 */ /* 0x002fc800078e02f6 */
[----:B-----5:R1:W-:Y:S04]  /*ec70*/  LDGSTS.E [R251+-0x50200], [R2.64], P5 ;  /* 0xafe0000002fb7fae */ /* 0x0203e8000a921848 */
[----:B------:R-:W0:Y:S04]  /*ec80*/  LDGDEPBAR ;  /* 0x00000000000079af */ /* 0x000e280000000000 */
[----:B------:R2:W-:Y:S01]  /*ec90*/  STL.64 [R1+0xce8], R244 ;  /* 0x000ce8f401007387 */ /* 0x0005e20000100a00 */
[----:B------:R-:W-:Y:S01]  /*eca0*/  MOV R250, c[0x0][0x180] ;  /* 0x0000600000fa7a02 */ /* 0x000fe20000000f00 */
[----:B------:R-:W-:-:S02]  /*ecb0*/  ULDC UR4, c[0x0][0x18c] ;  /* 0x0000630000047ab9 */ /* 0x000fc40000000800 */
[----:B------:R-:W-:Y:S01]  /*ecc0*/  USHF.L.U32 UR4, UR4, 0x7, URZ ;  /* 0x0000000704047899 */ /* 0x000fe2000800063f */
[----:B------:R-:W-:-:S04]  /*ecd0*/  IADD3 R252, R250, -0x89, RZ ;  /* 0xffffff77fafc7810 */ /* 0x000fc80007ffe0ff */
[----:B------:R-:W-:Y:S02]  /*ece0*/  ISETP.GE.U32.AND P5, PT, R252, 0x7ffffef8, PT ;  /* 0x7ffffef8fc00780c */ /* 0x000fe40003fa6070 */
[----:B------:R-:W-:Y:S02]  /*ecf0*/  IADD3 R252, R250, -0x8d, RZ ;  /* 0xffffff73fafc7810 */ /* 0x000fe40007ffe0ff */
[----:B-1----:R-:W-:Y:S02]  /*ed00*/  MOV R251, UR4 ;  /* 0x0000000400fb7c02 */ /* 0x002fe40008000f00 */
[----:B--2---:R-:W2:Y:S04]  /*ed10*/  LDL.LU.64 R246, [R1+0x778] ;  /* 0x0007780001f67983 */ /* 0x004ea80000300a00 */
[----:B------:R1:W-:Y:S04]  /*ed20*/  STL.64 [R1+0x13f8], R242 ;  /* 0x0013f8f201007387 */ /* 0x0003e80000100a00 */
[----:B-1----:R-:W3:Y:S04]  /*ed30*/  LDL.LU.64 R242, [R1+0x7b0] ;  /* 0x0007b00001f27983 */ /* 0x002ee80000300a00 */
[----:B------:R-:W-:Y:S04]  /*ed40*/  STL.64 [R1+0x13f0], R4 ;  /* 0x0013f00401007387 */ /* 0x000fe80000100a00 */
[----:B------:R1:W-:Y:S04]  /*ed50*/  STL.64 [R1+0x13e8], R20 ;  /* 0x0013e81401007387 */ /* 0x0003e80000100a00 */
[----:B-1----:R-:W4:Y:S04]  /*ed60*/  LDL.LU.64 R20, [R1+0x7f8] ;  /* 0x0007f80001147983 */ /* 0x002f280000300a00 */
[----:B------:R1:W-:Y:S04]  /*ed70*/  STL.64 [R1+0x13e0], R36 ;  /* 0x0013e02401007387 */ /* 0x0003e80000100a00 */
[----:B-1----:R-:W5:Y:S04]  /*ed80*/  LDL.LU.64 R36, [R1+0x7b8] ;  /* 0x0007b80001247983 */ /* 0x002f680000300a00 */
[----:B------:R1:W-:Y:S04]  /*ed90*/  STL.64 [R1+0x13d8], R52 ;  /* 0x0013d83401007387 */ /* 0x0003e80000100a00 */
[----:B-1----:R-:W2:Y:S04]  /*eda0*/  LDL.LU.64 R52, [R1+0x7f0] ;  /* 0x0007f00001347983 */ /* 0x002ea80000300a00 */
[----:B------:R1:W-:Y:S04]  /*edb0*/  STL.64 [R1+0x13d0], R68 ;  /* 0x0013d04401007387 */ /* 0x0003e80000100a00 */
[----:B-1----:R-:W5:Y:S04]  /*edc0*/  LDL.64 R68, [R1+0xcf0] ;  /* 0x000cf00001447983 */ /* 0x002f680000100a00 */
[----:B------:R-:W1:Y:S04]  /*edd0*/  S2R R5, SR_TID.X ;  /* 0x0000000000057919 */ /* 0x000e680000002100 */
[----:B------:R1:W-:Y:S04]  /*ede0*/  STL.64 [R1+0x13c8], R84 ;  /* 0x0013c85401007387 */ /* 0x0003e80000100a00 */
[----:B-1----:R-:W5:Y:S04]  /*edf0*/  LDL.LU.64 R84, [R1+0x730] ;  /* 0x0007300001547983 */ /* 0x002f680000300a00 */
[----:B------:R1:W-:Y:S04]  /*ee00*/  STL.64 [R1+0x13c0], R100 ;  /* 0x0013c06401007387 */ /* 0x0003e80000100a00 */
[----:B-1----:R-:W5:Y:S04]  /*ee10*/  LDL.LU.64 R100, [R1+0x770] ;  /* 0x0007700001647983 */ /* 0x002f680000300a00 */
[----:B------:R1:W-:Y:S04]  /*ee20*/  STL.64 [R1+0x13b8], R116 ;  /* 0x0013b87401007387 */ /* 0x0003e80000100a00 */
[----:B-1----:R-:W5:Y:S04]  /*ee30*/  LDL.LU.64 R116, [R1+0x738] ;  /* 0x0007380001747983 */ /* 0x002f680000300a00 */
[----:B------:R-:W-:Y:S04]  /*ee40*/  STL.64 [R1+0x13b0], R132 ;  /* 0x0013b08401007387 */ /* 0x000fe80000100a00 */
[----:B------:R-:W-:Y:S04]  /*ee50*/  STL.64 [R1+0x13a8], R148 ;  /* 0x0013a89401007387 */ /* 0x000fe80000100a00 */
[----:B------:R-:W-:Y:S04]  /*ee60*/  STL.64 [R1+0x13a0], R164 ;  /* 0x0013a0a401007387 */ /* 0x000fe80000100a00 */
[----:B------:R1:W-:Y:S04]  /*ee70*/  STL.64 [R1+0x1398], R180 ;  /* 0x001398b401007387 */ /* 0x0003e80000100a00 */
[----:B------:R-:W-:Y:S04]  /*ee80*/  STL.64 [R1+0x1390], R196 ;  /* 0x001390c401007387 */ /* 0x000fe80000100a00 */
[----:B------:R1:W-:Y:S02]  /*ee90*/  STL.64 [R1+0x1388], R212 ;  /* 0x001388d401007387 */ /* 0x0003e40000100a00 */
[----:B-1----:R-:W-:-:S02]  /*eea0*/  LOP3.LUT R181, R5, 0x7f, RZ, 0xc0, !PT ;  /* 0x0000007f05b57812 */ /* 0x002fc400078ec0ff */
[----:B------:R-:W-:Y:S04]  /*eeb0*/  STL.64 [R1+0x1380], R228 ;  /* 0x001380e401007387 */ /* 0x000fe80000100a00 */
[----:B------:R3:W-:Y:S01]  /*eec0*/  STL.64 [R1+0x1378], R2 ;  /* 0x0013780201007387 */ /* 0x0007e20000100a00 */
[----:B------:R-:W-:-:S03]  /*eed0*/  IMAD.SHL.U32 R213, R181, 0x4, RZ ;  /* 0x00000004b5d57824 */ /* 0x000fc600078e00ff */
[----:B------:R-:W-:Y:S01]  /*eee0*/  BAR.SYNC.DEFER_BLOCKING 0x0 ;  /* 0x0000000000007b1d */ /* 0x000fe20000010000 */
[----:B---3--:R-:W-:-:S04]  /*eef0*/  IMAD.WIDE R2, R0, 0x4, R242 ;  /* 0x0000000400027825 */ /* 0x008fc800078e02f2 */
[C---:B----4-:R-:W-:Y:S02]  /*ef00*/  IMAD.WIDE R148, R0.reuse, 0x4, R20 ;  /* 0x0000000400947825 */ /* 0x050fe400078e0214 */
[----:B------:R-:W3:Y:S02]  /*ef10*/  LDL.LU.64 R20, [R1+0x6f8] ;  /* 0x0006f80001147983 */ /* 0x000ee40000300a00 */
[----:B--2---:R-:W-:Y:S02]  /*ef20*/  IMAD.WIDE R132, R0, 0x4, R52 ;  /* 0x0000000400847825 */ /* 0x004fe400078e0234 */
[----:B------:R-:W2:Y:S04]  /*ef30*/  LDL.LU.64 R52, [R1+0x6f0] ;  /* 0x0006f00001347983 */ /* 0x000ea80000300a00 */
[----:B------:R-:W-:Y:S04]  /*ef40*/  STL.64 [R1+0xcb0], R148 ;  /* 0x000cb09401007387 */ /* 0x000fe80000100a00 */
[----:B------:R1:W-:Y:S04]  /*ef50*/  STL.64 [R1+0xca8], R132 ;  /* 0x000ca88401007387 */ /* 0x0003e80000100a00 */
[----:B------:R-:W-:Y:S01]  /*ef60*/  @!PT LDS RZ, [RZ] ;  /* 0x00000000fffff984 */ /* 0x000fe20000000800 */
[----:B------:R-:W-:Y:S01]  /*ef70*/  @!PT LDS RZ, [RZ] ;  /* 0x00000000fffff984 */ /* 0x000fe20000000800 */
[----:B------:R-:W-:Y:S01]  /*ef80*/  @!PT LDS RZ, [RZ] ;  /* 0x00000000fffff984 */ /* 0x000fe20000000800 */
[----:B-----5:R4:W-:Y:S04]  /*ef90*/  LDGSTS.E [R213+0x20000], [R68.64], !P6 ;  /* 0x2000000044d57fae */ /* 0x0209e8000f121848 */
[----:B------:R5:W-:Y:S01]  /*efa0*/  LDGSTS.E [R213+0x20200], [R244.64], !P6 ;  /* 0x20200000f4d57fae */ /* 0x000be2000f121848 */
[----:B------:R-:W-:-:S03]  /*efb0*/  ISETP.GE.U32.AND P6, PT, R252, 0x7ffffef4, PT ;  /* 0x7ffffef4fc00780c */ /* 0x000fc60003fc6070 */
[----:B------:R3:W-:Y:S01]  /*efc0*/  LDGSTS.E [R213+0x21000], [R148.64], !P4 ;  /* 0x2100000094d57fae */ /* 0x0007e2000e121848 */
[----:B----4-:R-:W-:-:S03]  /*efd0*/  IMAD.WIDE R68, R0, 0x4, R36 ;  /* 0x0000000400447825 */ /* 0x010fc600078e0224 */
[----:B------:R1:W-:Y:S01]  /*efe0*/  LDGSTS.E [R213+0x21200], [R132.64], !P4 ;  /* 0x2120000084d57fae */ /* 0x0003e2000e121848 */
[----:B-----5:R-:W-:-:S03]  /*eff0*/  IADD3 R245, R250, -0x91, RZ ;  /* 0xffffff6ffaf57810 */ /* 0x020fc60007ffe0ff */
[----:B------:R-:W4:Y:S04]  /*f000*/  LDL.LU.64 R36, [R1+0x6b8] ;  /* 0x0006b80001247983 */ /* 0x000f280000300a00 */
[----:B------:R5:W-:Y:S04]  /*f010*/  STL.64 [R1+0xc98], R68 ;  /* 0x000c984401007387 */ /* 0x000be80000100a00 */
[----:B------:R-:W4:Y:S04]  /*f020*/  LDL.LU.64 R242, [R1+0x6b0] ;  /* 0x0006b00001f27983 */ /* 0x000f280000300a00 */
[----:B------:R5:W-:Y:S04]  /*f030*/  LDGSTS.E [R213+0x22000], [R68.64], !P5 ;  /* 0x2200000044d57fae */ /* 0x000be8000e921848 */
[----:B------:R5:W-:Y:S01]  /*f040*/  STL.64 [R1+0xc90], R2 ;  /* 0x000c900201007387 */ /* 0x000be20000100a00 */
[----:B-1----:R-:W-:-:S03]  /*f050*/  IMAD.WIDE R132, R0, 0x4, R100 ;  /* 0x0000000400847825 */ /* 0x002fc600078e0264 */
[----:B------:R1:W-:Y:S01]  /*f060*/  LDGSTS.E [R213+0x22200], [R2.64], !P5 ;  /* 0x2220000002d57fae */ /* 0x0003e2000e921848 */
[----:B-----5:R-:W-:-:S03]  /*f070*/  IMAD.WIDE R68, R0, 0x4, R246 ;  /* 0x0000000400447825 */ /* 0x020fc600078e02f6 */
[----:B------:R-:W5:Y:S04]  /*f080*/  LDL.LU.64 R246, [R1+0x678] ;  /* 0x0006780001f67983 */ /* 0x000f680000300a00 */
[----:B------:R-:W5:Y:S01]  /*f090*/  LDL.LU.64 R100, [R1+0x670] ;  /* 0x0006700001647983 */ /* 0x000f620000300a00 */
[----:B-1----:R-:W-:-:S03]  /*f0a0*/  IMAD.WIDE R2, R0, 0x4, R84 ;  /* 0x0000000400027825 */ /* 0x002fc600078e0254 */
[----:B------:R1:W-:Y:S01]  /*f0b0*/  STL.64 [R1+0xc88], R68 ;  /* 0x000c884401007387 */ /* 0x0003e20000100a00 */
[----:B------:R-:W-:-:S03]  /*f0c0*/  IMAD.WIDE R116, R0, 0x4, R116 ;  /* 0x0000000400747825 */ /* 0x000fc600078e0274 */
[----:B------:R2:W-:Y:S04]  /*f0d0*/  STL.64 [R1+0xc80], R132 ;  /* 0x000c808401007387 */ /* 0x0005e80000100a00 */
[----:B------:R-:W5:Y:S01]  /*f0e0*/  LDL.LU.64 R84, [R1+0x638] ;  /* 0x0006380001547983 */ /* 0x000f620000300a00 */
[----:B------:R-:W-:-:S03]  /*f0f0*/  ISETP.GE.U32.AND P4, PT, R245, 0x7ffffef0, PT ;  /* 0x7ffffef0f500780c */ /* 0x000fc60003f86070 */
[----:B------:R1:W-:Y:S04]  /*f100*/  LDGSTS.E [R213+0x23000], [R68.64], !P6 ;  /* 0x2300000044d57fae */ /* 0x0003e8000f121848 */
[----:B------:R4:W-:Y:S04]  /*f110*/  STL.64 [R1+0xc50], R116 ;  /* 0x000c507401007387 */ /* 0x0009e80000100a00 */
[----:B------:R2:W-:Y:S04]  /*f120*/  LDGSTS.E [R213+0x23200], [R132.64], !P6 ;  /* 0x2320000084d57fae */ /* 0x0005e8000f121848 */
[----:B-1----:R-:W5:Y:S04]  /*f130*/  LDL.LU.64 R68, [R1+0x630] ;  /* 0x0006300001447983 */ /* 0x002f680000300a00 */
[----:B------:R1:W-:Y:S04]  /*f140*/  STL.64 [R1+0xc48], R2 ;  /* 0x000c480201007387 */ /* 0x0003e80000100a00 */
[----:B------:R4:W-:Y:S04]  /*f150*/  LDGSTS.E [R213+0x24000], [R116.64], !P4 ;  /* 0x2400000074d57fae */ /* 0x0009e8000e121848 */
[----:B------:R1:W-:Y:S01]  /*f160*/  LDGSTS.E [R213+0x24200], [R2.64], !P4 ;  /* 0x2420000002d57fae */ /* 0x0003e2000e121848 */
[----:B---3--:R-:W-:-:S03]  /*f170*/  IMAD.WIDE R148, R0, 0x4, R20 ;  /* 0x0000000400947825 */ /* 0x008fc600078e0214 */
[----:B------:R-:W3:Y:S01]  /*f180*/  LDL.LU.64 R20, [R1+0x5f8] ;  /* 0x0005f80001147983 */ /* 0x000ee20000300a00 */
[----:B--2---:R-:W-:-:S03]  /*f190*/  IMAD.WIDE R132, R0, 0x4, R52 ;  /* 0x0000000400847825 */ /* 0x004fc600078e0234 */
[----:B------:R-:W2:Y:S04]  /*f1a0*/  LDL.LU.64 R52, [R1+0x5f0] ;  /* 0x0005f00001347983 */ /* 0x000ea80000300a00 */
[----:B------:R-:W-:Y:S04]  /*f1b0*/  STL.64 [R1+0xc18], R148 ;  /* 0x000c189401007387 */ /* 0x000fe80000100a00 */
[----:B------:R1:W-:Y:S01]  /*f1c0*/  STL.64 [R1+0xc10], R132 ;  /* 0x000c108401007387 */ /* 0x0003e20000100a00 */
[----:B----4-:R-:W-:-:S03]  /*f1d0*/  IMAD.WIDE R116, R0, 0x4, R36 ;  /* 0x0000000400747825 */ /* 0x010fc600078e0224 */
[----:B------:R-:W4:Y:S04]  /*f1e0*/  LDL.LU.64 R36, [R1+0x5b8] ;  /* 0x0005b80001247983 */ /* 0x000f280000300a00 */
[----:B------:R5:W-:Y:S01]  /*f1f0*/  STL.64 [R1+0xbe8], R116 ;  /* 0x000be87401007387 */ /* 0x000be20000100a00 */
[----:B-1----:R-:W-:-:S03]  /*f200*/  IMAD.WIDE R2, R0, 0x4, R242 ;  /* 0x0000000400027825 */ /* 0x002fc600078e02f2 */
[----:B------:R-:W4:Y:S01]  /*f210*/  LDL.LU.64 R242, [R1+0x5b0] ;  /* 0x0005b00001f27983 */ /* 0x000f220000300a00 */
[C---:B------:R-:W-:Y:S02]  /*f220*/  IADD3 R244, R250.reuse, -0x95, RZ ;  /* 0xffffff6bfaf47810 */ /* 0x040fe40007ffe0ff */
[----:B------:R-:W-:Y:S02]  /*f230*/  IADD3 R245, R250, -0x99, RZ ;  /* 0xffffff67faf57810 */ /* 0x000fe40007ffe0ff */
[----:B------:R-:W-:Y:S02]  /*f240*/  ISETP.GE.U32.AND P5, PT, R244, 0x7ffffeec, PT ;  /* 0x7ffffeecf400780c */ /* 0x000fe40003fa6070 */
[----:B------:R-:W-:Y:S02]  /*f250*/  ISETP.GE.U32.AND P6, PT, R245, 0x7ffffee8, PT ;  /* 0x7ffffee8f500780c */ /* 0x000fe40003fc6070 */
[----:B------:R-:W-:-:S04]  /*f260*/  IADD3 R244, R250, -0x9d, RZ ;  /* 0xffffff63faf47810 */ /* 0x000fc80007ffe0ff */
[----:B------:R-:W-:-:S05]  /*f270*/  ISETP.GE.U32.AND P4, PT, R244, 0x7ffffee4, PT ;  /* 0x7ffffee4f400780c */ /* 0x000fca0003f86070 */
[----:B------:R3:W-:Y:S04]  /*f280*/  LDGSTS.E [R213+0x25000], [R148.64], !P5 ;  /* 0x2500000094d57fae */ /* 0x0007e8000e921848 */
[----:B------:R1:W-:Y:S04]  /*f290*/  LDGSTS.E [R213+0x25200], [R132.64], !P5 ;  /* 0x2520000084d57fae */ /* 0x0003e8000e921848 */
[----:B------:R5:W-:Y:S01]  /*f2a0*/  LDGSTS.E [R213+0x26000], [R116.64], !P6 ;  /* 0x2600000074d57fae */ /* 0x000be2000f121848 */
[----:B------:R-:W-:-:S03]  /*f2b0*/  IADD3 R245, R250, -0xa1, RZ ;  /* 0xffffff5ffaf57810 */ /* 0x000fc60007ffe0ff */
[----:B------:R5:W-:Y:S02]  /*f2c0*/  STL.64 [R1+0xbe0], R2 ;  /* 0x000be00201007387 */ /* 0x000be40000100a00 */
[C---:B-----5:R-:W-:Y:S02]  /*f2d0*/  IMAD.WIDE R84, R0.reuse, 0x4, R84 ;  /* 0x0000000400547825 */ /* 0x060fe400078e0254 */
[----:B------:R5:W-:Y:S02]  /*f2e0*/  LDGSTS.E [R213+0x26200], [R2.64], !P6 ;  /* 0x2620000002d57fae */ /* 0x000be4000f121848 */
[----:B-1----:R-:W-:-:S04]  /*f2f0*/  IMAD.WIDE R132, R0, 0x4, R100 ;  /* 0x0000000400847825 */ /* 0x002fc800078e0264 */
[C---:B------:R-:W-:Y:S02]  /*f300*/  IMAD.WIDE R116, R0.reuse, 0x4, R246 ;  /* 0x0000000400747825 */ /* 0x040fe400078e02f6 */
[----:B------:R-:W4:Y:S04]  /*f310*/  LDL.LU.64 R246, [R1+0x578] ;  /* 0x0005780001f67983 */ /* 0x000f280000300a00 */
[----:B------:R-:W4:Y:S01]  /*f320*/  LDL.LU.64 R100, [R1+0x570] ;  /* 0x0005700001647983 */ /* 0x000f220000300a00 */
[----:B-----5:R-:W-:-:S03]  /*f330*/  IMAD.WIDE R2, R0, 0x4, R68 ;  /* 0x0000000400027825 */ /* 0x020fc600078e0244 */
[----:B------:R1:W-:Y:S01]  /*f340*/  STL.64 [R1+0xbb8], R116 ;  /* 0x000bb87401007387 */ /* 0x0003e20000100a00 */
[----:B------:R-:W-:-:S03]  /*f350*/  ISETP.GE.U32.AND P5, PT, R245, 0x7ffffee0, PT ;  /* 0x7ffffee0f500780c */ /* 0x000fc60003fa6070 */
[----:B------:R2:W-:Y:S04]  /*f360*/  STL.64 [R1+0xbb0], R132 ;  /* 0x000bb08401007387 */ /* 0x0005e80000100a00 */
[----:B------:R-:W5:Y:S04]  /*f370*/  LDL.LU.64 R68, [R1+0x538] ;  /* 0x0005380001447983 */ /* 0x000f680000300a00 */
        /* <DEDUP_REMOVED lines=12> */
[----:B------:R-:W-:Y:S01]  /*f440*/  STL.64 [R1+0xb50], R132 ;  /* 0x000b508401007387 */ /* 0x000fe20000100a00 */
[----:B----4-:R-:W-:-:S03]  /*f450*/  IMAD.WIDE R84, R0, 0x4, R36 ;  /* 0x0000000400547825 */ /* 0x010fc600078e0224 */
[----:B------:R-:W4:Y:S04]  /*f460*/  LDL.LU.64 R36, [R1+0x4b8] ;  /* 0x0004b80001247983 */ /* 0x000f280000300a00 */
[----:B------:R1:W-:Y:S02]  /*f470*/  STL.64 [R1+0xb28], R84 ;  /* 0x000b285401007387 */ /* 0x0003e40000100a00 */
[----:B-1----:R-:W-:Y:S02]  /*f480*/  IMAD.WIDE R2, R0, 0x4, R242 ;  /* 0x0000000400027825 */ /* 0x002fe400078e02f2 */
[----:B------:R-:W4:Y:S01]  /*f490*/  LDL.LU.64 R242, [R1+0x4b0] ;  /* 0x0004b00001f27983 */ /* 0x000f220000300a00 */
[C---:B------:R-:W-:Y:S02]  /*f4a0*/  IADD3 R244, R250.reuse, -0xa5, RZ ;  /* 0xffffff5bfaf47810 */ /* 0x040fe40007ffe0ff */
[----:B------:R-:W-:-:S02]  /*f4b0*/  IADD3 R245, R250, -0xa9, RZ ;  /* 0xffffff57faf57810 */ /* 0x000fc40007ffe0ff */
[----:B------:R-:W-:Y:S02]  /*f4c0*/  ISETP.GE.U32.AND P6, PT, R244, 0x7ffffedc, PT ;  /* 0x7ffffedcf400780c */ /* 0x000fe40003fc6070 */
[----:B------:R-:W-:Y:S02]  /*f4d0*/  ISETP.GE.U32.AND P4, PT, R245, 0x7ffffed8, PT ;  /* 0x7ffffed8f500780c */ /* 0x000fe40003f86070 */
[----:B------:R-:W-:-:S04]  /*f4e0*/  IADD3 R244, R250, -0xad, RZ ;  /* 0xffffff53faf47810 */ /* 0x000fc80007ffe0ff */
[----:B------:R-:W-:-:S05]  /*f4f0*/  ISETP.GE.U32.AND P5, PT, R244, 0x7ffffed4, PT ;  /* 0x7ffffed4f400780c */ /* 0x000fca0003fa6070 */
[----:B------:R3:W-:Y:S04]  /*f500*/  LDGSTS.E [R213+0x29000], [R148.64], !P6 ;  /* 0x2900000094d57fae */ /* 0x0007e8000f121848 */
[----:B------:R1:W-:Y:S01]  /*f510*/  LDGSTS.E [R213+0x29200], [R132.64], !P6 ;  /* 0x2920000084d57fae */ /* 0x0003e2000f121848 */
[----:B------:R-:W-:-:S03]  /*f520*/  IADD3 R245, R250, -0xb1, RZ ;  /* 0xffffff4ffaf57810 */ /* 0x000fc60007ffe0ff */
[----:B------:R1:W-:Y:S04]  /*f530*/  LDGSTS.E [R213+0x2a000], [R84.64], !P4 ;  /* 0x2a00000054d57fae */ /* 0x0003e8000e121848 */
[----:B------:R5:W-:Y:S01]  /*f540*/  STL.64 [R1+0xb20], R2 ;  /* 0x000b200201007387 */ /* 0x000be20000100a00 */
[----:B------:R-:W-:-:S03]  /*f550*/  ISETP.GE.U32.AND P6, PT, R245, 0x7ffffed0, PT ;  /* 0x7ffffed0f500780c */ /* 0x000fc60003fc6070 */
[----:B------:R5:W-:Y:S01]  /*f560*/  LDGSTS.E [R213+0x2a200], [R2.64], !P4 ;  /* 0x2a20000002d57fae */ /* 0x000be2000e121848 */
[----:B-1----:R-:W-:-:S03]  /*f570*/  IMAD.WIDE R84, R0, 0x4, R246 ;  /* 0x0000000400547825 */ /* 0x002fc600078e02f6 */
[----:B------:R-:W4:Y:S01]  /*f580*/  LDL.LU.64 R246, [R1+0x478] ;  /* 0x0004780001f67983 */ /* 0x000f220000300a00 */
[----:B------:R-:W-:-:S03]  /*f590*/  IMAD.WIDE R132, R0, 0x4, R100 ;  /* 0x0000000400847825 */ /* 0x000fc600078e0264 */
[----:B------:R-:W4:Y:S04]  /*f5a0*/  LDL.LU.64 R100, [R1+0x470] ;  /* 0x0004700001647983 */ /* 0x000f280000300a00 */
[----:B------:R1:W-:Y:S04]  /*f5b0*/  STL.64 [R1+0xaf8], R84 ;  /* 0x000af85401007387 */ /* 0x0003e80000100a00 */
[----:B------:R2:W-:Y:S01]  /*f5c0*/  STL.64 [R1+0xaf0], R132 ;  /* 0x000af08401007387 */ /* 0x0005e20000100a00 */
[----:B-----5:R-:W-:-:S03]  /*f5d0*/  IMAD.WIDE R68, R0, 0x4, R68 ;  /* 0x0000000400447825 */ /* 0x020fc600078e0244 */
[----:B------:R1:W-:Y:S04]  /*f5e0*/  LDGSTS.E [R213+0x2b000], [R84.64], !P5 ;  /* 0x2b00000054d57fae */ /* 0x0003e8000e921848 */
[----:B------:R2:W-:Y:S04]  /*f5f0*/  LDGSTS.E [R213+0x2b200], [R132.64], !P5 ;  /* 0x2b20000084d57fae */ /* 0x0005e8000e921848 */
[----:B------:R4:W-:Y:S01]  /*f600*/  LDGSTS.E [R213+0x2c000], [R68.64], !P6 ;  /* 0x2c00000044d57fae */ /* 0x0009e2000f121848 */
[----:B------:R-:W-:-:S03]  /*f610*/  IMAD.WIDE R2, R0, 0x4, R116 ;  /* 0x0000000400027825 */ /* 0x000fc600078e0274 */
[----:B------:R-:W5:Y:S04]  /*f620*/  LDL.LU.64 R116, [R1+0x438] ;  /* 0x0004380001747983 */ /* 0x000f680000300a00 */
[----:B------:R4:W-:Y:S04]  /*f630*/  STL.64 [R1+0xac8], R68 ;  /* 0x000ac84401007387 */ /* 0x0009e80000100a00 */
[----:B-1----:R-:W5:Y:S04]  /*f640*/  LDL.LU.64 R84, [R1+0x430] ;  /* 0x0004300001547983 */ /* 0x002f680000300a00 */
[----:B------:R1:W-:Y:S04]  /*f650*/  STL.64 [R1+0xac0], R2 ;  /* 0x000ac00201007387 */ /* 0x0003e80000100a00 */
        /* <DEDUP_REMOVED lines=17> */
[----:B------:R-:W-:Y:S02]  /*f770*/  ISETP.GE.U32.AND P6, PT, R244, 0x7ffffec4, PT ;  /* 0x7ffffec4f400780c */ /* 0x000fe40003fc6070 */
[----:B------:R-:W-:-:S03]  /*f780*/  IADD3 R245, R250, -0xc1, RZ ;  /* 0xffffff3ffaf57810 */ /* 0x000fc60007ffe0ff */
[----:B------:R3:W-:Y:S04]  /*f790*/  LDGSTS.E [R213+0x2d000], [R148.64], !P4 ;  /* 0x2d00000094d57fae */ /* 0x0007e8000e121848 */
[----:B------:R1:W-:Y:S04]  /*f7a0*/  LDGSTS.E [R213+0x2d200], [R132.64], !P4 ;  /* 0x2d20000084d57fae */ /* 0x0003e8000e121848 */
[----:B------:R1:W-:Y:S01]  /*f7b0*/  LDGSTS.E [R213+0x2e000], [R68.64], !P5 ;  /* 0x2e00000044d57fae */ /* 0x0003e2000e921848 */
[----:B------:R-:W-:-:S03]  /*f7c0*/  ISETP.GE.U32.AND P4, PT, R245, 0x7ffffec0, PT ;  /* 0x7ffffec0f500780c */ /* 0x000fc60003f86070 */
[----:B------:R5:W-:Y:S04]  /*f7d0*/  STL.64 [R1+0xa60], R2 ;  /* 0x000a600201007387 */ /* 0x000be80000100a00 */
[----:B------:R5:W-:Y:S01]  /*f7e0*/  LDGSTS.E [R213+0x2e200], [R2.64], !P5 ;  /* 0x2e20000002d57fae */ /* 0x000be2000e921848 */
[----:B-1----:R-:W-:-:S03]  /*f7f0*/  IMAD.WIDE R68, R0, 0x4, R246 ;  /* 0x0000000400447825 */ /* 0x002fc600078e02f6 */
[----:B------:R-:W4:Y:S01]  /*f800*/  LDL.LU.64 R246, [R1+0x368] ;  /* 0x0003680001f67983 */ /* 0x000f220000300a00 */
[----:B------:R-:W-:-:S03]  /*f810*/  IMAD.WIDE R132, R0, 0x4, R100 ;  /* 0x0000000400847825 */ /* 0x000fc600078e0264 */
[----:B------:R-:W4:Y:S04]  /*f820*/  LDL.LU.64 R100, [R1+0x360] ;  /* 0x0003600001647983 */ /* 0x000f280000300a00 */
[----:B------:R1:W-:Y:S04]  /*f830*/  STL.64 [R1+0xa38], R68 ;  /* 0x000a384401007387 */ /* 0x0003e80000100a00 */
[----:B------:R2:W-:Y:S04]  /*f840*/  STL.64 [R1+0xa30], R132 ;  /* 0x000a308401007387 */ /* 0x0005e80000100a00 */
[----:B------:R1:W-:Y:S04]  /*f850*/  LDGSTS.E [R213+0x2f000], [R68.64], !P6 ;  /* 0x2f00000044d57fae */ /* 0x0003e8000f121848 */
[----:B------:R2:W-:Y:S01]  /*f860*/  LDGSTS.E [R213+0x2f200], [R132.64], !P6 ;  /* 0x2f20000084d57fae */ /* 0x0005e2000f121848 */
[----:B-----5:R-:W-:-:S05]  /*f870*/  IMAD.WIDE R116, R0, 0x4, R116 ;  /* 0x0000000400747825 */ /* 0x020fca00078e0274 */
        /* <DEDUP_REMOVED lines=11> */
[----:B------:R1:W-:Y:S04]  /*f930*/  STL.64 [R1+0x9d8], R148 ;  /* 0x0009d89401007387 */ /* 0x0003e80000100a00 */
[----:B------:R1:W-:Y:S01]  /*f940*/  STL.64 [R1+0x9d0], R132 ;  /* 0x0009d08401007387 */ /* 0x0003e20000100a00 */
[----:B----4-:R-:W-:-:S03]  /*f950*/  IMAD.WIDE R116, R0, 0x4, R36 ;  /* 0x0000000400747825 */ /* 0x010fc600078e0224 */
[----:B------:R-:W4:Y:S04]  /*f960*/  LDL.LU.64 R36, [R1+0x2a8] ;  /* 0x0002a80001247983 */ /* 0x000f280000300a00 */
[----:B------:R-:W-:Y:S01]  /*f970*/  STL.64 [R1+0x9a8], R116 ;  /* 0x0009a87401007387 */ /* 0x000fe20000100a00 */
[----:B-1----:R-:W-:-:S03]  /*f980*/  IMAD.WIDE R2, R0, 0x4, R242 ;  /* 0x0000000400027825 */ /* 0x002fc600078e02f2 */
[----:B------:R-:W4:Y:S01]  /*f990*/  LDL.LU.64 R242, [R1+0x2a0] ;  /* 0x0002a00001f27983 */ /* 0x000f220000300a00 */
[----:B------:R-:W-:-:S04]  /*f9a0*/  IADD3 R244, R250, -0xc5, RZ ;  /* 0xffffff3bfaf47810 */ /* 0x000fc80007ffe0ff */
[----:B------:R-:W-:Y:S02]  /*f9b0*/  ISETP.GE.U32.AND P5, PT, R244, 0x7ffffebc, PT ;  /* 0x7ffffebcf400780c */ /* 0x000fe40003fa6070 */
[C---:B------:R-:W-:Y:S02]  /*f9c0*/  IADD3 R245, R250.reuse, -0xc9, RZ ;  /* 0xffffff37faf57810 */ /* 0x040fe40007ffe0ff */
[C---:B------:R-:W-:Y:S02]  /*f9d0*/  IADD3 R244, R250.reuse, -0xcd, RZ ;  /* 0xffffff33faf47810 */ /* 0x040fe40007ffe0ff */
[----:B------:R-:W-:Y:S02]  /*f9e0*/  ISETP.GE.U32.AND P6, PT, R245, 0x7ffffeb8, PT ;  /* 0x7ffffeb8f500780c */ /* 0x000fe40003fc6070 */
[----:B------:R-:W-:Y:S02]  /*f9f0*/  IADD3 R245, R250, -0xd1, RZ ;  /* 0xffffff2ffaf57810 */ /* 0x000fe40007ffe0ff */
[----:B------:R-:W-:-:S03]  /*fa00*/  ISETP.GE.U32.AND P4, PT, R244, 0x7ffffeb4, PT ;  /* 0x7ffffeb4f400780c */ /* 0x000fc60003f86070 */
[----:B------:R1:W-:Y:S04]  /*fa10*/  LDGSTS.E [R213+0x31000], [R148.64], !P5 ;  /* 0x3100000094d57fae */ /* 0x0003e8000e921848 */
[----:B------:R1:W-:Y:S01]  /*fa20*/  LDGSTS.E [R213+0x31200], [R132.64], !P5 ;  /* 0x3120000084d57fae */ /* 0x0003e2000e921848 */
[----:B------:R-:W-:-:S03]  /*fa30*/  ISETP.GE.U32.AND P5, PT, R245, 0x7ffffeb0, PT ;  /* 0x7ffffeb0f500780c */ /* 0x000fc60003fa6070 */
[----:B------:R1:W-:Y:S04]  /*fa40*/  STL.64 [R1+0x9a0], R2 ;  /* 0x0009a00201007387 */ /* 0x0003e80000100a00 */
[----:B------:R5:W-:Y:S04]  /*fa50*/  LDGSTS.E [R213+0x32000], [R116.64], !P6 ;  /* 0x3200000074d57fae */ /* 0x000be8000f121848 */
        /* <DEDUP_REMOVED lines=13> */
[----:B------:R-:W5:Y:S04]  /*fb30*/  LDL.LU.64 R116, [R1+0x220] ;  /* 0x0002200001747983 */ /* 0x000f680000300a00 */
[----:B------:R2:W-:Y:S04]  /*fb40*/  STL.64 [R1+0x948], R84 ;  /* 0x0009485401007387 */ /* 0x0005e80000100a00 */
[----:B------:R4:W-:Y:S04]  /*fb50*/  STL.64 [R1+0x940], R2 ;  /* 0x0009400201007387 */ /* 0x0009e80000100a00 */
[----:B------:R4:W-:Y:S01]  /*fb60*/  LDGSTS.E [R213+0x34200], [R2.64], !P5 ;  /* 0x3420000002d57fae */ /* 0x0009e2000e921848 */
[----:B---3--:R-:W-:-:S03]  /*fb70*/  IMAD.WIDE R148, R0, 0x4, R20 ;  /* 0x0000000400947825 */ /* 0x008fc600078e0214 */
[----:B------:R-:W3:Y:S04]  /*fb80*/  LDL.LU.64 R20, [R1+0x1e8] ;  /* 0x0001e80001147983 */ /* 0x000ee80000300a00 */
[----:B-1----:R-:W3:Y:S04]  /*fb90*/  LDL.LU.64 R132, [R1+0x1e0] ;  /* 0x0001e00001847983 */ /* 0x002ee80000300a00 */
[----:B------:R-:W-:Y:S01]  /*fba0*/  STL.64 [R1+0x918], R148 ;  /* 0x0009189401007387 */ /* 0x000fe20000100a00 */
[----:B--2---:R-:W-:-:S05]  /*fbb0*/  IMAD.WIDE R84, R0, 0x4, R52 ;  /* 0x0000000400547825 */ /* 0x004fca00078e0234 */
[----:B------:R1:W-:Y:S04]  /*fbc0*/  STL.64 [R1+0x910], R84 ;  /* 0x0009105401007387 */ /* 0x0003e80000100a00 */
[----:B------:R-:W2:Y:S01]  /*fbd0*/  LDL.LU.64 R52, [R1+0x1a8] ;  /* 0x0001a80001347983 */ /* 0x000ea20000300a00 */
[----:B----4-:R-:W-:-:S03]  /*fbe0*/  IMAD.WIDE R2, R0, 0x4, R242 ;  /* 0x0000000400027825 */ /* 0x010fc600078e02f2 */
[----:B------:R-:W4:Y:S01]  /*fbf0*/  LDL.LU.64 R242, [R1+0x1a0] ;  /* 0x0001a00001f27983 */ /* 0x000f220000300a00 */
[----:B------:R-:W-:-:S04]  /*fc00*/  IADD3 R244, R250, -0xd5, RZ ;  /* 0xffffff2bfaf47810 */ /* 0x000fc80007ffe0ff */
[----:B------:R-:W-:Y:S02]  /*fc10*/  ISETP.GE.U32.AND P6, PT, R244, 0x7ffffeac, PT ;  /* 0x7ffffeacf400780c */ /* 0x000fe40003fc6070 */
[C---:B------:R-:W-:Y:S02]  /*fc20*/  IADD3 R245, R250.reuse, -0xd9, RZ ;  /* 0xffffff27faf57810 */ /* 0x040fe40007ffe0ff */
[C---:B------:R-:W-:Y:S02]  /*fc30*/  IADD3 R244, R250.reuse, -0xdd, RZ ;  /* 0xffffff23faf47810 */ /* 0x040fe40007ffe0ff */
[----:B------:R-:W-:Y:S02]  /*fc40*/  ISETP.GE.U32.AND P4, PT, R245, 0x7ffffea8, PT ;  /* 0x7ffffea8f500780c */ /* 0x000fe40003f86070 */
[----:B------:R-:W-:Y:S02]  /*fc50*/  IADD3 R245, R250, -0xe1, RZ ;  /* 0xffffff1ffaf57810 */ /* 0x000fe40007ffe0ff */
[----:B------:R-:W-:Y:S01]  /*fc60*/  ISETP.GE.U32.AND P5, PT, R244, 0x7ffffea4, PT ;  /* 0x7ffffea4f400780c */ /* 0x000fe20003fa6070 */
[----:B------:R-:W-:-:S02]  /*fc70*/  IMAD.WIDE R36, R0, 0x4, R36 ;  /* 0x0000000400247825 */ /* 0x000fc400078e0224 */
[----:B------:R1:W-:Y:S04]  /*fc80*/  LDGSTS.E [R213+0x35000], [R148.64], !P6 ;  /* 0x3500000094d57fae */ /* 0x0003e8000f121848 */
[----:B------:R1:W-:Y:S01]  /*fc90*/  LDGSTS.E [R213+0x35200], [R84.64], !P6 ;  /* 0x3520000054d57fae */ /* 0x0003e2000f121848 */
[----:B------:R-:W-:Y:S02]  /*fca0*/  ISETP.GE.U32.AND P6, PT, R245, 0x7ffffea0, PT ;  /* 0x7ffffea0f500780c */ /* 0x000fe40003fc6070 */
[----:B------:R-:W-:Y:S01]  /*fcb0*/  IADD3 R244, R250, -0xe5, RZ ;  /* 0xffffff1bfaf47810 */ /* 0x000fe20007ffe0ff */
[----:B------:R1:W-:Y:S04]  /*fcc0*/  STL.64 [R1+0x8e8], R36 ;  /* 0x0008e82401007387 */ /* 0x0003e80000100a00 */
[----:B------:R1:W-:Y:S04]  /*fcd0*/  LDGSTS.E [R213+0x36000], [R36.64], !P4 ;  /* 0x3600000024d57fae */ /* 0x0003e8000e121848 */
[----:B------:R5:W-:Y:S04]  /*fce0*/  STL.64 [R1+0x8e0], R2 ;  /* 0x0008e00201007387 */ /* 0x000be80000100a00 */
[----:B------:R5:W-:Y:S01]  /*fcf0*/  LDGSTS.E [R213+0x36200], [R2.64], !P4 ;  /* 0x3620000002d57fae */ /* 0x000be2000e121848 */
[----:B-1----:R-:W-:Y:S01]  /*fd00*/  IMAD.WIDE R84, R0, 0x4, R246 ;  /* 0x0000000400547825 */ /* 0x002fe200078e02f6 */
[----:B------:R-:W-:-:S02]  /*fd10*/  ISETP.GE.U32.AND P4, PT, R244, 0x7ffffe9c, PT ;  /* 0x7ffffe9cf400780c */ /* 0x000fc40003f86070 */
[----:B------:R-:W4:Y:S01]  /*fd20*/  LDL.LU.64 R36, [R1+0x168] ;  /* 0x0001680001247983 */ /* 0x000f220000300a00 */
[----:B------:R-:W-:-:S03]  /*fd30*/  IMAD.WIDE R100, R0, 0x4, R100 ;  /* 0x0000000400647825 */ /* 0x000fc600078e0264 */
[----:B------:R-:W4:Y:S04]  /*fd40*/  LDL.LU.64 R246, [R1+0x160] ;  /* 0x0001600001f67983 */ /* 0x000f280000300a00 */
[----:B------:R1:W-:Y:S04]  /*fd50*/  STL.64 [R1+0x8b8], R84 ;  /* 0x0008b85401007387 */ /* 0x0003e80000100a00 */
[----:B------:R1:W-:Y:S04]  /*fd60*/  STL.64 [R1+0x8b0], R100 ;  /* 0x0008b06401007387 */ /* 0x0003e80000100a00 */
[----:B------:R1:W-:Y:S04]  /*fd70*/  LDGSTS.E [R213+0x37000], [R84.64], !P5 ;  /* 0x3700000054d57fae */ /* 0x0003e8000e921848 */
[----:B------:R1:W-:Y:S01]  /*fd80*/  LDGSTS.E [R213+0x37200], [R100.64], !P5 ;  /* 0x3720000064d57fae */ /* 0x0003e2000e921848 */
[----:B-----5:R-:W-:-:S04]  /*fd90*/  IMAD.WIDE R68, R0, 0x4, R68 ;  /* 0x0000000400447825 */ /* 0x020fc800078e0244 */
[C---:B------:R-:W-:Y:S01]  /*fda0*/  IMAD.WIDE R2, R0.reuse, 0x4, R116 ;  /* 0x0000000400027825 */ /* 0x040fe200078e0274 */
[----:B------:R3:W-:Y:S04]  /*fdb0*/  LDGSTS.E [R213+0x38000], [R68.64], !P6 ;  /* 0x3800000044d57fae */ /* 0x0007e8000f121848 */
[----:B------:R-:W5:Y:S04]  /*fdc0*/  LDL.LU.64 R116, [R1+0x128] ;  /* 0x0001280001747983 */ /* 0x000f680000300a00 */
[----:B------:R3:W-:Y:S04]  /*fdd0*/  STL.64 [R1+0x888], R68 ;  /* 0x0008884401007387 */ /* 0x0007e80000100a00 */
[----:B-1----:R-:W5:Y:S04]  /*fde0*/  LDL.LU.64 R84, [R1+0x120] ;  /* 0x0001200001547983 */ /* 0x002f680000300a00 */
[----:B------:R-:W-:Y:S04]  /*fdf0*/  STL.64 [R1+0x880], R2 ;  /* 0x0008800201007387 */ /* 0x000fe80000100a00 */
[----:B------:R-:W5:Y:S04]  /*fe00*/  LDL.LU.64 R100, [R1+0xe8] ;  /* 0x0000e80001647983 */ /* 0x000f680000300a00 */
[----:B------:R4:W-:Y:S01]  /*fe10*/  LDGSTS.E [R213+0x38200], [R2.64], !P6 ;  /* 0x3820000002d57fae */ /* 0x0009e2000f121848 */
[----:B---3--:R-:W-:-:S03]  /*fe20*/  IMAD.WIDE R68, R0, 0x4, R20 ;  /* 0x0000000400447825 */ /* 0x008fc600078e0214 */
[----:B------:R-:W3:Y:S01]  /*fe30*/  LDL.LU.64 R20, [R1+0xe0] ;  /* 0x0000e00001147983 */ /* 0x000ee20000300a00 */
[----:B------:R-:W-:-:S03]  /*fe40*/  IMAD.WIDE R132, R0, 0x4, R132 ;  /* 0x0000000400847825 */ /* 0x000fc600078e0284 */
[----:B------:R1:W-:Y:S04]  /*fe50*/  STL.64 [R1+0x858], R68 ;  /* 0x0008584401007387 */ /* 0x0003e80000100a00 */
[----:B------:R-:W-:Y:S04]  /*fe60*/  STL.64 [R1+0x850], R132 ;  /* 0x0008508401007387 */ /* 0x000fe80000100a00 */
[----:B------:R1:W-:Y:S01]  /*fe70*/  LDGSTS.E [R213+0x39000], [R68.64], !P4 ;  /* 0x3900000044d57fae */ /* 0x0003e2000e121848 */
[----:B--2---:R-:W-:-:S03]  /*fe80*/  IMAD.WIDE R52, R0, 0x4, R52 ;  /* 0x0000000400347825 */ /* 0x004fc600078e0234 */
[----:B-1----:R-:W2:Y:S04]  /*fe90*/  LDL.LU.64 R68, [R1+0xa8] ;  /* 0x0000a80001447983 */ /* 0x002ea80000300a00 */
[----:B------:R1:W-:Y:S01]  /*fea0*/  STL.64 [R1+0x838], R52 ;  /* 0x0008383401007387 */ /* 0x0003e20000100a00 */
[C---:B------:R-:W-:Y:S02]  /*feb0*/  IADD3 R245, R250.reuse, -0xe9, RZ ;  /* 0xffffff17faf57810 */ /* 0x040fe40007ffe0ff */
[----:B------:R-:W-:Y:S01]  /*fec0*/  IADD3 R244, R250, -0xed, RZ ;  /* 0xffffff13faf47810 */ /* 0x000fe20007ffe0ff */
[----:B------:R1:W-:Y:S01]  /*fed0*/  LDGSTS.E [R213+0x39200], [R132.64], !P4 ;  /* 0x3920000084d57fae */ /* 0x0003e2000e121848 */
[----:B----4-:R-:W-:-:S03]  /*fee0*/  IMAD.WIDE R2, R0, 0x4, R242 ;  /* 0x0000000400027825 */ /* 0x010fc600078e02f2 */
[----:B------:R-:W4:Y:S01]  /*fef0*/  LDL.LU.64 R242, [R1+0xa0] ;  /* 0x0000a00001f27983 */ /* 0x000f220000300a00 */
[----:B------:R-:W-:Y:S02]  /*ff00*/  ISETP.GE.U32.AND P5, PT, R245, 0x7ffffe98, PT ;  /* 0x7ffffe98f500780c */ /* 0x000fe40003fa6070 */
[----:B------:R-:W-:Y:S02]  /*ff10*/  IADD3 R245, R250, -0xf1, RZ ;  /* 0xffffff0ffaf57810 */ /* 0x000fe40007ffe0ff */
[----:B------:R-:W-:Y:S02]  /*ff20*/  ISETP.GE.U32.AND P6, PT, R244, 0x7ffffe94, PT ;  /* 0x7ffffe94f400780c */ /* 0x000fe40003fc6070 */
[----:B------:R-:W-:Y:S02]  /*ff30*/  ISETP.GE.U32.AND P4, PT, R245, 0x7ffffe90, PT ;  /* 0x7ffffe90f500780c */ /* 0x000fe40003f86070 */
[----:B------:R-:W-:Y:S01]  /*ff40*/  IADD3 R244, R250, -0xf5, RZ ;  /* 0xffffff0bfaf47810 */ /* 0x000fe20007ffe0ff */
[----:B------:R1:W-:Y:S04]  /*ff50*/  STL.64 [R1+0x830], R2 ;  /* 0x0008300201007387 */ /* 0x0003e80000100a00 */
[----:B------:R1:W-:Y:S04]  /*ff60*/  LDGSTS.E [R213+0x3a000], [R52.64], !P5 ;  /* 0x3a00000034d57fae */ /* 0x0003e8000e921848 */
[----:B------:R1:W-:Y:S01]  /*ff70*/  LDGSTS.E [R213+0x3a200], [R2.64], !P5 ;  /* 0x3a20000002d57fae */ /* 0x0003e2000e921848 */
[----:B------:R-:W-:Y:S01]  /*ff80*/  ISETP.GE.U32.AND P5, PT, R244, 0x7ffffe8c, PT ;  /* 0x7ffffe8cf400780c */ /* 0x000fe20003fa6070 */
[----:B-1----:R-:W-:-:S02]  /*ff90*/  IMAD.WIDE R52, R0, 0x4, R36 ;  /* 0x0000000400347825 */ /* 0x002fc400078e0224 */
[----:B------:R-:W4:Y:S02]  /*ffa0*/  LDL.LU.64 R36, [R1+0x68] ;  /* 0x0000680001247983 */ /* 0x000f240000300a00 */
[C---:B------:R-:W-:Y:S02]  /*ffb0*/  IMAD.WIDE R132, R0.reuse, 0x4, R246 ;  /* 0x0000000400847825 */ /* 0x040fe400078e02f6 */
[----:B------:R-:W4:Y:S04]  /*ffc0*/  LDL.LU.64 R246, [R1+0x60] ;  /* 0x0000600001f67983 */ /* 0x000f280000300a00 */
[----:B------:R1:W-:Y:S04]  /*ffd0*/  STL.64 [R1+0x7f8], R52 ;  /* 0x0007f83401007387 */ /* 0x0003e80000100a00 */
[----:B------:R-:W-:Y:S04]  /*ffe0*/  STL.64 [R1+0x7f0], R132 ;  /* 0x0007f08401007387 */ /* 0x000fe80000100a00 */
[----:B------:R1:W-:Y:S04]  /*fff0*/  LDGSTS.E [R213+0x3b000], [R52.64], !P6 ;  /* 0x3b00000034d57fae */ /* 0x0003e8000f121848 */
[----:B------:R3:W-:Y:S01]  /*10000*/  LDGSTS.E [R213+0x3b200], [R132.64], !P6 ;  /* 0x3b20000084d57fae */ /* 0x0007e2000f121848 */
[----:B-----5:R-:W-:-:S05]  /*10010*/  IMAD.WIDE R116, R0, 0x4, R116 ;  /* 0x0000000400747825 */ /* 0x020fca00078e0274 */
[----:B------:R5:W-:Y:S01]  /*10020*/  LDGSTS.E [R213+0x3c000], [R116.64], !P4 ;  /* 0x3c00000074d57fae */ /* 0x000be2000e121848 */
[----:B------:R-:W-:-:S03]  /*10030*/  IMAD.WIDE R2, R0, 0x4, R84 ;  /* 0x0000000400027825 */ /* 0x000fc600078e0254 */
[----:B------:R-:W4:Y:S04]  /*10040*/  LDL.LU.64 R84, [R1+0x828] ;  /* 0x0008280001547983 */ /* 0x000f280000300a00 */
[----:B------:R5:W-:Y:S04]  /*10050*/  STL.64 [R1+0x1e8], R116 ;  /* 0x0001e87401007387 */ /* 0x000be80000100a00 */
[----:B-1----:R-:W4:Y:S04]  /*10060*/  LDL.LU.64 R52, [R1+0x820] ;  /* 0x0008200001347983 */ /* 0x002f280000300a00 */
[----:B------:R-:W-:Y:S01]  /*10070*/  STL.64 [R1+0x1e0], R2 ;  /* 0x0001e00201007387 */ /* 0x000fe20000100a00 */
[----:B-----5:R-:W-:-:S03]  /*10080*/  IMAD.WIDE R116, R0, 0x4, R100 ;  /* 0x0000000400747825 */ /* 0x020fc600078e0264 */
[----:B------:R4:W-:Y:S04]  /*10090*/  LDGSTS.E [R213+0x3c200], [R2.64], !P4 ;  /* 0x3c20000002d57fae */ /* 0x0009e8000e121848 */
[----:B------:R1:W-:Y:S01]  /*100a0*/  LDGSTS.E [R213+0x3d000], [R116.64], !P5 ;  /* 0x3d00000074d57fae */ /* 0x0003e2000e921848 */
[----:B---3--:R-:W-:-:S03]  /*100b0*/  IMAD.WIDE R132, R0, 0x4, R20 ;  /* 0x0000000400847825 */ /* 0x008fc600078e0214 */
[----:B------:R-:W3:Y:S04]  /*100c0*/  LDL.LU.64 R20, [R1+0x7e8] ;  /* 0x0007e80001147983 */ /* 0x000ee80000300a00 */
[----:B------:R-:W5:Y:S04]  /*100d0*/  LDL.LU.64 R100, [R1+0x7e0] ;  /* 0x0007e00001647983 */ /* 0x000f680000300a00 */
[----:B------:R1:W-:Y:S04]  /*100e0*/  STL.64 [R1+0x1a8], R116 ;  /* 0x0001a87401007387 */ /* 0x0003e80000100a00 */
[----:B------:R2:W-:Y:S04]  /*100f0*/  STL.64 [R1+0x1a0], R132 ;  /* 0x0001a08401007387 */ /* 0x0005e80000100a00 */
[----:B------:R2:W-:Y:S04]  /*10100*/  LDGSTS.E [R213+0x3d200], [R132.64], !P5 ;  /* 0x3d20000084d57fae */ /* 0x0005e8000e921848 */
[----:B-1----:R-:W5:Y:S01]  /*10110*/  LDL.LU.64 R116, [R1+0x7a8] ;  /* 0x0007a80001747983 */ /* 0x002f620000300a00 */
[----:B--2---:R-:W-:-:S05]  /*10120*/  IMAD.WIDE R68, R0, 0x4, R68 ;  /* 0x0000000400447825 */ /* 0x004fca00078e0244 */
[----:B------:R1:W-:Y:S01]  /*10130*/  STL.64 [R1+0xe8], R68 ;  /* 0x0000e84401007387 */ /* 0x0003e20000100a00 */
[----:B----4-:R-:W-:-:S05]  /*10140*/  IMAD.WIDE R2, R0, 0x4, R242 ;  /* 0x0000000400027825 */ /* 0x010fca00078e02f2 */
[----:B------:R2:W-:Y:S04]  /*10150*/  STL.64 [R1+0xe0], R2 ;  /* 0x0000e00201007387 */ /* 0x0005e80000100a00 */
[----:B------:R-:W4:Y:S04]  /*10160*/  LDL.LU.64 R132, [R1+0x7a0] ;  /* 0x0007a00001847983 */ /* 0x000f280000300a00 */
[----:B------:R-:W1:Y:S01]  /*10170*/  S2R R243, SR_TID.X ;  /* 0x0000000000f37919 */ /* 0x000e620000002100 */
[C---:B------:R-:W-:Y:S02]  /*10180*/  IADD3 R245, R250.reuse, -0xf9, RZ ;  /* 0xffffff07faf57810 */ /* 0x040fe40007ffe0ff */
[----:B------:R-:W-:-:S02]  /*10190*/  IADD3 R244, R250, -0xfd, RZ ;  /* 0xffffff03faf47810 */ /* 0x000fc40007ffe0ff */
[----:B------:R-:W-:Y:S02]  /*101a0*/  ISETP.GE.U32.AND P6, PT, R245, 0x7ffffe88, PT ;  /* 0x7ffffe88f500780c */ /* 0x000fe40003fc6070 */
[----:B------:R-:W-:-:S11]  /*101b0*/  ISETP.GE.U32.AND P4, PT, R244, 0x7ffffe84, PT ;  /* 0x7ffffe84f400780c */ /* 0x000fd60003f86070 */
[----:B------:R2:W-:Y:S04]  /*101c0*/  LDGSTS.E [R213+0x3e000], [R68.64], !P6 ;  /* 0x3e00000044d57fae */ /* 0x0005e8000f121848 */
[----:B------:R2:W-:Y:S01]  /*101d0*/  LDGSTS.E [R213+0x3e200], [R2.64], !P6 ;  /* 0x3e20000002d57fae */ /* 0x0005e2000f121848 */
[----:B-1----:R-:W-:-:S05]  /*101e0*/  LOP3.LUT R243, R243, 0x7f, RZ, 0xc0, !PT ;  /* 0x0000007ff3f37812 */ /* 0x002fca00078ec0ff */
[----:B------:R-:W-:Y:S02]  /*101f0*/  IMAD.SHL.U32 R243, R243, 0x4, RZ ;  /* 0x00000004f3f37824 */ /* 0x000fe400078e00ff */
[C---:B------:R-:W-:Y:S02]  /*10200*/  IMAD.WIDE R164, R0.reuse, 0x4, R36 ;  /* 0x0000000400a47825 */ /* 0x040fe400078e0224 */
[----:B------:R-:W4:Y:S01]  /*10210*/  LDL.LU.64 R36, [R1+0x768] ;  /* 0x0007680001247983 */ /* 0x000f220000300a00 */
[----:B------:R-:W-:Y:S01]  /*10220*/  LOP3.LUT R149, R243, 0x20, RZ, 0x3c, !PT ;  /* 0x00000020f3957812 */ /* 0x000fe200078e3cff */
[C---:B------:R-:W-:Y:S02]  /*10230*/  IMAD.WIDE R246, R0.reuse, 0x4, R246 ;  /* 0x0000000400f67825 */ /* 0x040fe400078e02f6 */
[----:B--2---:R-:W2:Y:S04]  /*10240*/  LDL.LU.64 R68, [R1+0x760] ;  /* 0x0007600001447983 */ /* 0x004ea80000300a00 */
[----:B------:R-:W-:Y:S04]  /*10250*/  STL.64 [R1+0xa8], R164 ;  /* 0x0000a8a401007387 */ /* 0x000fe80000100a00 */
[----:B------:R5:W-:Y:S04]  /*10260*/  LDGSTS.E [R213+0x3f000], [R164.64], !P4 ;  /* 0x3f000000a4d57fae */ /* 0x000be8000e121848 */
[----:B------:R1:W-:Y:S01]  /*10270*/  LDGSTS.E [R213+0x3f200], [R246.64], !P4 ;  /* 0x3f200000f6d57fae */ /* 0x0003e2000e121848 */
[----:B------:R-:W-:-:S05]  /*10280*/  IMAD.WIDE R84, R0, 0x4, R84 ;  /* 0x0000000400547825 */ /* 0x000fca00078e0254 */
[----:B------:R3:W-:Y:S01]  /*10290*/  LDGSTS.E [R149+0x20400], [R84.64], !P0 ;  /* 0x2040000054957fae */ /* 0x0007e2000c121848 */
[----:B------:R-:W-:-:S03]  /*102a0*/  IMAD.WIDE R2, R0, 0x4, R52 ;  /* 0x0000000400027825 */ /* 0x000fc600078e0234 */
[----:B------:R-:W2:Y:S04]  /*102b0*/  LDL.LU.64 R52, [R1+0x728] ;  /* 0x0007280001347983 */ /* 0x000ea80000300a00 */
[----:B------:R3:W-:Y:S04]  /*102c0*/  STL.64 [R1+0xd60], R84 ;  /* 0x000d605401007387 */ /* 0x0007e80000100a00 */
[----:B------:R4:W-:Y:S04]  /*102d0*/  STL.64 [R1+0xd58], R2 ;  /* 0x000d580201007387 */ /* 0x0009e80000100a00 */
[----:B------:R-:W2:Y:S04]  /*102e0*/  LDL.LU.64 R242, [R1+0x720] ;  /* 0x0007200001f27983 */ /* 0x000ea80000300a00 */
[----:B------:R4:W-:Y:S01]  /*102f0*/  LDGSTS.E [R149+0x20600], [R2.64], !P0 ;  /* 0x2060000002957fae */ /* 0x0009e2000c121848 */
[----:B---3--:R-:W-:-:S03]  /*10300*/  IMAD.WIDE R84, R0, 0x4, R20 ;  /* 0x0000000400547825 */ /* 0x008fc600078e0214 */
[----:B------:R-:W3:Y:S01]  /*10310*/  LDL.LU.64 R20, [R1+0x6e8] ;  /* 0x0006e80001147983 */ /* 0x000ee20000300a00 */
[----:B-----5:R-:W-:-:S03]  /*10320*/  IMAD.WIDE R164, R0, 0x4, R100 ;  /* 0x0000000400a47825 */ /* 0x020fc600078e0264 */
[----:B------:R-:W5:Y:S04]  /*10330*/  LDL.LU.64 R100, [R1+0x6e0] ;  /* 0x0006e00001647983 */ /* 0x000f680000300a00 */
[----:B------:R1:W-:Y:S04]  /*10340*/  STL.64 [R1+0xd20], R84 ;  /* 0x000d205401007387 */ /* 0x0003e80000100a00 */
[----:B------:R2:W-:Y:S04]  /*10350*/  STL.64 [R1+0xd18], R164 ;  /* 0x000d18a401007387 */ /* 0x0005e80000100a00 */
[----:B------:R1:W-:Y:S01]  /*10360*/  LDGSTS.E [R149+0x21400], [R84.64], !P2 ;  /* 0x2140000054957fae */ /* 0x0003e2000d121848 */
[----:B------:R-:W-:Y:S01]  /*10370*/  IMAD.WIDE R116, R0, 0x4, R116 ;  /* 0x0000000400747825 */ /* 0x000fe200078e0274 */
[----:B------:R-:W-:-:S02]  /*10380*/  IADD3 R245, R250, -0x87, RZ ;  /* 0xffffff79faf57810 */ /* 0x000fc40007ffe0ff */
[----:B------:R2:W-:Y:S01]  /*10390*/  LDGSTS.E [R149+0x21600], [R164.64], !P2 ;  /* 0x21600000a4957fae */ /* 0x0005e2000d121848 */
[----:B----4-:R-:W-:-:S03]  /*103a0*/  IMAD.WIDE R2, R0, 0x4, R132 ;  /* 0x0000000400027825 */ /* 0x010fc600078e0284 */
[----:B------:R-:W4:Y:S04]  /*103b0*/  LDL.LU.64 R132, [R1+0x6a8] ;  /* 0x0006a80001847983 */ /* 0x000f280000300a00 */
[----:B------:R2:W-:Y:S04]  /*103c0*/  STL.64 [R1+0xce0], R116 ;  /* 0x000ce07401007387 */ /* 0x0005e80000100a00 */
[----:B-1----:R-:W4:Y:S01]  /*103d0*/  LDL.LU.64 R84, [R1+0x6a0] ;  /* 0x0006a00001547983 */ /* 0x002f220000300a00 */
[----:B------:R-:W-:Y:S02]  /*103e0*/  IADD3 R244, R250, -0x88, RZ ;  /* 0xffffff78faf47810 */ /* 0x000fe40007ffe0ff */
[----:B------:R-:W-:-:S02]  /*103f0*/  ISETP.GE.U32.AND P5, PT, R245, 0x7ffffefa, PT ;  /* 0x7ffffefaf500780c */ /* 0x000fc40003fa6070 */
[----:B------:R-:W-:Y:S02]  /*10400*/  IADD3 R245, R250, -0x8a, RZ ;  /* 0xffffff76faf57810 */ /* 0x000fe40007ffe0ff */
[----:B------:R-:W-:Y:S02]  /*10410*/  ISETP.GE.U32.AND P6, PT, R244, 0x7ffffef9, PT ;  /* 0x7ffffef9f400780c */ /* 0x000fe40003fc6070 */
[C---:B------:R-:W-:Y:S02]  /*10420*/  IADD3 R244, R250.reuse, -0x8e, RZ ;  /* 0xffffff72faf47810 */ /* 0x040fe40007ffe0ff */
[----:B------:R-:W-:Y:S02]  /*10430*/  ISETP.GE.U32.AND P4, PT, R245, 0x7ffffef7, PT ;  /* 0x7ffffef7f500780c */ /* 0x000fe40003f86070 */
[----:B------:R-:W-:Y:S02]  /*10440*/  IADD3 R245, R250, -0x92, RZ ;  /* 0xffffff6efaf57810 */ /* 0x000fe40007ffe0ff */
[----:B------:R-:W-:-:S02]  /*10450*/  ISETP.GE.U32.AND P0, PT, R244, 0x7ffffef3, PT ;  /* 0x7ffffef3f400780c */ /* 0x000fc40003f06070 */
[----:B------:R-:W-:Y:S01]  /*10460*/  ISETP.GE.U32.AND P2, PT, R245, 0x7ffffeef, PT ;  /* 0x7ffffeeff500780c */ /* 0x000fe20003f46070 */
[----:B------:R1:W-:Y:S01]  /*10470*/  STL.64 [R1+0xcd8], R2 ;  /* 0x000cd80201007387 */ /* 0x0003e20000100a00 */
[----:B------:R-:W-:-:S05]  /*10480*/  IADD3 R244, R250, -0x96, RZ ;  /* 0xffffff6afaf47810 */ /* 0x000fca0007ffe0ff */
[----:B------:R1:W-:Y:S01]  /*10490*/  LDGSTS.E [R149+0x22400], [R116.64], !P4 ;  /* 0x2240000074957fae */ /* 0x0003e2000e121848 */
[----:B------:R-:W-:-:S03]  /*104a0*/  IMAD.WIDE R196, R0, 0x4, R36 ;  /* 0x0000000400c47825 */ /* 0x000fc600078e0224 */
[----:B------:R1:W-:Y:S01]  /*104b0*/  LDGSTS.E [R149+0x22600], [R2.64], !P4 ;  /* 0x2260000002957fae */ /* 0x0003e2000e121848 */
[----:B--2---:R-:W-:-:S03]  /*104c0*/  IMAD.WIDE R164, R0, 0x4, R68 ;  /* 0x0000000400a47825 */ /* 0x004fc600078e0244 */
[----:B------:R-:W2:Y:S01]  /*104d0*/  LDL.LU.64 R36, [R1+0x668] ;  /* 0x0006680001247983 */ /* 0x000ea20000300a00 */
[----:B------:R-:W-:-:S03]  /*104e0*/  ISETP.GE.U32.AND P4, PT, R244, 0x7ffffeeb, PT ;  /* 0x7ffffeebf400780c */ /* 0x000fc60003f86070 */
[----:B------:R-:W2:Y:S04]  /*104f0*/  LDL.LU.64 R68, [R1+0x660] ;  /* 0x0006600001447983 */ /* 0x000ea80000300a00 */
[----:B------:R-:W-:Y:S04]  /*10500*/  STL.64 [R1+0xca0], R196 ;  /* 0x000ca0c401007387 */ /* 0x000fe80000100a00 */
[----:B------:R-:W-:Y:S04]  /*10510*/  STL.64 [R1+0xc78], R164 ;  /* 0x000c78a401007387 */ /* 0x000fe80000100a00 */
[----:B------:R2:W-:Y:S04]  /*10520*/  LDGSTS.E [R149+0x23400], [R196.64], !P0 ;  /* 0x23400000c4957fae */ /* 0x0005e8000c121848 */
[----:B------:R5:W-:Y:S01]  /*10530*/  LDGSTS.E [R149+0x23600], [R164.64], !P0 ;  /* 0x23600000a4957fae */ /* 0x000be2000c121848 */
[----:B-1----:R-:W-:-:S03]  /*10540*/  IMAD.WIDE R116, R0, 0x4, R52 ;  /* 0x0000000400747825 */ /* 0x002fc600078e0234 */
[----:B------:R-:W2:Y:S04]  /*10550*/  LDL.LU.64 R52, [R1+0x628] ;  /* 0x0006280001347983 */ /* 0x000ea80000300a00 */
[----:B------:R3:W-:Y:S04]  /*10560*/  STL.64 [R1+0xc40], R116 ;  /* 0x000c407401007387 */ /* 0x0007e80000100a00 */
[----:B------:R3:W-:Y:S01]  /*10570*/  LDGSTS.E [R149+0x24400], [R116.64], !P2 ;  /* 0x2440000074957fae */ /* 0x0007e2000d121848 */
[----:B------:R-:W-:-:S03]  /*10580*/  IMAD.WIDE R2, R0, 0x4, R242 ;  /* 0x0000000400027825 */ /* 0x000fc600078e02f2 */
[----:B------:R-:W2:Y:S04]  /*10590*/  LDL.LU.64 R242, [R1+0x620] ;  /* 0x0006200001f27983 */ /* 0x000ea80000300a00 */
[----:B------:R1:W-:Y:S04]  /*105a0*/  STL.64 [R1+0xc38], R2 ;  /* 0x000c380201007387 */ /* 0x0003e80000100a00 */
        /* <DEDUP_REMOVED lines=8> */
[----:B----4-:R-:W-:Y:S01]  /*10630*/  IMAD.WIDE R132, R0, 0x4, R132 ;  /* 0x0000000400847825 */ /* 0x010fe200078e0284 */
[----:B------:R-:W-:-:S02]  /*10640*/  IADD3 R245, R250, -0x9a, RZ ;  /* 0xffffff66faf57810 */ /* 0x000fc40007ffe0ff */
[----:B------:R4:W-:Y:S01]  /*10650*/  LDGSTS.E [R149+0x25600], [R164.64], !P4 ;  /* 0x25600000a4957fae */ /* 0x0009e2000e121848 */
[----:B-1----:R-:W-:-:S03]  /*10660*/  IMAD.WIDE R2, R0, 0x4, R84 ;  /* 0x0000000400027825 */ /* 0x002fc600078e0254 */
[----:B------:R-:W5:Y:S04]  /*10670*/  LDL.LU.64 R84, [R1+0x5a8] ;  /* 0x0005a80001547983 */ /* 0x000f680000300a00 */
[----:B------:R1:W-:Y:S04]  /*10680*/  STL.64 [R1+0xbd8], R132 ;  /* 0x000bd88401007387 */ /* 0x0003e80000100a00 */
[----:B------:R-:W5:Y:S01]  /*10690*/  LDL.LU.64 R116, [R1+0x5a0] ;  /* 0x0005a00001747983 */ /* 0x000f620000300a00 */
[----:B------:R-:W-:Y:S02]  /*106a0*/  IADD3 R244, R250, -0x9e, RZ ;  /* 0xffffff62faf47810 */ /* 0x000fe40007ffe0ff */
[----:B------:R-:W-:-:S02]  /*106b0*/  ISETP.GE.U32.AND P0, PT, R245, 0x7ffffee7, PT ;  /* 0x7ffffee7f500780c */ /* 0x000fc40003f06070 */
[----:B------:R-:W-:Y:S02]  /*106c0*/  IADD3 R245, R250, -0xa2, RZ ;  /* 0xffffff5efaf57810 */ /* 0x000fe40007ffe0ff */
[----:B------:R-:W-:Y:S02]  /*106d0*/  ISETP.GE.U32.AND P2, PT, R244, 0x7ffffee3, PT ;  /* 0x7ffffee3f400780c */ /* 0x000fe40003f46070 */
[----:B------:R-:W-:Y:S01]  /*106e0*/  ISETP.GE.U32.AND P4, PT, R245, 0x7ffffedf, PT ;  /* 0x7ffffedff500780c */ /* 0x000fe20003f86070 */
[----:B------:R1:W-:Y:S01]  /*106f0*/  STL.64 [R1+0xbd0], R2 ;  /* 0x000bd00201007387 */ /* 0x0003e20000100a00 */
[----:B------:R-:W-:-:S05]  /*10700*/  IADD3 R244, R250, -0xa6, RZ ;  /* 0xffffff5afaf47810 */ /* 0x000fca0007ffe0ff */
[----:B------:R1:W-:Y:S04]  /*10710*/  LDGSTS.E [R149+0x26400], [R132.64], !P0 ;  /* 0x2640000084957fae */ /* 0x0003e8000c121848 */
[----:B------:R1:W-:Y:S01]  /*10720*/  LDGSTS.E [R149+0x26600], [R2.64], !P0 ;  /* 0x2660000002957fae */ /* 0x0003e2000c121848 */
[----:B--2---:R-:W-:-:S03]  /*10730*/  IMAD.WIDE R196, R0, 0x4, R36 ;  /* 0x0000000400c47825 */ /* 0x004fc600078e0224 */
[----:B------:R-:W2:Y:S01]  /*10740*/  LDL.LU.64 R36, [R1+0x568] ;  /* 0x0005680001247983 */ /* 0x000ea20000300a00 */
[----:B----4-:R-:W-:Y:S01]  /*10750*/  IMAD.WIDE R164, R0, 0x4, R68 ;  /* 0x0000000400a47825 */ /* 0x010fe200078e0244 */
[----:B------:R-:W-:Y:S02]  /*10760*/  ISETP.GE.U32.AND P0, PT, R244, 0x7ffffedb, PT ;  /* 0x7ffffedbf400780c */ /* 0x000fe40003f06070 */
[----:B------:R-:W4:Y:S04]  /*10770*/  LDL.LU.64 R68, [R1+0x560] ;  /* 0x0005600001447983 */ /* 0x000f280000300a00 */
[----:B------:R-:W-:Y:S04]  /*10780*/  STL.64 [R1+0xba8], R196 ;  /* 0x000ba8c401007387 */ /* 0x000fe80000100a00 */
[----:B------:R-:W-:Y:S04]  /*10790*/  STL.64 [R1+0xba0], R164 ;  /* 0x000ba0a401007387 */ /* 0x000fe80000100a00 */
[----:B------:R2:W-:Y:S04]  /*107a0*/  LDGSTS.E [R149+0x27400], [R196.64], !P2 ;  /* 0x27400000c4957fae */ /* 0x0005e8000d121848 */
[----:B------:R5:W-:Y:S01]  /*107b0*/  LDGSTS.E [R149+0x27600], [R164.64], !P2 ;  /* 0x27600000a4957fae */ /* 0x000be2000d121848 */
[----:B-1----:R-:W-:-:S03]  /*107c0*/  IMAD.WIDE R132, R0, 0x4, R52 ;  /* 0x0000000400847825 */ /* 0x002fc600078e0234 */
[----:B------:R-:W4:Y:S04]  /*107d0*/  LDL.LU.64 R52, [R1+0x528] ;  /* 0x0005280001347983 */ /* 0x000f280000300a00 */
[----:B------:R3:W-:Y:S04]  /*107e0*/  STL.64 [R1+0xb78], R132 ;  /* 0x000b788401007387 */ /* 0x0007e80000100a00 */
[----:B------:R3:W-:Y:S01]  /*107f0*/  LDGSTS.E [R149+0x28400], [R132.64], !P4 ;  /* 0x2840000084957fae */ /* 0x0007e2000e121848 */
[----:B------:R-:W-:-:S03]  /*10800*/  IMAD.WIDE R2, R0, 0x4, R242 ;  /* 0x0000000400027825 */ /* 0x000fc600078e02f2 */
[----:B------:R-:W4:Y:S04]  /*10810*/  LDL.LU.64 R242, [R1+0x520] ;  /* 0x0005200001f27983 */ /* 0x000f280000300a00 */
        /* <DEDUP_REMOVED lines=22> */
[----:B------:R-:W-:Y:S01]  /*10980*/  IADD3 R244, R250, -0xb6, RZ ;  /* 0xffffff4afaf47810 */ /* 0x000fe20007ffe0ff */
[----:B--2---:R-:W-:-:S04]  /*10990*/  IMAD.WIDE R196, R0, 0x4, R36 ;  /* 0x0000000400c47825 */ /* 0x004fc800078e0224 */
[----:B------:R1:W-:Y:S01]  /*109a0*/  LDGSTS.E [R149+0x2a400], [R84.64], !P2 ;  /* 0x2a40000054957fae */ /* 0x0003e2000d121848 */
[----:B----4-:R-:W-:-:S03]  /*109b0*/  IMAD.WIDE R164, R0, 0x4, R68 ;  /* 0x0000000400a47825 */ /* 0x010fc600078e0244 */
[----:B------:R-:W2:Y:S04]  /*109c0*/  LDL.LU.64 R36, [R1+0x468] ;  /* 0x0004680001247983 */ /* 0x000ea80000300a00 */
[----:B------:R4:W-:Y:S01]  /*109d0*/  LDGSTS.E [R149+0x2a600], [R2.64], !P2 ;  /* 0x2a60000002957fae */ /* 0x0009e2000d121848 */
[----:B------:R-:W-:-:S03]  /*109e0*/  ISETP.GE.U32.AND P2, PT, R244, 0x7ffffecb, PT ;  /* 0x7ffffecbf400780c */ /* 0x000fc60003f46070 */
[----:B-1----:R-:W2:Y:S04]  /*109f0*/  LDL.LU.64 R84, [R1+0x460] ;  /* 0x0004600001547983 */ /* 0x002ea80000300a00 */
[----:B------:R-:W-:Y:S04]  /*10a00*/  STL.64 [R1+0xae8], R196 ;  /* 0x000ae8c401007387 */ /* 0x000fe80000100a00 */
[----:B------:R-:W-:Y:S04]  /*10a10*/  STL.64 [R1+0xae0], R164 ;  /* 0x000ae0a401007387 */ /* 0x000fe80000100a00 */
[----:B------:R2:W-:Y:S04]  /*10a20*/  LDGSTS.E [R149+0x2b400], [R196.64], !P4 ;  /* 0x2b400000c4957fae */ /* 0x0005e8000e121848 */
[----:B------:R-:W2:Y:S04]  /*10a30*/  LDL.LU.64 R68, [R1+0x428] ;  /* 0x0004280001447983 */ /* 0x000ea80000300a00 */
[----:B------:R5:W-:Y:S01]  /*10a40*/  LDGSTS.E [R149+0x2b600], [R164.64], !P4 ;  /* 0x2b600000a4957fae */ /* 0x000be2000e121848 */
[----:B------:R-:W-:-:S05]  /*10a50*/  IMAD.WIDE R52, R0, 0x4, R52 ;  /* 0x0000000400347825 */ /* 0x000fca00078e0234 */
[----:B------:R3:W-:Y:S04]  /*10a60*/  STL.64 [R1+0xab8], R52 ;  /* 0x000ab83401007387 */ /* 0x0007e80000100a00 */
[----:B------:R3:W-:Y:S01]  /*10a70*/  LDGSTS.E [R149+0x2c400], [R52.64], !P0 ;  /* 0x2c40000034957fae */ /* 0x0007e2000c121848 */
[----:B----4-:R-:W-:-:S03]  /*10a80*/  IMAD.WIDE R2, R0, 0x4, R242 ;  /* 0x0000000400027825 */ /* 0x010fc600078e02f2 */
        /* <DEDUP_REMOVED lines=22> */
[----:B--2---:R-:W-:Y:S01]  /*10bf0*/  IMAD.WIDE R196, R0, 0x4, R36 ;  /* 0x0000000400c47825 */ /* 0x004fe200078e0224 */
[----:B------:R-:W-:Y:S01]  /*10c00*/  IADD3 R244, R250, -0xc6, RZ ;  /* 0xffffff3afaf47810 */ /* 0x000fe20007ffe0ff */
[----:B------:R4:W-:Y:S04]  /*10c10*/  STL.64 [R1+0xa50], R2 ;  /* 0x000a500201007387 */ /* 0x0009e80000100a00 */
[----:B------:R1:W-:Y:S01]  /*10c20*/  LDGSTS.E [R149+0x2e400], [R116.64], !P4 ;  /* 0x2e40000074957fae */ /* 0x0003e2000e121848 */
[----:B------:R-:W-:-:S03]  /*10c30*/  IMAD.WIDE R164, R0, 0x4, R84 ;  /* 0x0000000400a47825 */ /* 0x000fc600078e0254 */
[----:B------:R4:W-:Y:S01]  /*10c40*/  LDGSTS.E [R149+0x2e600], [R2.64], !P4 ;  /* 0x2e60000002957fae */ /* 0x0009e2000e121848 */
[----:B------:R-:W-:-:S03]  /*10c50*/  ISETP.GE.U32.AND P4, PT, R244, 0x7ffffebb, PT ;  /* 0x7ffffebbf400780c */ /* 0x000fc60003f86070 */
[----:B------:R-:W2:Y:S04]  /*10c60*/  LDL.LU.64 R36, [R1+0x358] ;  /* 0x0003580001247983 */ /* 0x000ea80000300a00 */
[----:B-1----:R-:W2:Y:S04]  /*10c70*/  LDL.LU.64 R116, [R1+0x350] ;  /* 0x0003500001747983 */ /* 0x002ea80000300a00 */
[----:B------:R-:W-:Y:S01]  /*10c80*/  STL.64 [R1+0xa28], R196 ;  /* 0x000a28c401007387 */ /* 0x000fe20000100a00 */
[----:B------:R-:W-:-:S03]  /*10c90*/  IMAD.WIDE R68, R0, 0x4, R68 ;  /* 0x0000000400447825 */ /* 0x000fc600078e0244 */
[----:B------:R-:W-:Y:S04]  /*10ca0*/  STL.64 [R1+0xa20], R164 ;  /* 0x000a20a401007387 */ /* 0x000fe80000100a00 */
[----:B------:R2:W-:Y:S04]  /*10cb0*/  LDGSTS.E [R149+0x2f400], [R196.64], !P0 ;  /* 0x2f400000c4957fae */ /* 0x0005e8000c121848 */
[----:B------:R-:W2:Y:S04]  /*10cc0*/  LDL.LU.64 R84, [R1+0x318] ;  /* 0x0003180001547983 */ /* 0x000ea80000300a00 */
[----:B------:R5:W-:Y:S04]  /*10cd0*/  LDGSTS.E [R149+0x2f600], [R164.64], !P0 ;  /* 0x2f600000a4957fae */ /* 0x000be8000c121848 */
        /* <DEDUP_REMOVED lines=9> */
[----:B------:R-:W3:Y:S04]  /*10d70*/  LDL.LU.64 R100, [R1+0x2d0] ;  /* 0x0002d00001647983 */ /* 0x000ee80000300a00 */
        /* <DEDUP_REMOVED lines=16> */
[----:B--2---:R-:W-:-:S05]  /*10e80*/  IMAD.WIDE R196, R0, 0x4, R36 ;  /* 0x0000000400c47825 */ /* 0x004fca00078e0224 */
[----:B------:R1:W-:Y:S01]  /*10e90*/  LDGSTS.E [R149+0x32400], [R132.64], !P0 ;  /* 0x3240000084957fae */ /* 0x0003e2000c121848 */
[----:B------:R-:W-:-:S03]  /*10ea0*/  IMAD.WIDE R164, R0, 0x4, R116 ;  /* 0x0000000400a47825 */ /* 0x000fc600078e0274 */
[----:B------:R-:W2:Y:S04]  /*10eb0*/  LDL.LU.64 R36, [R1+0x258] ;  /* 0x0002580001247983 */ /* 0x000ea80000300a00 */
[----:B------:R4:W-:Y:S04]  /*10ec0*/  LDGSTS.E [R149+0x32600], [R2.64], !P0 ;  /* 0x3260000002957fae */ /* 0x0009e8000c121848 */
[----:B-1----:R-:W2:Y:S04]  /*10ed0*/  LDL.LU.64 R132, [R1+0x250] ;  /* 0x0002500001847983 */ /* 0x002ea80000300a00 */
[----:B------:R-:W-:Y:S01]  /*10ee0*/  STL.64 [R1+0x968], R196 ;  /* 0x000968c401007387 */ /* 0x000fe20000100a00 */
[----:B------:R-:W-:-:S03]  /*10ef0*/  IMAD.WIDE R116, R0, 0x4, R84 ;  /* 0x0000000400747825 */ /* 0x000fc600078e0254 */
[----:B------:R3:W-:Y:S04]  /*10f00*/  STL.64 [R1+0x960], R164 ;  /* 0x000960a401007387 */ /* 0x0007e80000100a00 */
[----:B------:R-:W2:Y:S04]  /*10f10*/  LDL.LU.64 R84, [R1+0x218] ;  /* 0x0002180001547983 */ /* 0x000ea80000300a00 */
[----:B------:R1:W-:Y:S04]  /*10f20*/  LDGSTS.E [R149+0x33400], [R196.64], !P2 ;  /* 0x33400000c4957fae */ /* 0x0003e8000d121848 */
[----:B------:R3:W-:Y:S04]  /*10f30*/  LDGSTS.E [R149+0x33600], [R164.64], !P2 ;  /* 0x33600000a4957fae */ /* 0x0007e8000d121848 */
[----:B------:R1:W-:Y:S01]  /*10f40*/  LDGSTS.E [R149+0x34400], [R116.64], !P4 ;  /* 0x3440000074957fae */ /* 0x0003e2000e121848 */
[----:B----4-:R-:W-:-:S03]  /*10f50*/  IMAD.WIDE R2, R0, 0x4, R242 ;  /* 0x0000000400027825 */ /* 0x010fc600078e02f2 */
[----:B------:R-:W4:Y:S04]  /*10f60*/  LDL.LU.64 R242, [R1+0x210] ;  /* 0x0002100001f27983 */ /* 0x000f280000300a00 */
[----:B------:R1:W-:Y:S04]  /*10f70*/  STL.64 [R1+0x938], R116 ;  /* 0x0009387401007387 */ /* 0x0003e80000100a00 */
[----:B------:R5:W-:Y:S04]  /*10f80*/  STL.64 [R1+0x930], R2 ;  /* 0x0009300201007387 */ /* 0x000be80000100a00 */
[----:B------:R5:W-:Y:S01]  /*10f90*/  LDGSTS.E [R149+0x34600], [R2.64], !P4 ;  /* 0x3460000002957fae */ /* 0x000be2000e121848 */
[----:B---3--:R-:W-:-:S03]  /*10fa0*/  IMAD.WIDE R164, R0, 0x4, R20 ;  /* 0x0000000400a47825 */ /* 0x008fc600078e0214 */
[----:B------:R-:W3:Y:S01]  /*10fb0*/  LDL.LU.64 R20, [R1+0x1d8] ;  /* 0x0001d80001147983 */ /* 0x000ee20000300a00 */
[----:B-1----:R-:W-:-:S03]  /*10fc0*/  IMAD.WIDE R116, R0, 0x4, R100 ;  /* 0x0000000400747825 */ /* 0x002fc600078e0264 */
[----:B------:R-:W3:Y:S04]  /*10fd0*/  LDL.LU.64 R100, [R1+0x1d0] ;  /* 0x0001d00001647983 */ /* 0x000ee80000300a00 */
[----:B------:R-:W-:Y:S04]  /*10fe0*/  STL.64 [R1+0x908], R164 ;  /* 0x000908a401007387 */ /* 0x000fe80000100a00 */
[----:B------:R1:W-:Y:S01]  /*10ff0*/  STL.64 [R1+0x900], R116 ;  /* 0x0009007401007387 */ /* 0x0003e20000100a00 */
[----:B-----5:R-:W-:-:S03]  /*11000*/  IMAD.WIDE R2, R0, 0x4, R68 ;  /* 0x0000000400027825 */ /* 0x020fc600078e0244 */
[----:B------:R-:W5:Y:S01]  /*11010*/  LDL.LU.64 R68, [R1+0x198] ;  /* 0x0001980001447983 */ /* 0x000f620000300a00 */
[C---:B------:R-:W-:Y:S02]  /*11020*/  IADD3 R244, R250.reuse, -0xd6, RZ ;  /* 0xffffff2afaf47810 */ /* 0x040fe40007ffe0ff */
[----:B------:R-:W-:Y:S02]  /*11030*/  IADD3 R245, R250, -0xda, RZ ;  /* 0xffffff26faf57810 */ /* 0x000fe40007ffe0ff */
[----:B------:R-:W-:Y:S02]  /*11040*/  ISETP.GE.U32.AND P0, PT, R244, 0x7ffffeab, PT ;  /* 0x7ffffeabf400780c */ /* 0x000fe40003f06070 */
[----:B------:R-:W-:Y:S02]  /*11050*/  IADD3 R244, R250, -0xde, RZ ;  /* 0xffffff22faf47810 */ /* 0x000fe40007ffe0ff */
[----:B------:R-:W-:Y:S01]  /*11060*/  ISETP.GE.U32.AND P2, PT, R245, 0x7ffffea7, PT ;  /* 0x7ffffea7f500780c */ /* 0x000fe20003f46070 */
[----:B------:R-:W-:Y:S01]  /*11070*/  IMAD.WIDE R52, R0, 0x4, R52 ;  /* 0x0000000400347825 */ /* 0x000fe200078e0234 */
[----:B------:R-:W-:-:S02]  /*11080*/  ISETP.GE.U32.AND P4, PT, R244, 0x7ffffea3, PT ;  /* 0x7ffffea3f400780c */ /* 0x000fc40003f86070 */
[C---:B------:R-:W-:Y:S02]  /*11090*/  IADD3 R245, R250.reuse, -0xe2, RZ ;  /* 0xffffff1efaf57810 */ /* 0x040fe40007ffe0ff */
[----:B------:R1:W-:Y:S04]  /*110a0*/  STL.64 [R1+0x8d8], R52 ;  /* 0x0008d83401007387 */ /* 0x0003e80000100a00 */
[----:B------:R3:W-:Y:S01]  /*110b0*/  LDGSTS.E [R149+0x35400], [R164.64], !P0 ;  /* 0x35400000a4957fae */ /* 0x0007e2000c121848 */
[----:B------:R-:W-:-:S03]  /*110c0*/  IADD3 R244, R250, -0xe6, RZ ;  /* 0xffffff1afaf47810 */ /* 0x000fc60007ffe0ff */
[----:B------:R1:W-:Y:S01]  /*110d0*/  LDGSTS.E [R149+0x35600], [R116.64], !P0 ;  /* 0x3560000074957fae */ /* 0x0003e2000c121848 */
[----:B------:R-:W-:Y:S01]  /*110e0*/  ISETP.GE.U32.AND P0, PT, R245, 0x7ffffe9f, PT ;  /* 0x7ffffe9ff500780c */ /* 0x000fe20003f06070 */
[C---:B--2---:R-:W-:Y:S02]  /*110f0*/  IMAD.WIDE R132, R0.reuse, 0x4, R132 ;  /* 0x0000000400847825 */ /* 0x044fe400078e0284 */
[----:B------:R-:W-:Y:S04]  /*11100*/  STL.64 [R1+0x8d0], R2 ;  /* 0x0008d00201007387 */ /* 0x000fe80000100a00 */
[----:B------:R-:W2:Y:S01]  /*11110*/  LDL.LU.64 R196, [R1+0x190] ;  /* 0x0001900001c47983 */ /* 0x000ea20000300a00 */
[----:B-1----:R-:W-:-:S03]  /*11120*/  IMAD.WIDE R116, R0, 0x4, R36 ;  /* 0x0000000400747825 */ /* 0x002fc600078e0224 */
[----:B------:R1:W-:Y:S04]  /*11130*/  LDGSTS.E [R149+0x36400], [R52.64], !P2 ;  /* 0x3640000034957fae */ /* 0x0003e8000d121848 */
[----:B------:R-:W2:Y:S01]  /*11140*/  LDL.LU.64 R36, [R1+0x158] ;  /* 0x0001580001247983 */ /* 0x000ea20000300a00 */
[----:B------:R-:W-:-:S03]  /*11150*/  IMAD.WIDE R84, R0, 0x4, R84 ;  /* 0x0000000400547825 */ /* 0x000fc600078e0254 */
[----:B------:R4:W-:Y:S01]  /*11160*/  LDGSTS.E [R149+0x36600], [R2.64], !P2 ;  /* 0x3660000002957fae */ /* 0x0009e2000d121848 */
[----:B------:R-:W-:-:S03]  /*11170*/  ISETP.GE.U32.AND P2, PT, R244, 0x7ffffe9b, PT ;  /* 0x7ffffe9bf400780c */ /* 0x000fc60003f46070 */
[----:B-1----:R-:W2:Y:S04]  /*11180*/  LDL.LU.64 R52, [R1+0x150] ;  /* 0x0001500001347983 */ /* 0x002ea80000300a00 */
[----:B------:R1:W-:Y:S04]  /*11190*/  STL.64 [R1+0x8a8], R116 ;  /* 0x0008a87401007387 */ /* 0x0003e80000100a00 */
[----:B------:R-:W-:Y:S04]  /*111a0*/  STL.64 [R1+0x8a0], R132 ;  /* 0x0008a08401007387 */ /* 0x000fe80000100a00 */
[----:B------:R1:W-:Y:S04]  /*111b0*/  LDGSTS.E [R149+0x37400], [R116.64], !P4 ;  /* 0x3740000074957fae */ /* 0x0003e8000e121848 */
[----:B------:R3:W-:Y:S04]  /*111c0*/  LDGSTS.E [R149+0x37600], [R132.64], !P4 ;  /* 0x3760000084957fae */ /* 0x0007e8000e121848 */
[----:B------:R4:W-:Y:S04]  /*111d0*/  LDGSTS.E [R149+0x38400], [R84.64], !P0 ;  /* 0x3840000054957fae */ /* 0x0009e8000c121848 */
[----:B-1----:R-:W2:Y:S01]  /*111e0*/  LDL.LU.64 R116, [R1+0x118] ;  /* 0x0001180001747983 */ /* 0x002ea20000300a00 */
[----:B----4-:R-:W-:-:S03]  /*111f0*/  IMAD.WIDE R2, R0, 0x4, R242 ;  /* 0x0000000400027825 */ /* 0x010fc600078e02f2 */
[----:B------:R1:W-:Y:S04]  /*11200*/  STL.64 [R1+0x878], R84 ;  /* 0x0008785401007387 */ /* 0x0003e80000100a00 */
[----:B------:R-:W4:Y:S04]  /*11210*/  LDL.LU.64 R242, [R1+0x110] ;  /* 0x0001100001f27983 */ /* 0x000f280000300a00 */
[----:B------:R-:W-:Y:S04]  /*11220*/  STL.64 [R1+0x870], R2 ;  /* 0x0008700201007387 */ /* 0x000fe80000100a00 */
[----:B-1----:R-:W4:Y:S04]  /*11230*/  LDL.LU.64 R84, [R1+0xd8] ;  /* 0x0000d80001547983 */ /* 0x002f280000300a00 */
[----:B------:R2:W-:Y:S01]  /*11240*/  LDGSTS.E [R149+0x38600], [R2.64], !P0 ;  /* 0x3860000002957fae */ /* 0x0005e2000c121848 */
[----:B---3--:R-:W-:-:S03]  /*11250*/  IMAD.WIDE R164, R0, 0x4, R20 ;  /* 0x0000000400a47825 */ /* 0x008fc600078e0214 */
[----:B------:R-:W4:Y:S01]  /*11260*/  LDL.LU.64 R20, [R1+0xd0] ;  /* 0x0000d00001147983 */ /* 0x000f220000300a00 */
[----:B------:R-:W-:-:S03]  /*11270*/  IMAD.WIDE R132, R0, 0x4, R100 ;  /* 0x0000000400847825 */ /* 0x000fc600078e0264 */
[----:B------:R1:W-:Y:S04]  /*11280*/  STL.64 [R1+0x848], R164 ;  /* 0x000848a401007387 */ /* 0x0003e80000100a00 */
[----:B------:R-:W4:Y:S04]  /*11290*/  LDL.LU.64 R100, [R1+0x98] ;  /* 0x0000980001647983 */ /* 0x000f280000300a00 */
[----:B------:R-:W-:Y:S04]  /*112a0*/  STL.64 [R1+0x840], R132 ;  /* 0x0008408401007387 */ /* 0x000fe80000100a00 */
[----:B------:R1:W-:Y:S01]  /*112b0*/  LDGSTS.E [R149+0x39400], [R164.64], !P2 ;  /* 0x39400000a4957fae */ /* 0x0003e2000d121848 */
[----:B-----5:R-:W-:Y:S01]  /*112c0*/  IMAD.WIDE R68, R0, 0x4, R68 ;  /* 0x0000000400447825 */ /* 0x020fe200078e0244 */
[----:B------:R-:W-:-:S02]  /*112d0*/  IADD3 R245, R250, -0xea, RZ ;  /* 0xffffff16faf57810 */ /* 0x000fc40007ffe0ff */
[----:B------:R5:W-:Y:S04]  /*112e0*/  LDGSTS.E [R149+0x39600], [R132.64], !P2 ;  /* 0x3960000084957fae */ /* 0x000be8000d121848 */
[----:B------:R2:W-:Y:S04]  /*112f0*/  STL.64 [R1+0x828], R68 ;  /* 0x0008284401007387 */ /* 0x0005e80000100a00 */
[----:B-1----:R-:W3:Y:S01]  /*11300*/  LDL.LU.64 R164, [R1+0x90] ;  /* 0x0000900001a47983 */ /* 0x002ee20000300a00 */
[----:B------:R-:W-:Y:S02]  /*11310*/  ISETP.GE.U32.AND P4, PT, R245, 0x7ffffe97, PT ;  /* 0x7ffffe97f500780c */ /* 0x000fe40003f86070 */
[----:B------:R-:W-:-:S04]  /*11320*/  IADD3 R244, R250, -0xee, RZ ;  /* 0xffffff12faf47810 */ /* 0x000fc80007ffe0ff */
[----:B------:R-:W-:Y:S02]  /*11330*/  ISETP.GE.U32.AND P0, PT, R244, 0x7ffffe93, PT ;  /* 0x7ffffe93f400780c */ /* 0x000fe40003f06070 */
[C---:B------:R-:W-:Y:S02]  /*11340*/  IADD3 R245, R250.reuse, -0xf2, RZ ;  /* 0xffffff0efaf57810 */ /* 0x040fe40007ffe0ff */
[----:B------:R-:W-:Y:S02]  /*11350*/  IADD3 R244, R250, -0xf6, RZ ;  /* 0xffffff0afaf47810 */ /* 0x000fe40007ffe0ff */
[----:B------:R-:W-:Y:S01]  /*11360*/  ISETP.GE.U32.AND P2, PT, R245, 0x7ffffe8f, PT ;  /* 0x7ffffe8ff500780c */ /* 0x000fe20003f46070 */
[----:B------:R1:W-:Y:S01]  /*11370*/  LDGSTS.E [R149+0x3a400], [R68.64], !P4 ;  /* 0x3a40000044957fae */ /* 0x0003e2000e121848 */
[----:B--2---:R-:W-:-:S05]  /*11380*/  IMAD.WIDE R2, R0, 0x4, R196 ;  /* 0x0000000400027825 */ /* 0x004fca00078e02c4 */
[----:B------:R-:W-:Y:S01]  /*11390*/  STL.64 [R1+0x820], R2 ;  /* 0x0008200201007387 */ /* 0x000fe20000100a00 */
[----:B------:R-:W-:-:S03]  /*113a0*/  IMAD.WIDE R36, R0, 0x4, R36 ;  /* 0x0000000400247825 */ /* 0x000fc600078e0224 */
[----:B------:R4:W-:Y:S01]  /*113b0*/  LDGSTS.E [R149+0x3a600], [R2.64], !P4 ;  /* 0x3a60000002957fae */ /* 0x0009e2000e121848 */
[----:B------:R-:W-:-:S03]  /*113c0*/  ISETP.GE.U32.AND P4, PT, R244, 0x7ffffe8b, PT ;  /* 0x7ffffe8bf400780c */ /* 0x000fc60003f86070 */
[----:B-1----:R-:W2:Y:S01]  /*113d0*/  LDL.LU.64 R68, [R1+0x58] ;  /* 0x0000580001447983 */ /* 0x002ea20000300a00 */
[----:B-----5:R-:W-:-:S03]  /*113e0*/  IMAD.WIDE R132, R0, 0x4, R52 ;  /* 0x0000000400847825 */ /* 0x020fc600078e0234 */
[----:B------:R1:W-:Y:S04]  /*113f0*/  LDGSTS.E [R149+0x3b400], [R36.64], !P0 ;  /* 0x3b40000024957fae */ /* 0x0003e8000c121848 */
[----:B------:R-:W5:Y:S04]  /*11400*/  LDL.LU.64 R52, [R1+0x50] ;  /* 0x0000500001347983 */ /* 0x000f680000300a00 */
[----:B------:R1:W-:Y:S04]  /*11410*/  STL.64 [R1+0x7e8], R36 ;  /* 0x0007e82401007387 */ /* 0x0003e80000100a00 */
[----:B------:R4:W-:Y:S04]  /*11420*/  STL.64 [R1+0x7e0], R132 ;  /* 0x0007e08401007387 */ /* 0x0009e80000100a00 */
[----:B------:R4:W-:Y:S04]  /*11430*/  LDGSTS.E [R149+0x3b600], [R132.64], !P0 ;  /* 0x3b60000084957fae */ /* 0x0009e8000c121848 */
[----:B-1----:R-:W5:Y:S01]  /*11440*/  LDL.LU.64 R36, [R1+0x818] ;  /* 0x0008180001247983 */ /* 0x002f620000300a00 */
[----:B------:R-:W-:-:S05]  /*11450*/  IMAD.WIDE R116, R0, 0x4, R116 ;  /* 0x0000000400747825 */ /* 0x000fca00078e0274 */
[----:B------:R1:W-:Y:S01]  /*11460*/  STL.64 [R1+0x1d8], R116 ;  /* 0x0001d87401007387 */ /* 0x0003e20000100a00 */
[----:B----4-:R-:W-:-:S03]  /*11470*/  IMAD.WIDE R2, R0, 0x4, R242 ;  /* 0x0000000400027825 */ /* 0x010fc600078e02f2 */
[----:B------:R1:W-:Y:S04]  /*11480*/  LDGSTS.E [R149+0x3c400], [R116.64], !P2 ;  /* 0x3c40000074957fae */ /* 0x0003e8000d121848 */
[----:B------:R-:W4:Y:S01]  /*11490*/  LDL.LU.64 R242, [R1+0x810] ;  /* 0x0008100001f27983 */ /* 0x000f220000300a00 */
[----:B------:R-:W-:-:S03]  /*114a0*/  IMAD.WIDE R132, R0, 0x4, R84 ;  /* 0x0000000400847825 */ /* 0x000fc600078e0254 */
[----:B------:R-:W-:Y:S04]  /*114b0*/  STL.64 [R1+0x1d0], R2 ;  /* 0x0001d00201007387 */ /* 0x000fe80000100a00 */
[----:B------:R3:W-:Y:S04]  /*114c0*/  LDGSTS.E [R149+0x3c600], [R2.64], !P2 ;  /* 0x3c60000002957fae */ /* 0x0007e8000d121848 */
[----:B------:R1:W-:Y:S01]  /*114d0*/  LDGSTS.E [R149+0x3d400], [R132.64], !P4 ;  /* 0x3d40000084957fae */ /* 0x0003e2000e121848 */
[----:B------:R-:W-:-:S03]  /*114e0*/  IMAD.WIDE R84, R0, 0x4, R20 ;  /* 0x0000000400547825 */ /* 0x000fc600078e0214 */
[----:B------:R-:W4:Y:S04]  /*114f0*/  LDL.LU.64 R20, [R1+0x7d8] ;  /* 0x0007d80001147983 */ /* 0x000f280000300a00 */
[----:B------:R-:W-:Y:S01]  /*11500*/  STL.64 [R1+0x128], R132 ;  /* 0x0001288401007387 */ /* 0x000fe20000100a00 */
[----:B------:R-:W-:-:S03]  /*11510*/  IMAD.WIDE R100, R0, 0x4, R100 ;  /* 0x0000000400647825 */ /* 0x000fc600078e0264 */
[----:B------:R1:W-:Y:S04]  /*11520*/  STL.64 [R1+0x120], R84 ;  /* 0x0001205401007387 */ /* 0x0003e80000100a00 */
[----:B-1----:R-:W4:Y:S04]  /*11530*/  LDL.LU.64 R116, [R1+0x7d0] ;  /* 0x0007d00001747983 */ /* 0x002f280000300a00 */
[----:B------:R1:W-:Y:S04]  /*11540*/  STL.64 [R1+0xd8], R100 ;  /* 0x0000d86401007387 */ /* 0x0003e80000100a00 */
[----:B------:R1:W-:Y:S04]  /*11550*/  LDGSTS.E [R149+0x3d600], [R84.64], !P4 ;  /* 0x3d60000054957fae */ /* 0x0003e8000e121848 */
[----:B-1----:R-:W4:Y:S01]  /*11560*/  LDL.LU.64 R84, [R1+0x798] ;  /* 0x0007980001547983 */ /* 0x002f220000300a00 */
[----:B---3--:R-:W-:-:S05]  /*11570*/  IMAD.WIDE R2, R0, 0x4, R164 ;  /* 0x0000000400027825 */ /* 0x008fca00078e02a4 */
[----:B------:R4:W-:Y:S04]  /*11580*/  STL.64 [R1+0xd0], R2 ;  /* 0x0000d00201007387 */ /* 0x0009e80000100a00 */
[----:B------:R-:W3:Y:S01]  /*11590*/  LDL.LU.64 R132, [R1+0x790] ;  /* 0x0007900001847983 */ /* 0x000ee20000300a00 */
[----:B------:R-:W-:-:S04]  /*115a0*/  IADD3 R245, R250, -0xfa, RZ ;  /* 0xffffff06faf57810 */ /* 0x000fc80007ffe0ff */
[----:B------:R-:W-:Y:S02]  /*115b0*/  ISETP.GE.U32.AND P0, PT, R245, 0x7ffffe87, PT ;  /* 0x7ffffe87f500780c */ /* 0x000fe40003f06070 */
[----:B------:R-:W-:Y:S02]  /*115c0*/  IADD3 R244, R250, -0xfe, RZ ;  /* 0xffffff02faf47810 */ /* 0x000fe40007ffe0ff */
[----:B------:R-:W-:Y:S02]  /*115d0*/  LOP3.LUT R5, R5, 0x7f, RZ, 0xc0, !PT ;  /* 0x0000007f05057812 */ /* 0x000fe400078ec0ff */
[----:B------:R-:W-:Y:S02]  /*115e0*/  ISETP.GE.U32.AND P2, PT, R244, 0x7ffffe83, PT ;  /* 0x7ffffe83f400780c */ /* 0x000fe40003f46070 */
[C---:B------:R-:W-:Y:S01]  /*115f0*/  IADD3 R245, R250.reuse, -0x8b, RZ ;  /* 0xffffff75faf57810 */ /* 0x040fe20007ffe0ff */
[----:B------:R-:W-:Y:S01]  /*11600*/  IMAD.SHL.U32 R180, R5, 0x4, RZ ;  /* 0x0000000405b47824 */ /* 0x000fe200078e00ff */
[----:B------:R-:W-:Y:S01]  /*11610*/  IADD3 R244, R250, -0x8c, RZ ;  /* 0xffffff74faf47810 */ /* 0x000fe20007ffe0ff */
[----:B------:R-:W3:Y:S01]  /*11620*/  LDL.LU.64 R4, [R1+0x758] ;  /* 0x0007580001047983 */ /* 0x000ee20000300a00 */
[----:B------:R-:W-:-:S03]  /*11630*/  ISETP.GE.U32.AND P4, PT, R245, 0x7ffffef6, PT ;  /* 0x7ffffef6f500780c */ /* 0x000fc60003f86070 */
[----:B------:R1:W-:Y:S04]  /*11640*/  LDGSTS.E [R149+0x3e400], [R100.64], !P0 ;  /* 0x3e40000064957fae */ /* 0x0003e8000c121848 */
[----:B------:R4:W-:Y:S01]  /*11650*/  LDGSTS.E [R149+0x3e600], [R2.64], !P0 ;  /* 0x3e60000002957fae */ /* 0x0009e2000c121848 */
[----:B--2---:R-:W-:Y:S01]  /*11660*/  IMAD.WIDE R164, R0, 0x4, R68 ;  /* 0x0000000400a47825 */ /* 0x004fe200078e0244 */
[----:B------:R-:W-:-:S04]  /*11670*/  ISETP.GE.U32.AND P0, PT, R244, 0x7ffffef5, PT ;  /* 0x7ffffef5f400780c */ /* 0x000fc80003f06070 */
[----:B------:R-:W-:Y:S01]  /*11680*/  STL.64 [R1+0xa0], R164 ;  /* 0x0000a0a401007387 */ /* 0x000fe20000100a00 */
[----:B-1----:R-:W-:Y:S01]  /*11690*/  LOP3.LUT R101, R180, 0x40, RZ, 0x3c, !PT ;  /* 0x00000040b4657812 */ /* 0x002fe200078e3cff */
[C---:B-----5:R-:W-:Y:S02]  /*116a0*/  IMAD.WIDE R244, R0.reuse, 0x4, R52 ;  /* 0x0000000400f47825 */ /* 0x060fe400078e0234 */
[----:B------:R1:W-:Y:S04]  /*116b0*/  LDGSTS.E [R149+0x3f400], [R164.64], !P2 ;  /* 0x3f400000a4957fae */ /* 0x0003e8000d121848 */
[----:B------:R-:W2:Y:S04]  /*116c0*/  LDL.LU.64 R52, [R1+0x750] ;  /* 0x0007500001347983 */ /* 0x000ea80000300a00 */
[----:B------:R1:W-:Y:S01]  /*116d0*/  LDGSTS.E [R149+0x3f600], [R244.64], !P2 ;  /* 0x3f600000f4957fae */ /* 0x0003e2000d121848 */
[----:B------:R-:W-:-:S03]  /*116e0*/  IMAD.WIDE R68, R0, 0x4, R36 ;  /* 0x0000000400447825 */ /* 0x000fc600078e0224 */
[----:B------:R-:W5:Y:S04]  /*116f0*/  LDL.LU.64 R36, [R1+0x718] ;  /* 0x0007180001247983 */ /* 0x000f680000300a00 */
[----:B------:R1:W-:Y:S04]  /*11700*/  STL.64 [R1+0xd50], R68 ;  /* 0x000d504401007387 */ /* 0x0003e80000100a00 */
[----:B------:R1:W-:Y:S01]  /*11710*/  LDGSTS.E [R101+0x20800], [R68.64], !P1 ;  /* 0x2080000044657fae */ /* 0x0003e2000c921848 */
[----:B----4-:R-:W-:-:S05]  /*11720*/  IMAD.WIDE R2, R0, 0x4, R242 ;  /* 0x0000000400027825 */ /* 0x010fca00078e02f2 */
[----:B------:R3:W-:Y:S04]  /*11730*/  STL.64 [R1+0xd48], R2 ;  /* 0x000d480201007387 */ /* 0x0007e80000100a00 */
[----:B------:R-:W4:Y:S04]  /*11740*/  LDL.LU.64 R242, [R1+0x710] ;  /* 0x0007100001f27983 */ /* 0x000f280000300a00 */
[----:B------:R3:W-:Y:S01]  /*11750*/  LDGSTS.E [R101+0x20a00], [R2.64], !P1 ;  /* 0x20a0000002657fae */ /* 0x0007e2000c921848 */
[----:B-1----:R-:W-:-:S03]  /*11760*/  IMAD.WIDE R68, R0, 0x4, R20 ;  /* 0x0000000400447825 */ /* 0x002fc600078e0214 */
[----:B------:R-:W4:Y:S04]  /*11770*/  LDL.LU.64 R20, [R1+0x6d8] ;  /* 0x0006d80001147983 */ /* 0x000f280000300a00 */
[----:B------:R1:W-:Y:S01]  /*11780*/  LDGSTS.E [R101+0x21800], [R68.64], !P5 ;  /* 0x2180000044657fae */ /* 0x0003e2000e921848 */
[----:B------:R-:W-:-:S03]  /*11790*/  IMAD.WIDE R148, R0, 0x4, R116 ;  /* 0x0000000400947825 */ /* 0x000fc600078e0274 */
[----:B------:R-:W4:Y:S04]  /*117a0*/  LDL.LU.64 R116, [R1+0x6d0] ;  /* 0x0006d00001747983 */ /* 0x000f280000300a00 */
[----:B------:R1:W-:Y:S04]  /*117b0*/  STL.64 [R1+0xd10], R68 ;  /* 0x000d104401007387 */ /* 0x0003e80000100a00 */
[----:B------:R2:W-:Y:S01]  /*117c0*/  STL.64 [R1+0xd08], R148 ;  /* 0x000d089401007387 */ /* 0x0005e20000100a00 */
[----:B------:R-:W-:Y:S01]  /*117d0*/  IMAD.WIDE R84, R0, 0x4, R84 ;  /* 0x0000000400547825 */ /* 0x000fe200078e0254 */
[----:B------:R-:W-:-:S02]  /*117e0*/  IADD3 R100, R250, -0x8f, RZ ;  /* 0xffffff71fa647810 */ /* 0x000fc40007ffe0ff */
[----:B------:R2:W-:Y:S01]  /*117f0*/  LDGSTS.E [R101+0x21a00], [R148.64], !P5 ;  /* 0x21a0000094657fae */ /* 0x0005e2000e921848 */
[----:B---3--:R-:W-:Y:S01]  /*11800*/  IMAD.WIDE R2, R0, 0x4, R132 ;  /* 0x0000000400027825 */ /* 0x008fe200078e0284 */
[----:B------:R-:W-:Y:S02]  /*11810*/  ISETP.GE.U32.AND P2, PT, R100, 0x7ffffef2, PT ;  /* 0x7ffffef26400780c */ /* 0x000fe40003f46070 */
[----:B------:R-:W3:Y:S04]  /*11820*/  LDL.LU.64 R132, [R1+0x698] ;  /* 0x0006980001847983 */ /* 0x000ee80000300a00 */
[----:B------:R5:W-:Y:S04]  /*11830*/  STL.64 [R1+0xcd0], R84 ;  /* 0x000cd05401007387 */ /* 0x000be80000100a00 */
[----:B-1----:R-:W3:Y:S01]  /*11840*/  LDL.LU.64 R68, [R1+0x690] ;  /* 0x0006900001447983 */ /* 0x002ee20000300a00 */
[----:B------:R-:W-:-:S02]  /*11850*/  IADD3 R100, R250, -0x93, RZ ;  /* 0xffffff6dfa647810 */ /* 0x000fc40007ffe0ff */
[----:B------:R-:W-:Y:S01]  /*11860*/  IADD3 R252, R250, -0x90, RZ ;  /* 0xffffff70fafc7810 */ /* 0x000fe20007ffe0ff */
[----:B------:R5:W-:Y:S01]  /*11870*/  LDGSTS.E [R101+0x22800], [R84.64], !P4 ;  /* 0x2280000054657fae */ /* 0x000be2000e121848 */
[----:B------:R-:W-:Y:S01]  /*11880*/  ISETP.GE.U32.AND P5, PT, R100, 0x7ffffeee, PT ;  /* 0x7ffffeee6400780c */ /* 0x000fe20003fa6070 */
[----:B------:R-:W-:Y:S01]  /*11890*/  IMAD.WIDE R164, R0, 0x4, R4 ;  /* 0x0000000400a47825 */ /* 0x000fe200078e0204 */
[----:B------:R-:W-:Y:S01]  /*118a0*/  ISETP.GE.U32.AND P1, PT, R252, 0x7ffffef1, PT ;  /* 0x7ffffef1fc00780c */ /* 0x000fe20003f26070 */
[----:B------:R4:W-:Y:S01]  /*118b0*/  STL.64 [R1+0xcc8], R2 ;  /* 0x000cc80201007387 */ /* 0x0009e20000100a00 */
[----:B------:R-:W-:-:S03]  /*118c0*/  IADD3 R252, R250, -0x97, RZ ;  /* 0xffffff69fafc7810 */ /* 0x000fc60007ffe0ff */
[----:B------:R-:W3:Y:S04]  /*118d0*/  LDL.LU.64 R4, [R1+0x658] ;  /* 0x0006580001047983 */ /* 0x000ee80000300a00 */
[----:B------:R4:W-:Y:S01]  /*118e0*/  LDGSTS.E [R101+0x22a00], [R2.64], !P4 ;  /* 0x22a0000002657fae */ /* 0x0009e2000e121848 */
[----:B------:R-:W-:-:S03]  /*118f0*/  ISETP.GE.U32.AND P4, PT, R252, 0x7ffffeea, PT ;  /* 0x7ffffeeafc00780c */ /* 0x000fc60003f86070 */
[----:B------:R1:W-:Y:S01]  /*11900*/  LDGSTS.E [R101+0x23800], [R164.64], !P2 ;  /* 0x23800000a4657fae */ /* 0x0003e2000d121848 */
[----:B--2---:R-:W-:-:S03]  /*11910*/  IMAD.WIDE R148, R0, 0x4, R52 ;  /* 0x0000000400947825 */ /* 0x004fc600078e0234 */
[----:B------:R-:W2:Y:S04]  /*11920*/  LDL.LU.64 R52, [R1+0x650] ;  /* 0x0006500001347983 */ /* 0x000ea80000300a00 */
[----:B------:R-:W-:Y:S04]  /*11930*/  STL.64 [R1+0xc70], R164 ;  /* 0x000c70a401007387 */ /* 0x000fe80000100a00 */
[----:B------:R-:W-:Y:S01]  /*11940*/  STL.64 [R1+0xc68], R148 ;  /* 0x000c689401007387 */ /* 0x000fe20000100a00 */
[----:B-----5:R-:W-:-:S03]  /*11950*/  IMAD.WIDE R84, R0, 0x4, R36 ;  /* 0x0000000400547825 */ /* 0x020fc600078e0224 */
[----:B------:R5:W-:Y:S04]  /*11960*/  LDGSTS.E [R101+0x23a00], [R148.64], !P2 ;  /* 0x23a0000094657fae */ /* 0x000be8000d121848 */
[----:B------:R-:W2:Y:S04]  /*11970*/  LDL.LU.64 R36, [R1+0x618] ;  /* 0x0006180001247983 */ /* 0x000ea80000300a00 */
[----:B------:R1:W-:Y:S04]  /*11980*/  STL.64 [R1+0xc30], R84 ;  /* 0x000c305401007387 */ /* 0x0003e80000100a00 */
[----:B------:R1:W-:Y:S01]  /*11990*/  LDGSTS.E [R101+0x24800], [R84.64], !P5 ;  /* 0x2480000054657fae */ /* 0x0003e2000e921848 */
[----:B----4-:R-:W-:-:S03]  /*119a0*/  IMAD.WIDE R2, R0, 0x4, R242 ;  /* 0x0000000400027825 */ /* 0x010fc600078e02f2 */
[----:B------:R-:W4:Y:S04]  /*119b0*/  LDL.LU.64 R242, [R1+0x610] ;  /* 0x0006100001f27983 */ /* 0x000f280000300a00 */
[----:B------:R1:W-:Y:S04]  /*119c0*/  STL.64 [R1+0xc28], R2 ;  /* 0x000c280201007387 */ /* 0x0003e80000100a00 */
[----:B------:R1:W-:Y:S02]  /*119d0*/  LDGSTS.E [R101+0x24a00], [R2.64], !P5 ;  /* 0x24a0000002657fae */ /* 0x0003e4000e921848 */
[----:B-1----:R-:W-:-:S02]  /*119e0*/  IMAD.WIDE R84, R0, 0x4, R20 ;  /* 0x0000000400547825 */ /* 0x002fc400078e0214 */
[----:B------:R-:W4:Y:S04]  /*119f0*/  LDL.LU.64 R20, [R1+0x5d8] ;  /* 0x0005d80001147983 */ /* 0x000f280000300a00 */
[----:B------:R1:W-:Y:S01]  /*11a00*/  LDGSTS.E [R101+0x25800], [R84.64], !P4 ;  /* 0x2580000054657fae */ /* 0x0003e2000e121848 */
[----:B-----5:R-:W-:-:S03]  /*11a10*/  IMAD.WIDE R148, R0, 0x4, R116 ;  /* 0x0000000400947825 */ /* 0x020fc600078e0274 */
[----:B------:R-:W5:Y:S04]  /*11a20*/  LDL.LU.64 R116, [R1+0x5d0] ;  /* 0x0005d00001747983 */ /* 0x000f680000300a00 */
[----:B------:R1:W-:Y:S04]  /*11a30*/  STL.64 [R1+0xbf8], R84 ;  /* 0x000bf85401007387 */ /* 0x0003e80000100a00 */
[----:B------:R2:W-:Y:S01]  /*11a40*/  STL.64 [R1+0xbf0], R148 ;  /* 0x000bf09401007387 */ /* 0x0005e20000100a00 */
[----:B---3--:R-:W-:Y:S01]  /*11a50*/  IMAD.WIDE R132, R0, 0x4, R132 ;  /* 0x0000000400847825 */ /* 0x008fe200078e0284 */
[----:B------:R-:W-:-:S02]  /*11a60*/  IADD3 R100, R250, -0x9b, RZ ;  /* 0xffffff65fa647810 */ /* 0x000fc40007ffe0ff */
[----:B------:R2:W-:Y:S01]  /*11a70*/  LDGSTS.E [R101+0x25a00], [R148.64], !P4 ;  /* 0x25a0000094657fae */ /* 0x0005e2000e121848 */
[----:B------:R-:W-:-:S03]  /*11a80*/  IMAD.WIDE R2, R0, 0x4, R68 ;  /* 0x0000000400027825 */ /* 0x000fc600078e0244 */
[----:B------:R-:W3:Y:S04]  /*11a90*/  LDL.LU.64 R68, [R1+0x598] ;  /* 0x0005980001447983 */ /* 0x000ee80000300a00 */
[----:B------:R2:W-:Y:S04]  /*11aa0*/  STL.64 [R1+0xbc8], R132 ;  /* 0x000bc88401007387 */ /* 0x0005e80000100a00 */
[----:B-1----:R-:W3:Y:S01]  /*11ab0*/  LDL.LU.64 R84, [R1+0x590] ;  /* 0x0005900001547983 */ /* 0x002ee20000300a00 */
[----:B------:R-:W-:Y:S02]  /*11ac0*/  IADD3 R252, R250, -0x9f, RZ ;  /* 0xffffff61fafc7810 */ /* 0x000fe40007ffe0ff */
[----:B------:R-:W-:-:S02]  /*11ad0*/  ISETP.GE.U32.AND P2, PT, R100, 0x7ffffee6, PT ;  /* 0x7ffffee66400780c */ /* 0x000fc40003f46070 */
[----:B------:R-:W-:Y:S02]  /*11ae0*/  IADD3 R100, R250, -0xa3, RZ ;  /* 0xffffff5dfa647810 */ /* 0x000fe40007ffe0ff */
[----:B------:R-:W-:Y:S02]  /*11af0*/  ISETP.GE.U32.AND P5, PT, R252, 0x7ffffee2, PT ;  /* 0x7ffffee2fc00780c */ /* 0x000fe40003fa6070 */
[----:B------:R-:W-:Y:S01]  /*11b00*/  ISETP.GE.U32.AND P4, PT, R100, 0x7ffffede, PT ;  /* 0x7ffffede6400780c */ /* 0x000fe20003f86070 */
[----:B------:R-:W-:Y:S01]  /*11b10*/  IMAD.WIDE R164, R0, 0x4, R4 ;  /* 0x0000000400a47825 */ /* 0x000fe200078e0204 */
[----:B------:R-:W-:Y:S01]  /*11b20*/  IADD3 R252, R250, -0xa7, RZ ;  /* 0xffffff59fafc7810 */ /* 0x000fe20007ffe0ff */
[----:B------:R4:W-:Y:S04]  /*11b30*/  STL.64 [R1+0xbc0], R2 ;  /* 0x000bc00201007387 */ /* 0x0009e80000100a00 */
[----:B------:R1:W-:Y:S04]  /*11b40*/  LDGSTS.E [R101+0x26800], [R132.64], !P2 ;  /* 0x2680000084657fae */ /* 0x0003e8000d121848 */
[----:B------:R-:W3:Y:S01]  /*11b50*/  LDL.LU.64 R4, [R1+0x558] ;  /* 0x0005580001047983 */ /* 0x000ee20000300a00 */
[----:B--2---:R-:W-:-:S03]  /*11b60*/  IMAD.WIDE R148, R0, 0x4, R52 ;  /* 0x0000000400947825 */ /* 0x004fc600078e0234 */
[----:B------:R4:W-:Y:S01]  /*11b70*/  LDGSTS.E [R101+0x26a00], [R2.64], !P2 ;  /* 0x26a0000002657fae */ /* 0x0009e2000d121848 */
[----:B------:R-:W-:-:S03]  /*11b80*/  ISETP.GE.U32.AND P2, PT, R252, 0x7ffffeda, PT ;  /* 0x7ffffedafc00780c */ /* 0x000fc60003f46070 */
[----:B------:R-:W2:Y:S04]  /*11b90*/  LDL.LU.64 R52, [R1+0x550] ;  /* 0x0005500001347983 */ /* 0x000ea80000300a00 */
[----:B------:R-:W-:Y:S01]  /*11ba0*/  STL.64 [R1+0xb98], R164 ;  /* 0x000b98a401007387 */ /* 0x000fe20000100a00 */
[----:B-1----:R-:W-:-:S03]  /*11bb0*/  IMAD.WIDE R132, R0, 0x4, R36 ;  /* 0x0000000400847825 */ /* 0x002fc600078e0224 */
[----:B------:R-:W-:Y:S04]  /*11bc0*/  STL.64 [R1+0xb90], R148 ;  /* 0x000b909401007387 */ /* 0x000fe80000100a00 */
[----:B------:R-:W2:Y:S04]  /*11bd0*/  LDL.LU.64 R36, [R1+0x518] ;  /* 0x0005180001247983 */ /* 0x000ea80000300a00 */
[----:B------:R1:W-:Y:S04]  /*11be0*/  LDGSTS.E [R101+0x27800], [R164.64], !P5 ;  /* 0x27800000a4657fae */ /* 0x0003e8000e921848 */
[----:B------:R5:W-:Y:S04]  /*11bf0*/  LDGSTS.E [R101+0x27a00], [R148.64], !P5 ;  /* 0x27a0000094657fae */ /* 0x000be8000e921848 */
[----:B------:R1:W-:Y:S01]  /*11c00*/  STL.64 [R1+0xb68], R132 ;  /* 0x000b688401007387 */ /* 0x0003e20000100a00 */
[----:B----4-:R-:W-:-:S03]  /*11c10*/  IMAD.WIDE R2, R0, 0x4, R242 ;  /* 0x0000000400027825 */ /* 0x010fc600078e02f2 */
[----:B------:R1:W-:Y:S04]  /*11c20*/  LDGSTS.E [R101+0x28800], [R132.64], !P4 ;  /* 0x2880000084657fae */ /* 0x0003e8000e121848 */
        /* <DEDUP_REMOVED lines=25> */
[----:B------:R1:W-:Y:S01]  /*11dc0*/  LDGSTS.E [R101+0x2a800], [R68.64], !P5 ;  /* 0x2a80000044657fae */ /* 0x0003e2000e921848 */
[----:B--2---:R-:W-:-:S03]  /*11dd0*/  IMAD.WIDE R148, R0, 0x4, R52 ;  /* 0x0000000400947825 */ /* 0x004fc600078e0234 */
[----:B------:R-:W2:Y:S04]  /*11de0*/  LDL.LU.64 R4, [R1+0x458] ;  /* 0x0004580001047983 */ /* 0x000ea80000300a00 */
[----:B------:R-:W2:Y:S04]  /*11df0*/  LDL.LU.64 R52, [R1+0x450] ;  /* 0x0004500001347983 */ /* 0x000ea80000300a00 */
[----:B------:R4:W-:Y:S01]  /*11e00*/  LDGSTS.E [R101+0x2aa00], [R2.64], !P5 ;  /* 0x2aa0000002657fae */ /* 0x0009e2000e921848 */
[----:B------:R-:W-:Y:S01]  /*11e10*/  ISETP.GE.U32.AND P5, PT, R252, 0x7ffffeca, PT ;  /* 0x7ffffecafc00780c */ /* 0x000fe20003fa6070 */
[----:B-1----:R-:W-:-:S02]  /*11e20*/  IMAD.WIDE R68, R0, 0x4, R36 ;  /* 0x0000000400447825 */ /* 0x002fc400078e0224 */
[----:B------:R-:W-:Y:S04]  /*11e30*/  STL.64 [R1+0xad8], R164 ;  /* 0x000ad8a401007387 */ /* 0x000fe80000100a00 */
[----:B------:R-:W-:Y:S04]  /*11e40*/  STL.64 [R1+0xad0], R148 ;  /* 0x000ad09401007387 */ /* 0x000fe80000100a00 */
[----:B------:R2:W-:Y:S04]  /*11e50*/  LDGSTS.E [R101+0x2b800], [R164.64], !P4 ;  /* 0x2b800000a4657fae */ /* 0x0005e8000e121848 */
[----:B------:R-:W2:Y:S04]  /*11e60*/  LDL.LU.64 R36, [R1+0x418] ;  /* 0x0004180001247983 */ /* 0x000ea80000300a00 */
[----:B------:R5:W-:Y:S01]  /*11e70*/  LDGSTS.E [R101+0x2ba00], [R148.64], !P4 ;  /* 0x2ba0000094657fae */ /* 0x000be2000e121848 */
[----:B----4-:R-:W-:-:S03]  /*11e80*/  IMAD.WIDE R2, R0, 0x4, R242 ;  /* 0x0000000400027825 */ /* 0x010fc600078e02f2 */
[----:B------:R1:W-:Y:S04]  /*11e90*/  STL.64 [R1+0xaa8], R68 ;  /* 0x000aa84401007387 */ /* 0x0003e80000100a00 */
        /* <DEDUP_REMOVED lines=8> */
[----:B------:R-:W4:Y:S04]  /*11f20*/  LDL.LU.64 R116, [R1+0x3d0] ;  /* 0x0003d00001747983 */ /* 0x000f280000300a00 */
[----:B------:R1:W-:Y:S04]  /*11f30*/  STL.64 [R1+0xa78], R68 ;  /* 0x000a784401007387 */ /* 0x0003e80000100a00 */
[----:B------:R1:W-:Y:S01]  /*11f40*/  STL.64 [R1+0xa70], R148 ;  /* 0x000a709401007387 */ /* 0x0003e20000100a00 */
[----:B---3--:R-:W-:Y:S01]  /*11f50*/  IMAD.WIDE R84, R0, 0x4, R84 ;  /* 0x0000000400547825 */ /* 0x008fe200078e0254 */
[----:B------:R-:W-:-:S02]  /*11f60*/  IADD3 R100, R250, -0xbb, RZ ;  /* 0xffffff45fa647810 */ /* 0x000fc40007ffe0ff */
[----:B------:R3:W-:Y:S01]  /*11f70*/  LDGSTS.E [R101+0x2da00], [R148.64], !P5 ;  /* 0x2da0000094657fae */ /* 0x0007e2000e921848 */
[----:B------:R-:W-:-:S03]  /*11f80*/  IMAD.WIDE R2, R0, 0x4, R132 ;  /* 0x0000000400027825 */ /* 0x000fc600078e0284 */
[----:B------:R-:W5:Y:S04]  /*11f90*/  LDL.LU.64 R132, [R1+0x388] ;  /* 0x0003880001847983 */ /* 0x000f680000300a00 */
[----:B------:R2:W-:Y:S04]  /*11fa0*/  STL.64 [R1+0xa48], R84 ;  /* 0x000a485401007387 */ /* 0x0005e80000100a00 */
[----:B-1----:R-:W5:Y:S01]  /*11fb0*/  LDL.LU.64 R68, [R1+0x380] ;  /* 0x0003800001447983 */ /* 0x002f620000300a00 */
[----:B------:R-:W-:Y:S02]  /*11fc0*/  IADD3 R252, R250, -0xbf, RZ ;  /* 0xffffff41fafc7810 */ /* 0x000fe40007ffe0ff */
[----:B------:R-:W-:-:S02]  /*11fd0*/  ISETP.GE.U32.AND P4, PT, R100, 0x7ffffec6, PT ;  /* 0x7ffffec66400780c */ /* 0x000fc40003f86070 */
[----:B------:R-:W-:Y:S02]  /*11fe0*/  IADD3 R100, R250, -0xc3, RZ ;  /* 0xffffff3dfa647810 */ /* 0x000fe40007ffe0ff */
[----:B------:R-:W-:Y:S02]  /*11ff0*/  ISETP.GE.U32.AND P2, PT, R252, 0x7ffffec2, PT ;  /* 0x7ffffec2fc00780c */ /* 0x000fe40003f46070 */
[----:B------:R-:W-:Y:S01]  /*12000*/  ISETP.GE.U32.AND P5, PT, R100, 0x7ffffebe, PT ;  /* 0x7ffffebe6400780c */ /* 0x000fe20003fa6070 */
[----:B------:R4:W-:Y:S01]  /*12010*/  STL.64 [R1+0xa40], R2 ;  /* 0x000a400201007387 */ /* 0x0009e20000100a00 */
[----:B--2---:R-:W-:Y:S01]  /*12020*/  IMAD.WIDE R164, R0, 0x4, R4 ;  /* 0x0000000400a47825 */ /* 0x004fe200078e0204 */
[----:B------:R-:W-:Y:S02]  /*12030*/  IADD3 R252, R250, -0xc7, RZ ;  /* 0xffffff39fafc7810 */ /* 0x000fe40007ffe0ff */
[----:B------:R-:W2:Y:S01]  /*12040*/  LDL.LU.64 R4, [R1+0x348] ;  /* 0x0003480001047983 */ /* 0x000ea20000300a00 */
[----:B---3--:R-:W-:-:S03]  /*12050*/  IMAD.WIDE R148, R0, 0x4, R52 ;  /* 0x0000000400947825 */ /* 0x008fc600078e0234 */
[----:B------:R-:W3:Y:S04]  /*12060*/  LDL.LU.64 R52, [R1+0x340] ;  /* 0x0003400001347983 */ /* 0x000ee80000300a00 */
[----:B------:R1:W-:Y:S04]  /*12070*/  LDGSTS.E [R101+0x2e800], [R84.64], !P4 ;  /* 0x2e80000054657fae */ /* 0x0003e8000e121848 */
[----:B------:R4:W-:Y:S01]  /*12080*/  LDGSTS.E [R101+0x2ea00], [R2.64], !P4 ;  /* 0x2ea0000002657fae */ /* 0x0009e2000e121848 */
[----:B------:R-:W-:-:S03]  /*12090*/  ISETP.GE.U32.AND P4, PT, R252, 0x7ffffeba, PT ;  /* 0x7ffffebafc00780c */ /* 0x000fc60003f86070 */
[----:B------:R-:W-:Y:S04]  /*120a0*/  STL.64 [R1+0xa18], R164 ;  /* 0x000a18a401007387 */ /* 0x000fe80000100a00 */
[----:B------:R-:W-:Y:S01]  /*120b0*/  STL.64 [R1+0xa10], R148 ;  /* 0x000a109401007387 */ /* 0x000fe20000100a00 */
[----:B-1----:R-:W-:-:S03]  /*120c0*/  IMAD.WIDE R84, R0, 0x4, R36 ;  /* 0x0000000400547825 */ /* 0x002fc600078e0224 */
[----:B------:R-:W3:Y:S04]  /*120d0*/  LDL.LU.64 R36, [R1+0x308] ;  /* 0x0003080001247983 */ /* 0x000ee80000300a00 */
        /* <DEDUP_REMOVED lines=11> */
[----:B------:R-:W-:-:S03]  /*12190*/  IMAD.WIDE R148, R0, 0x4, R116 ;  /* 0x0000000400947825 */ /* 0x000fc600078e0274 */
[----:B------:R-:W4:Y:S04]  /*121a0*/  LDL.LU.64 R116, [R1+0x2c0] ;  /* 0x0002c00001747983 */ /* 0x000f280000300a00 */
[----:B------:R1:W-:Y:S04]  /*121b0*/  STL.64 [R1+0x9b8], R84 ;  /* 0x0009b85401007387 */ /* 0x0003e80000100a00 */
[----:B------:R3:W-:Y:S01]  /*121c0*/  STL.64 [R1+0x9b0], R148 ;  /* 0x0009b09401007387 */ /* 0x0007e20000100a00 */
[----:B-----5:R-:W-:Y:S01]  /*121d0*/  IMAD.WIDE R132, R0, 0x4, R132 ;  /* 0x0000000400847825 */ /* 0x020fe200078e0284 */
[----:B------:R-:W-:-:S02]  /*121e0*/  IADD3 R100, R250, -0xcb, RZ ;  /* 0xffffff35fa647810 */ /* 0x000fc40007ffe0ff */
[----:B------:R3:W-:Y:S01]  /*121f0*/  LDGSTS.E [R101+0x31a00], [R148.64], !P4 ;  /* 0x31a0000094657fae */ /* 0x0007e2000e121848 */
[----:B------:R-:W-:-:S03]  /*12200*/  IMAD.WIDE R2, R0, 0x4, R68 ;  /* 0x0000000400027825 */ /* 0x000fc600078e0244 */
[----:B------:R-:W5:Y:S04]  /*12210*/  LDL.LU.64 R68, [R1+0x288] ;  /* 0x0002880001447983 */ /* 0x000f680000300a00 */
[----:B------:R2:W-:Y:S04]  /*12220*/  STL.64 [R1+0x988], R132 ;  /* 0x0009888401007387 */ /* 0x0005e80000100a00 */
[----:B-1----:R-:W5:Y:S01]  /*12230*/  LDL.LU.64 R84, [R1+0x280] ;  /* 0x0002800001547983 */ /* 0x002f620000300a00 */
[----:B------:R-:W-:Y:S02]  /*12240*/  ISETP.GE.U32.AND P2, PT, R100, 0x7ffffeb6, PT ;  /* 0x7ffffeb66400780c */ /* 0x000fe40003f46070 */
[----:B------:R-:W-:-:S02]  /*12250*/  IADD3 R252, R250, -0xcf, RZ ;  /* 0xffffff31fafc7810 */ /* 0x000fc40007ffe0ff */
[----:B------:R-:W-:Y:S02]  /*12260*/  IADD3 R100, R250, -0xd3, RZ ;  /* 0xffffff2dfa647810 */ /* 0x000fe40007ffe0ff */
[----:B------:R-:W-:Y:S01]  /*12270*/  ISETP.GE.U32.AND P5, PT, R252, 0x7ffffeb2, PT ;  /* 0x7ffffeb2fc00780c */ /* 0x000fe20003fa6070 */
[----:B------:R4:W-:Y:S01]  /*12280*/  STL.64 [R1+0x980], R2 ;  /* 0x0009800201007387 */ /* 0x0009e20000100a00 */
[----:B------:R-:W-:Y:S01]  /*12290*/  ISETP.GE.U32.AND P4, PT, R100, 0x7ffffeae, PT ;  /* 0x7ffffeae6400780c */ /* 0x000fe20003f86070 */
[C---:B--2---:R-:W-:Y:S02]  /*122a0*/  IMAD.WIDE R164, R0.reuse, 0x4, R4 ;  /* 0x0000000400a47825 */ /* 0x044fe400078e0204 */
[----:B------:R-:W2:Y:S02]  /*122b0*/  LDL.LU.64 R4, [R1+0x248] ;  /* 0x0002480001047983 */ /* 0x000ea40000300a00 */
[C---:B---3--:R-:W-:Y:S02]  /*122c0*/  IMAD.WIDE R148, R0.reuse, 0x4, R52 ;  /* 0x0000000400947825 */ /* 0x048fe400078e0234 */
[----:B------:R-:W3:Y:S04]  /*122d0*/  LDL.LU.64 R52, [R1+0x240] ;  /* 0x0002400001347983 */ /* 0x000ee80000300a00 */
[----:B------:R1:W-:Y:S04]  /*122e0*/  LDGSTS.E [R101+0x32800], [R132.64], !P2 ;  /* 0x3280000084657fae */ /* 0x0003e8000d121848 */
[----:B------:R4:W-:Y:S04]  /*122f0*/  STL.64 [R1+0x958], R164 ;  /* 0x000958a401007387 */ /* 0x0009e80000100a00 */
[----:B------:R-:W-:Y:S01]  /*12300*/  STL.64 [R1+0x950], R148 ;  /* 0x0009509401007387 */ /* 0x000fe20000100a00 */
[----:B-1----:R-:W-:-:S03]  /*12310*/  IMAD.WIDE R132, R0, 0x4, R36 ;  /* 0x0000000400847825 */ /* 0x002fc600078e0224 */
[----:B------:R4:W-:Y:S04]  /*12320*/  LDGSTS.E [R101+0x32a00], [R2.64], !P2 ;  /* 0x32a0000002657fae */ /* 0x0009e8000d121848 */
[----:B------:R-:W2:Y:S04]  /*12330*/  LDL.LU.64 R36, [R1+0x208] ;  /* 0x0002080001247983 */ /* 0x000ea80000300a00 */
[----:B------:R1:W-:Y:S04]  /*12340*/  LDGSTS.E [R101+0x33800], [R164.64], !P5 ;  /* 0x33800000a4657fae */ /* 0x0003e8000e921848 */
[----:B------:R1:W-:Y:S01]  /*12350*/  STL.64 [R1+0x928], R132 ;  /* 0x0009288401007387 */ /* 0x0003e20000100a00 */
[----:B----4-:R-:W-:-:S03]  /*12360*/  IMAD.WIDE R2, R0, 0x4, R242 ;  /* 0x0000000400027825 */ /* 0x010fc600078e02f2 */
[----:B------:R4:W-:Y:S04]  /*12370*/  LDGSTS.E [R101+0x33a00], [R148.64], !P5 ;  /* 0x33a0000094657fae */ /* 0x0009e8000e921848 */
[----:B------:R-:W3:Y:S04]  /*12380*/  LDL.LU.64 R242, [R1+0x200] ;  /* 0x0002000001f27983 */ /* 0x000ee80000300a00 */
[----:B------:R1:W-:Y:S04]  /*12390*/  LDGSTS.E [R101+0x34800], [R132.64], !P4 ;  /* 0x3480000084657fae */ /* 0x0003e8000e121848 */
[----:B------:R5:W-:Y:S04]  /*123a0*/  STL.64 [R1+0x920], R2 ;  /* 0x0009200201007387 */ /* 0x000be80000100a00 */
[----:B------:R5:W-:Y:S01]  /*123b0*/  LDGSTS.E [R101+0x34a00], [R2.64], !P4 ;  /* 0x34a0000002657fae */ /* 0x000be2000e121848 */
[----:B-1----:R-:W-:-:S03]  /*123c0*/  IMAD.WIDE R164, R0, 0x4, R20 ;  /* 0x0000000400a47825 */ /* 0x002fc600078e0214 */
[----:B------:R-:W3:Y:S01]  /*123d0*/  LDL.LU.64 R20, [R1+0x1c8] ;  /* 0x0001c80001147983 */ /* 0x000ee20000300a00 */
[----:B------:R-:W-:-:S03]  /*123e0*/  IMAD.WIDE R132, R0, 0x4, R116 ;  /* 0x0000000400847825 */ /* 0x000fc600078e0274 */
[----:B------:R-:W3:Y:S04]  /*123f0*/  LDL.LU.64 R116, [R1+0x1c0] ;  /* 0x0001c00001747983 */ /* 0x000ee80000300a00 */
[----:B------:R2:W-:Y:S04]  /*12400*/  STL.64 [R1+0x8f8], R164 ;  /* 0x0008f8a401007387 */ /* 0x0005e80000100a00 */
[----:B------:R3:W-:Y:S01]  /*12410*/  STL.64 [R1+0x8f0], R132 ;  /* 0x0008f08401007387 */ /* 0x0007e20000100a00 */
[----:B-----5:R-:W-:-:S03]  /*12420*/  IMAD.WIDE R2, R0, 0x4, R84 ;  /* 0x0000000400027825 */ /* 0x020fc600078e0254 */
[----:B------:R-:W5:Y:S04]  /*12430*/  LDL.LU.64 R84, [R1+0x188] ;  /* 0x0001880001547983 */ /* 0x000f680000300a00 */
[----:B----4-:R-:W4:Y:S01]  /*12440*/  LDL.LU.64 R148, [R1+0x180] ;  /* 0x0001800001947983 */ /* 0x010f220000300a00 */
[C---:B------:R-:W-:Y:S02]  /*12450*/  IADD3 R252, R250.reuse, -0xd7, RZ ;  /* 0xffffff29fafc7810 */ /* 0x040fe40007ffe0ff */
[----:B------:R-:W-:Y:S02]  /*12460*/  IADD3 R100, R250, -0xdb, RZ ;  /* 0xffffff25fa647810 */ /* 0x000fe40007ffe0ff */
[----:B------:R-:W-:Y:S02]  /*12470*/  ISETP.GE.U32.AND P2, PT, R252, 0x7ffffeaa, PT ;  /* 0x7ffffeaafc00780c */ /* 0x000fe40003f46070 */
[----:B------:R-:W-:Y:S01]  /*12480*/  ISETP.GE.U32.AND P5, PT, R100, 0x7ffffea6, PT ;  /* 0x7ffffea66400780c */ /* 0x000fe20003fa6070 */
[----:B------:R-:W-:Y:S01]  /*12490*/  IMAD.WIDE R68, R0, 0x4, R68 ;  /* 0x0000000400447825 */ /* 0x000fe200078e0244 */
[----:B------:R-:W-:-:S02]  /*124a0*/  IADD3 R252, R250, -0xdf, RZ ;  /* 0xffffff21fafc7810 */ /* 0x000fc40007ffe0ff */
[----:B------:R-:W-:Y:S02]  /*124b0*/  IADD3 R100, R250, -0xe3, RZ ;  /* 0xffffff1dfa647810 */ /* 0x000fe40007ffe0ff */
[----:B------:R1:W-:Y:S01]  /*124c0*/  STL.64 [R1+0x8c8], R68 ;  /* 0x0008c84401007387 */ /* 0x0003e20000100a00 */
[----:B------:R-:W-:-:S03]  /*124d0*/  ISETP.GE.U32.AND P4, PT, R252, 0x7ffffea2, PT ;  /* 0x7ffffea2fc00780c */ /* 0x000fc60003f86070 */
[----:B------:R1:W-:Y:S04]  /*124e0*/  STL.64 [R1+0x8c0], R2 ;  /* 0x0008c00201007387 */ /* 0x0003e80000100a00 */
[----:B------:R2:W-:Y:S04]  /*124f0*/  LDGSTS.E [R101+0x35800], [R164.64], !P2 ;  /* 0x35800000a4657fae */ /* 0x0005e8000d121848 */
[----:B------:R3:W-:Y:S01]  /*12500*/  LDGSTS.E [R101+0x35a00], [R132.64], !P2 ;  /* 0x35a0000084657fae */ /* 0x0007e2000d121848 */
[----:B------:R-:W-:-:S03]  /*12510*/  IADD3 R252, R250, -0xe7, RZ ;  /* 0xffffff19fafc7810 */ /* 0x000fc60007ffe0ff */
[----:B------:R1:W-:Y:S01]  /*12520*/  LDGSTS.E [R101+0x36800], [R68.64], !P5 ;  /* 0x3680000044657fae */ /* 0x0003e2000e921848 */
[----:B--2---:R-:W-:-:S04]  /*12530*/  IMAD.WIDE R164, R0, 0x4, R4 ;  /* 0x0000000400a47825 */ /* 0x004fc800078e0204 */
[----:B---3--:R-:W-:Y:S01]  /*12540*/  IMAD.WIDE R132, R0, 0x4, R52 ;  /* 0x0000000400847825 */ /* 0x008fe200078e0234 */
[----:B------:R-:W2:Y:S01]  /*12550*/  LDL.LU.64 R4, [R1+0x148] ;  /* 0x0001480001047983 */ /* 0x000ea20000300a00 */
[----:B------:R-:W-:-:S03]  /*12560*/  ISETP.GE.U32.AND P2, PT, R100, 0x7ffffe9e, PT ;  /* 0x7ffffe9e6400780c */ /* 0x000fc60003f46070 */
[----:B-1----:R-:W3:Y:S01]  /*12570*/  LDL.LU.64 R68, [R1+0x140] ;  /* 0x0001400001447983 */ /* 0x002ee20000300a00 */
[----:B------:R-:W-:-:S03]  /*12580*/  IMAD.WIDE R36, R0, 0x4, R36 ;  /* 0x0000000400247825 */ /* 0x000fc600078e0224 */
[----:B------:R-:W-:Y:S04]  /*12590*/  STL.64 [R1+0x898], R164 ;  /* 0x000898a401007387 */ /* 0x000fe80000100a00 */
[----:B------:R-:W-:Y:S04]  /*125a0*/  STL.64 [R1+0x890], R132 ;  /* 0x0008908401007387 */ /* 0x000fe80000100a00 */
[----:B------:R-:W3:Y:S04]  /*125b0*/  LDL.LU.64 R52, [R1+0x108] ;  /* 0x0001080001347983 */ /* 0x000ee80000300a00 */
[----:B------:R1:W-:Y:S01]  /*125c0*/  LDGSTS.E [R101+0x36a00], [R2.64], !P5 ;  /* 0x36a0000002657fae */ /* 0x0003e2000e921848 */
[----:B------:R-:W-:-:S03]  /*125d0*/  ISETP.GE.U32.AND P5, PT, R252, 0x7ffffe9a, PT ;  /* 0x7ffffe9afc00780c */ /* 0x000fc60003fa6070 */
[----:B------:R1:W-:Y:S04]  /*125e0*/  STL.64 [R1+0x868], R36 ;  /* 0x0008682401007387 */ /* 0x0003e80000100a00 */
[----:B------:R2:W-:Y:S01]  /*125f0*/  LDGSTS.E [R101+0x37800], [R164.64], !P4 ;  /* 0x37800000a4657fae */ /* 0x0005e2000e121848 */
[----:B-1----:R-:W-:-:S03]  /*12600*/  IMAD.WIDE R2, R0, 0x4, R242 ;  /* 0x0000000400027825 */ /* 0x002fc600078e02f2 */
[----:B------:R1:W-:Y:S04]  /*12610*/  LDGSTS.E [R101+0x37a00], [R132.64], !P4 ;  /* 0x37a0000084657fae */ /* 0x0003e8000e121848 */
[----:B------:R-:W3:Y:S04]  /*12620*/  LDL.LU.64 R242, [R1+0x100] ;  /* 0x0001000001f27983 */ /* 0x000ee80000300a00 */
[----:B------:R-:W-:Y:S04]  /*12630*/  STL.64 [R1+0x860], R2 ;  /* 0x0008600201007387 */ /* 0x000fe80000100a00 */
[----:B------:R1:W-:Y:S04]  /*12640*/  LDGSTS.E [R101+0x38800], [R36.64], !P2 ;  /* 0x3880000024657fae */ /* 0x0003e8000d121848 */
[----:B------:R4:W-:Y:S04]  /*12650*/  LDGSTS.E [R101+0x38a00], [R2.64], !P2 ;  /* 0x38a0000002657fae */ /* 0x0009e8000d121848 */
[----:B-1----:R-:W3:Y:S01]  /*12660*/  LDL.LU.64 R36, [R1+0xc8] ;  /* 0x0000c80001247983 */ /* 0x002ee20000300a00 */
[----:B------:R-:W-:-:S03]  /*12670*/  IMAD.WIDE R132, R0, 0x4, R20 ;  /* 0x0000000400847825 */ /* 0x000fc600078e0214 */
[----:B------:R-:W3:Y:S04]  /*12680*/  LDL.LU.64 R20, [R1+0xc0] ;  /* 0x0000c00001147983 */ /* 0x000ee80000300a00 */
[----:B------:R1:W-:Y:S04]  /*12690*/  STL.64 [R1+0x818], R132 ;  /* 0x0008188401007387 */ /* 0x0003e80000100a00 */
[----:B------:R1:W-:Y:S01]  /*126a0*/  LDGSTS.E [R101+0x39800], [R132.64], !P5 ;  /* 0x3980000084657fae */ /* 0x0003e2000e921848 */
[----:B------:R-:W-:-:S05]  /*126b0*/  IMAD.WIDE R116, R0, 0x4, R116 ;  /* 0x0000000400747825 */ /* 0x000fca00078e0274 */
[----:B------:R3:W-:Y:S01]  /*126c0*/  STL.64 [R1+0x810], R116 ;  /* 0x0008107401007387 */ /* 0x0007e20000100a00 */
[----:B-----5:R-:W-:-:S03]  /*126d0*/  IMAD.WIDE R84, R0, 0x4, R84 ;  /* 0x0000000400547825 */ /* 0x020fc600078e0254 */
[----:B-1----:R-:W5:Y:S01]  /*126e0*/  LDL.LU.64 R132, [R1+0x88] ;  /* 0x0000880001847983 */ /* 0x002f620000300a00 */
[----:B----4-:R-:W-:-:S03]  /*126f0*/  IMAD.WIDE R2, R0, 0x4, R148 ;  /* 0x0000000400027825 */ /* 0x010fc600078e0294 */
[----:B------:R1:W-:Y:S04]  /*12700*/  STL.64 [R1+0x7d8], R84 ;  /* 0x0007d85401007387 */ /* 0x0003e80000100a00 */
[----:B------:R-:W4:Y:S01]  /*12710*/  LDL.LU.64 R148, [R1+0x80] ;  /* 0x0000800001947983 */ /* 0x000f220000300a00 */
[C---:B------:R-:W-:Y:S02]  /*12720*/  IADD3 R100, R250.reuse, -0xeb, RZ ;  /* 0xffffff15fa647810 */ /* 0x040fe40007ffe0ff */
[----:B------:R-:W-:Y:S01]  /*12730*/  IADD3 R252, R250, -0xef, RZ ;  /* 0xffffff11fafc7810 */ /* 0x000fe20007ffe0ff */
[----:B------:R3:W-:Y:S01]  /*12740*/  LDGSTS.E [R101+0x39a00], [R116.64], !P5 ;  /* 0x39a0000074657fae */ /* 0x0007e2000e921848 */
[----:B------:R-:W-:-:S03]  /*12750*/  ISETP.GE.U32.AND P4, PT, R100, 0x7ffffe96, PT ;  /* 0x7ffffe966400780c */ /* 0x000fc60003f86070 */
[----:B------:R1:W-:Y:S01]  /*12760*/  STL.64 [R1+0x7d0], R2 ;  /* 0x0007d00201007387 */ /* 0x0003e20000100a00 */
[----:B------:R-:W-:Y:S02]  /*12770*/  IADD3 R100, R250, -0xf3, RZ ;  /* 0xffffff0dfa647810 */ /* 0x000fe40007ffe0ff */
[----:B------:R-:W-:Y:S02]  /*12780*/  ISETP.GE.U32.AND P2, PT, R252, 0x7ffffe92, PT ;  /* 0x7ffffe92fc00780c */ /* 0x000fe40003f46070 */
[----:B------:R-:W-:-:S05]  /*12790*/  ISETP.GE.U32.AND P5, PT, R100, 0x7ffffe8e, PT ;  /* 0x7ffffe8e6400780c */ /* 0x000fca0003fa6070 */
[----:B------:R1:W-:Y:S01]  /*127a0*/  LDGSTS.E [R101+0x3a800], [R84.64], !P4 ;  /* 0x3a80000054657fae */ /* 0x0003e2000e121848 */
[----:B------:R-:W-:-:S03]  /*127b0*/  IADD3 R252, R250, -0xf7, RZ ;  /* 0xffffff09fafc7810 */ /* 0x000fc60007ffe0ff */
[----:B------:R1:W-:Y:S01]  /*127c0*/  LDGSTS.E [R101+0x3aa00], [R2.64], !P4 ;  /* 0x3aa0000002657fae */ /* 0x0003e2000e121848 */
[----:B--2---:R-:W-:-:S03]  /*127d0*/  IMAD.WIDE R164, R0, 0x4, R4 ;  /* 0x0000000400a47825 */ /* 0x004fc600078e0204 */
[----:B------:R-:W2:Y:S01]  /*127e0*/  LDL.LU.64 R4, [R1+0x48] ;  /* 0x0000480001047983 */ /* 0x000ea20000300a00 */
[----:B---3--:R-:W-:-:S03]  /*127f0*/  IMAD.WIDE R116, R0, 0x4, R68 ;  /* 0x0000000400747825 */ /* 0x008fc600078e0244 */
[----:B-1----:R-:W3:Y:S04]  /*12800*/  LDL.LU.64 R84, [R1+0x40] ;  /* 0x0000400001547983 */ /* 0x002ee80000300a00 */
[----:B------:R-:W-:Y:S01]  /*12810*/  STL.64 [R1+0x380], R164 ;  /* 0x000380a401007387 */ /* 0x000fe20000100a00 */
[----:B------:R-:W-:-:S03]  /*12820*/  IMAD.WIDE R52, R0, 0x4, R52 ;  /* 0x0000000400347825 */ /* 0x000fc600078e0234 */
[----:B------:R-:W-:Y:S01]  /*12830*/  STL.64 [R1+0x360], R116 ;  /* 0x0003607401007387 */ /* 0x000fe20000100a00 */
[----:B------:R-:W-:-:S03]  /*12840*/  ISETP.GE.U32.AND P4, PT, R252, 0x7ffffe8a, PT ;  /* 0x7ffffe8afc00780c */ /* 0x000fc60003f86070 */
[----:B------:R-:W3:Y:S04]  /*12850*/  LDL.LU.64 R68, [R1+0x808] ;  /* 0x0008080001447983 */ /* 0x000ee80000300a00 */
[----:B------:R1:W-:Y:S04]  /*12860*/  STL.64 [R1+0x350], R52 ;  /* 0x0003503401007387 */ /* 0x0003e80000100a00 */
[----:B------:R2:W-:Y:S04]  /*12870*/  LDGSTS.E [R101+0x3b800], [R164.64], !P2 ;  /* 0x3b800000a4657fae */ /* 0x0005e8000d121848 */
[----:B------:R1:W-:Y:S01]  /*12880*/  LDGSTS.E [R101+0x3ba00], [R116.64], !P2 ;  /* 0x3ba0000074657fae */ /* 0x0003e2000d121848 */
[----:B------:R-:W-:-:S03]  /*12890*/  IMAD.WIDE R2, R0, 0x4, R242 ;  /* 0x0000000400027825 */ /* 0x000fc600078e02f2 */
[----:B------:R1:W-:Y:S04]  /*128a0*/  LDGSTS.E [R101+0x3c800], [R52.64], !P5 ;  /* 0x3c80000034657fae */ /* 0x0003e8000e921848 */
[----:B------:R-:W3:Y:S04]  /*128b0*/  LDL.LU.64 R242, [R1+0x800] ;  /* 0x0008000001f27983 */ /* 0x000ee80000300a00 */
[----:B------:R-:W-:Y:S04]  /*128c0*/  STL.64 [R1+0x340], R2 ;  /* 0x0003400201007387 */ /* 0x000fe80000100a00 */
[----:B------:R4:W-:Y:S01]  /*128d0*/  LDGSTS.E [R101+0x3ca00], [R2.64], !P5 ;  /* 0x3ca0000002657fae */ /* 0x0009e2000e921848 */
[----:B-1----:R-:W-:-:S03]  /*128e0*/  IMAD.WIDE R52, R0, 0x4, R36 ;  /* 0x0000000400347825 */ /* 0x002fc600078e0224 */
[----:B------:R-:W3:Y:S04]  /*128f0*/  LDL.LU.64 R36, [R1+0x7c8] ;  /* 0x0007c80001247983 */ /* 0x000ee80000300a00 */
[----:B------:R1:W-:Y:S01]  /*12900*/  LDGSTS.E [R101+0x3d800], [R52.64], !P4 ;  /* 0x3d80000034657fae */ /* 0x0003e2000e121848 */
[----:B------:R-:W-:-:S03]  /*12910*/  IMAD.WIDE R116, R0, 0x4, R20 ;  /* 0x0000000400747825 */ /* 0x000fc600078e0214 */
[----:B------:R-:W3:Y:S04]  /*12920*/  LDL.LU.64 R20, [R1+0x7c0] ;  /* 0x0007c00001147983 */ /* 0x000ee80000300a00 */
[----:B------:R1:W-:Y:S04]  /*12930*/  STL.64 [R1+0x1c8], R52 ;  /* 0x0001c83401007387 */ /* 0x0003e80000100a00 */
[----:B------:R4:W-:Y:S04]  /*12940*/  STL.64 [R1+0x1c0], R116 ;  /* 0x0001c07401007387 */ /* 0x0009e80000100a00 */
[----:B------:R4:W-:Y:S04]  /*12950*/  LDGSTS.E [R101+0x3da00], [R116.64], !P4 ;  /* 0x3da0000074657fae */ /* 0x0009e8000e121848 */
[----:B-1----:R-:W3:Y:S01]  /*12960*/  LDL.LU.64 R52, [R1+0x788] ;  /* 0x0007880001347983 */ /* 0x002ee20000300a00 */
[----:B-----5:R-:W-:-:S04]  /*12970*/  IMAD.WIDE R132, R0, 0x4, R132 ;  /* 0x0000000400847825 */ /* 0x020fc800078e0284 */
[----:B----4-:R-:W-:Y:S01]  /*12980*/  IMAD.WIDE R2, R0, 0x4, R148 ;  /* 0x0000000400027825 */ /* 0x010fe200078e0294 */
[----:B------:R1:W-:Y:S04]  /*12990*/  STL.64 [R1+0x198], R132 ;  /* 0x0001988401007387 */ /* 0x0003e80000100a00 */
[----:B------:R4:W-:Y:S04]  /*129a0*/  STL.64 [R1+0x190], R2 ;  /* 0x0001900201007387 */ /* 0x0009e80000100a00 */
[----:B------:R-:W5:Y:S01]  /*129b0*/  LDL.LU.64 R116, [R1+0x780] ;  /* 0x0007800001747983 */ /* 0x000f620000300a00 */
[----:B------:R-:W-:-:S04]  /*129c0*/  IADD3 R100, R250, -0xfb, RZ ;  /* 0xffffff05fa647810 */ /* 0x000fc80007ffe0ff */
[----:B------:R-:W-:Y:S02]  /*129d0*/  ISETP.GE.U32.AND P2, PT, R100, 0x7ffffe86, PT ;  /* 0x7ffffe866400780c */ /* 0x000fe40003f46070 */
[----:B------:R-:W-:-:S04]  /*129e0*/  IADD3 R252, R250, -0xff, RZ ;  /* 0xffffff01fafc7810 */ /* 0x000fc80007ffe0ff */
[----:B------:R-:W-:-:S07]  /*129f0*/  ISETP.GE.U32.AND P5, PT, R252, 0x7ffffe82, PT ;  /* 0x7ffffe82fc00780c */ /* 0x000fce0003fa6070 */
[----:B------:R1:W-:Y:S04]  /*12a00*/  LDGSTS.E [R101+0x3e800], [R132.64], !P2 ;  /* 0x3e80000084657fae */ /* 0x0003e8000d121848 */
[----:B------:R4:W-:Y:S01]  /*12a10*/  LDGSTS.E [R101+0x3ea00], [R2.64], !P2 ;  /* 0x3ea0000002657fae */ /* 0x0009e2000d121848 */
[----:B--2---:R-:W-:-:S03]  /*12a20*/  IMAD.WIDE R164, R0, 0x4, R4 ;  /* 0x0000000400a47825 */ /* 0x004fc600078e0204 */
[----:B------:R-:W2:Y:S01]  /*12a30*/  LDL.LU.64 R4, [R1+0x748] ;  /* 0x0007480001047983 */ /* 0x000ea20000300a00 */
[----:B---3--:R-:W-:-:S03]  /*12a40*/  IMAD.WIDE R148, R0, 0x4, R84 ;  /* 0x0000000400947825 */ /* 0x008fc600078e0254 */
[----:B------:R-:W3:Y:S04]  /*12a50*/  LDL.LU.64 R84, [R1+0x740] ;  /* 0x0007400001547983 */ /* 0x000ee80000300a00 */
[----:B------:R-:W-:Y:S04]  /*12a60*/  STL.64 [R1+0x168], R164 ;  /* 0x000168a401007387 */ /* 0x000fe80000100a00 */
[----:B------:R4:W-:Y:S04]  /*12a70*/  STL.64 [R1+0x160], R148 ;  /* 0x0001609401007387 */ /* 0x0009e80000100a00 */
[----:B-1----:R-:W3:Y:S01]  /*12a80*/  LDL.LU.64 R132, [R1+0x708] ;  /* 0x0007080001847983 */ /* 0x002ee20000300a00 */
[----:B------:R-:W-:Y:S01]  /*12a90*/  IADD3 R100, R250, -0x94, RZ ;  /* 0xffffff6cfa647810 */ /* 0x000fe20007ffe0ff */
[----:B------:R-:W-:Y:S01]  /*12aa0*/  IMAD.WIDE R68, R0, 0x4, R68 ;  /* 0x0000000400447825 */ /* 0x000fe200078e0244 */
[----:B------:R-:W-:Y:S01]  /*12ab0*/  LOP3.LUT R229, R180, 0x60, RZ, 0x3c, !PT ;  /* 0x00000060b4e57812 */ /* 0x000fe200078e3cff */
[----:B------:R1:W-:Y:S01]  /*12ac0*/  LDGSTS.E [R101+0x3f800], [R164.64], !P5 ;  /* 0x3f800000a4657fae */ /* 0x0003e2000e921848 */
[----:B------:R-:W-:-:S02]  /*12ad0*/  ISETP.GE.U32.AND P4, PT, R100, 0x7ffffeed, PT ;  /* 0x7ffffeed6400780c */ /* 0x000fc40003f86070 */
[----:B------:R-:W-:Y:S01]  /*12ae0*/  IADD3 R100, R250, -0x9c, RZ ;  /* 0xffffff64fa647810 */ /* 0x000fe20007ffe0ff */
[----:B------:R1:W-:Y:S01]  /*12af0*/  LDGSTS.E [R101+0x3fa00], [R148.64], !P5 ;  /* 0x3fa0000094657fae */ /* 0x0003e2000e921848 */
[----:B----4-:R-:W-:Y:S02]  /*12b00*/  IMAD.WIDE R2, R0, 0x4, R242 ;  /* 0x0000000400027825 */ /* 0x010fe400078e02f2 */
[----:B------:R-:W-:Y:S01]  /*12b10*/  ISETP.GE.U32.AND P5, PT, R100, 0x7ffffee5, PT ;  /* 0x7ffffee56400780c */ /* 0x000fe20003fa6070 */
[----:B------:R-:W4:Y:S04]  /*12b20*/  LDL.LU.64 R242, [R1+0x700] ;  /* 0x0007000001f27983 */ /* 0x000f280000300a00 */
[----:B------:R1:W-:Y:S04]  /*12b30*/  STL.64 [R1+0xd40], R68 ;  /* 0x000d404401007387 */ /* 0x0003e80000100a00 */
[----:B------:R5:W-:Y:S04]  /*12b40*/  STL.64 [R1+0xd38], R2 ;  /* 0x000d380201007387 */ /* 0x000be80000100a00 */
[----:B-1----:R-:W4:Y:S01]  /*12b50*/  LDL.LU.64 R100, [R1+0x6c8] ;  /* 0x0006c80001647983 */ /* 0x002f220000300a00 */
[----:B------:R-:W-:-:S03]  /*12b60*/  IMAD.WIDE R36, R0, 0x4, R36 ;  /* 0x0000000400247825 */ /* 0x000fc600078e0224 */
[----:B------:R1:W-:Y:S04]  /*12b70*/  LDGSTS.E [R229+0x20c00], [R68.64], !P3 ;  /* 0x20c0000044e57fae */ /* 0x0003e8000d921848 */
[----:B------:R5:W-:Y:S04]  /*12b80*/  LDGSTS.E [R229+0x20e00], [R2.64], !P3 ;  /* 0x20e0000002e57fae */ /* 0x000be8000d921848 */
[----:B------:R1:W-:Y:S01]  /*12b90*/  LDGSTS.E [R229+0x21c00], [R36.64], !P6 ;  /* 0x21c0000024e57fae */ /* 0x0003e2000f121848 */
[----:B------:R-:W-:-:S03]  /*12ba0*/  IMAD.WIDE R148, R0, 0x4, R20 ;  /* 0x0000000400947825 */ /* 0x000fc600078e0214 */
[----:B------:R-:W4:Y:S04]  /*12bb0*/  LDL.LU.64 R20, [R1+0x6c0] ;  /* 0x0006c00001147983 */ /* 0x000f280000300a00 */
[----:B------:R5:W-:Y:S04]  /*12bc0*/  STL.64 [R1+0xd00], R36 ;  /* 0x000d002401007387 */ /* 0x000be80000100a00 */
[----:B------:R-:W-:Y:S01]  /*12bd0*/  STL.64 [R1+0xcf8], R148 ;  /* 0x000cf89401007387 */ /* 0x000fe20000100a00 */
[----:B------:R-:W-:Y:S01]  /*12be0*/  IMAD.WIDE R52, R0, 0x4, R52 ;  /* 0x0000000400347825 */ /* 0x000fe200078e0234 */
[----:B-1----:R-:W-:-:S02]  /*12bf0*/  IADD3 R68, R250, -0xa4, RZ ;  /* 0xffffff5cfa447810 */ /* 0x002fc40007ffe0ff */
[----:B------:R1:W-:Y:S04]  /*12c00*/  LDGSTS.E [R229+0x21e00], [R148.64], !P6 ;  /* 0x21e0000094e57fae */ /* 0x0003e8000f121848 */
[----:B------:R2:W-:Y:S01]  /*12c10*/  LDGSTS.E [R229+0x22c00], [R52.64], !P0 ;  /* 0x22c0000034e57fae */ /* 0x0005e2000c121848 */
[----:B-----5:R-:W-:-:S03]  /*12c20*/  IMAD.WIDE R2, R0, 0x4, R116 ;  /* 0x0000000400027825 */ /* 0x020fc600078e0274 */
[----:B------:R-:W5:Y:S04]  /*12c30*/  LDL.LU.64 R116, [R1+0x688] ;  /* 0x0006880001747983 */ /* 0x000f680000300a00 */
[----:B------:R2:W-:Y:S04]  /*12c40*/  STL.64 [R1+0xcc0], R52 ;  /* 0x000cc03401007387 */ /* 0x0005e80000100a00 */
[----:B------:R-:W5:Y:S01]  /*12c50*/  LDL.LU.64 R36, [R1+0x680] ;  /* 0x0006800001247983 */ /* 0x000f620000300a00 */
[----:B------:R-:W-:-:S03]  /*12c60*/  ISETP.GE.U32.AND P6, PT, R68, 0x7ffffedd, PT ;  /* 0x7ffffedd4400780c */ /* 0x000fc60003fc6070 */
[----:B------:R-:W-:Y:S04]  /*12c70*/  STL.64 [R1+0xcb8], R2 ;  /* 0x000cb80201007387 */ /* 0x000fe80000100a00 */
[----:B------:R-:W5:Y:S04]  /*12c80*/  LDL.LU.64 R68, [R1+0x648] ;  /* 0x0006480001447983 */ /* 0x000f680000300a00 */
[----:B------:R4:W-:Y:S01]  /*12c90*/  LDGSTS.E [R229+0x22e00], [R2.64], !P0 ;  /* 0x22e0000002e57fae */ /* 0x0009e2000c121848 */
[----:B--2---:R-:W-:-:S03]  /*12ca0*/  IMAD.WIDE R52, R0, 0x4, R4 ;  /* 0x0000000400347825 */ /* 0x004fc600078e0204 */
[----:B------:R-:W2:Y:S01]  /*12cb0*/  LDL.LU.64 R4, [R1+0x640] ;  /* 0x0006400001047983 */ /* 0x000ea20000300a00 */
[----:B---3--:R-:W-:-:S03]  /*12cc0*/  IMAD.WIDE R84, R0, 0x4, R84 ;  /* 0x0000000400547825 */ /* 0x008fc600078e0254 */
[----:B------:R3:W-:Y:S04]  /*12cd0*/  STL.64 [R1+0xc60], R52 ;  /* 0x000c603401007387 */ /* 0x0007e80000100a00 */
[----:B------:R1:W-:Y:S04]  /*12ce0*/  STL.64 [R1+0xc58], R84 ;  /* 0x000c585401007387 */ /* 0x0003e80000100a00 */
[----:B------:R3:W-:Y:S01]  /*12cf0*/  LDGSTS.E [R229+0x23c00], [R52.64], !P1 ;  /* 0x23c0000034e57fae */ /* 0x0007e2000c921848 */
[----:B------:R-:W-:-:S03]  /*12d00*/  IMAD.WIDE R132, R0, 0x4, R132 ;  /* 0x0000000400847825 */ /* 0x000fc600078e0284 */
[----:B------:R1:W-:Y:S04]  /*12d10*/  LDGSTS.E [R229+0x23e00], [R84.64], !P1 ;  /* 0x23e0000054e57fae */ /* 0x0003e8000c921848 */
[----:B------:R4:W-:Y:S04]  /*12d20*/  LDGSTS.E [R229+0x24c00], [R132.64], !P4 ;  /* 0x24c0000084e57fae */ /* 0x0009e8000e121848 */
[----:B---3--:R-:W3:Y:S04]  /*12d30*/  LDL.LU.64 R52, [R1+0x608] ;  /* 0x0006080001347983 */ /* 0x008ee80000300a00 */
[----:B------:R-:W-:Y:S01]  /*12d40*/  STL.64 [R1+0xc20], R132 ;  /* 0x000c208401007387 */ /* 0x000fe20000100a00 */
[----:B-1----:R-:W-:Y:S01]  /*12d50*/  IADD3 R85, R250, -0x80, RZ ;  /* 0xffffff80fa557810 */ /* 0x002fe20007ffe0ff */
[----:B----4-:R-:W-:-:S02]  /*12d60*/  IMAD.WIDE R2, R0, 0x4, R242 ;  /* 0x0000000400027825 */ /* 0x010fc400078e02f2 */
[----:B------:R-:W4:Y:S04]  /*12d70*/  LDL.LU.64 R242, [R1+0x600] ;  /* 0x0006000001f27983 */ /* 0x000f280000300a00 */
[----:B------:R5:W-:Y:S01]  /*12d80*/  LDGSTS.E [R229+0x24e00], [R2.64], !P4 ;  /* 0x24e0000002e57fae */ /* 0x000be2000e121848 */
[----:B------:R-:W-:-:S03]  /*12d90*/  ISETP.GE.AND P4, PT, R181, R85, PT ;  /* 0x00000055b500720c */ /* 0x000fc60003f86270 */
[----:B------:R5:W-:Y:S04]  /*12da0*/  STL.64 [R1+0x808], R2 ;  /* 0x0008080201007387 */ /* 0x000be80000100a00 */
[----:B------:R-:W4:Y:S01]  /*12db0*/  LDL.LU.64 R84, [R1+0x5c8] ;  /* 0x0005c80001547983 */ /* 0x000f220000300a00 */
[----:B------:R-:W-:-:S03]  /*12dc0*/  IMAD.WIDE R164, R0, 0x4, R100 ;  /* 0x0000000400a47825 */ /* 0x000fc600078e0264 */
[----:B------:R-:W4:Y:S01]  /*12dd0*/  LDL.LU.64 R100, [R1+0x5c0] ;  /* 0x0005c00001647983 */ /* 0x000f220000300a00 */
[----:B------:R-:W-:-:S03]  /*12de0*/  IMAD.WIDE R148, R0, 0x4, R20 ;  /* 0x0000000400947825 */ /* 0x000fc600078e0214 */
[----:B------:R-:W4:Y:S04]  /*12df0*/  LDL.LU.64 R20, [R1+0x588] ;  /* 0x0005880001147983 */ /* 0x000f280000300a00 */
[----:B------:R-:W-:Y:S04]  /*12e00*/  STL.64 [R1+0x800], R164 ;  /* 0x000800a401007387 */ /* 0x000fe80000100a00 */
[----:B------:R1:W-:Y:S01]  /*12e10*/  STL.64 [R1+0x7c8], R148 ;  /* 0x0007c89401007387 */ /* 0x0003e20000100a00 */
[----:B-----5:R-:W-:-:S03]  /*12e20*/  IMAD.WIDE R2, R0, 0x4, R36 ;  /* 0x0000000400027825 */ /* 0x020fc600078e0224 */
[----:B------:R-:W5:Y:S01]  /*12e30*/  LDL.LU.64 R36, [R1+0x580] ;  /* 0x0005800001247983 */ /* 0x000f620000300a00 */
[----:B------:R-:W-:-:S04]  /*12e40*/  IADD3 R252, R250, -0x98, RZ ;  /* 0xffffff68fafc7810 */ /* 0x000fc80007ffe0ff */
[----:B------:R-:W-:Y:S02]  /*12e50*/  ISETP.GE.U32.AND P2, PT, R252, 0x7ffffee9, PT ;  /* 0x7ffffee9fc00780c */ /* 0x000fe40003f46070 */
[----:B------:R-:W-:Y:S01]  /*12e60*/  IADD3 R252, R250, -0xa0, RZ ;  /* 0xffffff60fafc7810 */ /* 0x000fe20007ffe0ff */
[----:B------:R-:W-:Y:S01]  /*12e70*/  IMAD.WIDE R116, R0, 0x4, R116 ;  /* 0x0000000400747825 */ /* 0x000fe200078e0274 */
[----:B------:R-:W-:Y:S02]  /*12e80*/  IADD3 R132, R250, -0xb0, RZ ;  /* 0xffffff50fa847810 */ /* 0x000fe40007ffe0ff */
[----:B------:R-:W-:Y:S02]  /*12e90*/  ISETP.GE.U32.AND P3, PT, R252, 0x7ffffee1, PT ;  /* 0x7ffffee1fc00780c */ /* 0x000fe40003f66070 */
[----:B------:R-:W-:Y:S05]  /*12ea0*/  STL.64 [R1+0x7c0], R116 ;  /* 0x0007c07401007387 */ /* 0x000fea0000100a00 */
[----:B------:R1:W-:Y:S04]  /*12eb0*/  LDGSTS.E [R229+0x25c00], [R164.64], !P2 ;  /* 0x25c00000a4e57fae */ /* 0x0003e8000d121848 */
[----:B------:R1:W-:Y:S01]  /*12ec0*/  LDGSTS.E [R229+0x25e00], [R148.64], !P2 ;  /* 0x25e0000094e57fae */ /* 0x0003e2000d121848 */
[----:B------:R-:W-:Y:S01]  /*12ed0*/  ISETP.GE.U32.AND P2, PT, R132, 0x7ffffed1, PT ;  /* 0x7ffffed18400780c */ /* 0x000fe20003f46070 */
[----:B--2---:R-:W-:-:S02]  /*12ee0*/  IMAD.WIDE R132, R0, 0x4, R4 ;  /* 0x0000000400847825 */ /* 0x004fc400078e0204 */
[----:B------:R2:W-:Y:S04]  /*12ef0*/  LDGSTS.E [R229+0x26c00], [R116.64], !P5 ;  /* 0x26c0000074e57fae */ /* 0x0005e8000e921848 */
[----:B------:R4:W-:Y:S01]  /*12f00*/  STL.64 [R1+0x7b8], R2 ;  /* 0x0007b80201007387 */ /* 0x0009e20000100a00 */
[----:B-1----:R-:W-:-:S03]  /*12f10*/  IMAD.WIDE R148, R0, 0x4, R68 ;  /* 0x0000000400947825 */ /* 0x002fc600078e0244 */
[----:B------:R4:W-:Y:S04]  /*12f20*/  LDGSTS.E [R229+0x26e00], [R2.64], !P5 ;  /* 0x26e0000002e57fae */ /* 0x0009e8000e921848 */
[----:B------:R-:W5:Y:S01]  /*12f30*/  LDL.LU.64 R68, [R1+0x548] ;  /* 0x0005480001447983 */ /* 0x000f620000300a00 */
[----:B---3--:R-:W-:-:S03]  /*12f40*/  IMAD.WIDE R52, R0, 0x4, R52 ;  /* 0x0000000400347825 */ /* 0x008fc600078e0234 */
[----:B------:R-:W3:Y:S01]  /*12f50*/  LDL.LU.64 R4, [R1+0x540] ;  /* 0x0005400001047983 */ /* 0x000ee20000300a00 */
[----:B------:R-:W-:-:S03]  /*12f60*/  IADD3 R252, R250, -0xa8, RZ ;  /* 0xffffff58fafc7810 */ /* 0x000fc60007ffe0ff */
[----:B------:R-:W-:Y:S04]  /*12f70*/  STL.64 [R1+0x7b0], R148 ;  /* 0x0007b09401007387 */ /* 0x000fe80000100a00 */
[----:B------:R1:W-:Y:S04]  /*12f80*/  STL.64 [R1+0x7a8], R132 ;  /* 0x0007a88401007387 */ /* 0x0003e80000100a00 */
[----:B------:R1:W-:Y:S01]  /*12f90*/  LDGSTS.E [R229+0x27c00], [R148.64], !P3 ;  /* 0x27c0000094e57fae */ /* 0x0003e2000d921848 */
[----:B----4-:R-:W-:-:S03]  /*12fa0*/  IMAD.WIDE R2, R0, 0x4, R242 ;  /* 0x0000000400027825 */ /* 0x010fc600078e02f2 */
[----:B------:R-:W-:Y:S01]  /*12fb0*/  STL.64 [R1+0x7a0], R52 ;  /* 0x0007a03401007387 */ /* 0x000fe20000100a00 */
[----:B------:R-:W-:-:S03]  /*12fc0*/  ISETP.GE.U32.AND P0, PT, R252, 0x7ffffed9, PT ;  /* 0x7ffffed9fc00780c */ /* 0x000fc60003f06070 */
[----:B------:R1:W-:Y:S04]  /*12fd0*/  LDGSTS.E [R229+0x27e00], [R132.64], !P3 ;  /* 0x27e0000084e57fae */ /* 0x0003e8000d921848 */
[----:B------:R5:W-:Y:S01]  /*12fe0*/  STL.64 [R1+0x798], R2 ;  /* 0x0007980201007387 */ /* 0x000be20000100a00 */
[----:B------:R-:W-:-:S03]  /*12ff0*/  IADD3 R252, R250, -0xac, RZ ;  /* 0xffffff54fafc7810 */ /* 0x000fc60007ffe0ff */
[----:B------:R-:W4:Y:S01]  /*13000*/  LDL.LU.64 R242, [R1+0x508] ;  /* 0x0005080001f27983 */ /* 0x000f220000300a00 */
[----:B-1----:R-:W-:Y:S01]  /*13010*/  IMAD.WIDE R132, R0, 0x4, R84 ;  /* 0x0000000400847825 */ /* 0x002fe200078e0254 */
[----:B--2---:R-:W-:Y:S02]  /*13020*/  IADD3 R116, R250, -0xb8, RZ ;  /* 0xffffff48fa747810 */ /* 0x004fe40007ffe0ff */
[----:B------:R-:W2:Y:S01]  /*13030*/  LDL.LU.64 R84, [R1+0x500] ;  /* 0x0005000001547983 */ /* 0x000ea20000300a00 */
[----:B------:R-:W-:Y:S02]  /*13040*/  ISETP.GE.U32.AND P1, PT, R252, 0x7ffffed5, PT ;  /* 0x7ffffed5fc00780c */ /* 0x000fe40003f26070 */
[----:B------:R-:W-:Y:S01]  /*13050*/  ISETP.GE.U32.AND P3, PT, R116, 0x7ffffec9, PT ;  /* 0x7ffffec97400780c */ /* 0x000fe20003f66070 */
[C---:B------:R-:W-:Y:S01]  /*13060*/  IMAD.WIDE R116, R0.reuse, 0x4, R100 ;  /* 0x0000000400747825 */ /* 0x040fe200078e0264 */
[----:B------:R1:W-:Y:S04]  /*13070*/  LDGSTS.E [R229+0x28c00], [R52.64], !P6 ;  /* 0x28c0000034e57fae */ /* 0x0003e8000f121848 */
[----:B------:R-:W-:Y:S04]  /*13080*/  STL.64 [R1+0x790], R132 ;  /* 0x0007908401007387 */ /* 0x000fe80000100a00 */
[----:B------:R5:W-:Y:S04]  /*13090*/  LDGSTS.E [R229+0x28e00], [R2.64], !P6 ;  /* 0x28e0000002e57fae */ /* 0x000be8000f121848 */
[----:B------:R-:W2:Y:S04]  /*130a0*/  LDL.LU.64 R100, [R1+0x4c8] ;  /* 0x0004c80001647983 */ /* 0x000ea80000300a00 */
[----:B------:R-:W-:Y:S04]  /*130b0*/  STL.64 [R1+0x788], R116 ;  /* 0x0007887401007387 */ /* 0x000fe80000100a00 */
[----:B------:R1:W-:Y:S01]  /*130c0*/  LDGSTS.E [R229+0x29c00], [R132.64], !P0 ;  /* 0x29c0000084e57fae */ /* 0x0003e2000c121848 */
[----:B------:R-:W-:-:S03]  /*130d0*/  IMAD.WIDE R20, R0, 0x4, R20 ;  /* 0x0000000400147825 */ /* 0x000fc600078e0214 */
[----:B------:R1:W-:Y:S04]  /*130e0*/  LDGSTS.E [R229+0x29e00], [R116.64], !P0 ;  /* 0x29e0000074e57fae */ /* 0x0003e8000c121848 */
[----:B------:R1:W-:Y:S01]  /*130f0*/  LDGSTS.E [R229+0x2ac00], [R20.64], !P1 ;  /* 0x2ac0000014e57fae */ /* 0x0003e2000c921848 */
[----:B-----5:R-:W-:-:S03]  /*13100*/  IMAD.WIDE R2, R0, 0x4, R36 ;  /* 0x0000000400027825 */ /* 0x020fc600078e0224 */
[----:B------:R-:W5:Y:S04]  /*13110*/  LDL.LU.64 R36, [R1+0x4c0] ;  /* 0x0004c00001247983 */ /* 0x000f680000300a00 */
[----:B------:R1:W-:Y:S04]  /*13120*/  STL.64 [R1+0x780], R20 ;  /* 0x0007801401007387 */ /* 0x0003e80000100a00 */
[----:B------:R-:W-:Y:S01]  /*13130*/  STL.64 [R1+0x778], R2 ;  /* 0x0007780201007387 */ /* 0x000fe20000100a00 */
[C---:B------:R-:W-:Y:S02]  /*13140*/  IADD3 R252, R250.reuse, -0xb4, RZ ;  /* 0xffffff4cfafc7810 */ /* 0x040fe40007ffe0ff */
[----:B-1----:R-:W-:Y:S01]  /*13150*/  IADD3 R52, R250, -0xc0, RZ ;  /* 0xffffff40fa347810 */ /* 0x002fe20007ffe0ff */
[----:B------:R1:W-:Y:S04]  /*13160*/  LDGSTS.E [R229+0x2ae00], [R2.64], !P1 ;  /* 0x2ae0000002e57fae */ /* 0x0003e8000c921848 */
[----:B------:R-:W5:Y:S01]  /*13170*/  LDL.LU.64 R20, [R1+0x488] ;  /* 0x0004880001147983 */ /* 0x000f620000300a00 */
[----:B------:R-:W-:-:S02]  /*13180*/  ISETP.GE.U32.AND P5, PT, R252, 0x7ffffecd, PT ;  /* 0x7ffffecdfc00780c */ /* 0x000fc40003fa6070 */
[----:B------:R-:W-:Y:S02]  /*13190*/  IADD3 R252, R250, -0xbc, RZ ;  /* 0xffffff44fafc7810 */ /* 0x000fe40007ffe0ff */
[----:B------:R-:W-:Y:S02]  /*131a0*/  MOV R117, 0x7f ;  /* 0x0000007f00757802 */ /* 0x000fe40000000f00 */
[----:B------:R-:W-:Y:S02]  /*131b0*/  ISETP.GE.U32.AND P6, PT, R252, 0x7ffffec5, PT ;  /* 0x7ffffec5fc00780c */ /* 0x000fe40003fc6070 */
[----:B------:R-:W-:Y:S02]  /*131c0*/  IADD3 R252, R250, -0xc4, RZ ;  /* 0xffffff3cfafc7810 */ /* 0x000fe40007ffe0ff */
[----:B------:R-:W-:Y:S02]  /*131d0*/  IADD3 R117, R117, c[0x0][0x180], RZ ;  /* 0x0000600075757a10 */ /* 0x000fe40007ffe0ff */
[----:B------:R-:W-:-:S02]  /*131e0*/  ISETP.GE.U32.AND P0, PT, R52, 0x7ffffec1, PT ;  /* 0x7ffffec13400780c */ /* 0x000fc40003f06070 */
[----:B------:R-:W5:Y:S01]  /*131f0*/  LDL.LU.64 R52, [R1+0x480] ;  /* 0x0004800001347983 */ /* 0x000f620000300a00 */
[----:B------:R-:W-:Y:S02]  /*13200*/  ISETP.GE.U32.AND P1, PT, R252, 0x7ffffebd, PT ;  /* 0x7ffffebdfc00780c */ /* 0x000fe40003f26070 */
[----:B------:R-:W-:Y:S02]  /*13210*/  SEL R252, RZ, 0x4, P4 ;  /* 0x00000004fffc7807 */ /* 0x000fe40002000000 */
[----:B------:R-:W-:Y:S01]  /*13220*/  ISETP.GT.AND P4, PT, R117, 0xff, PT ;  /* 0x000000ff7500780c */ /* 0x000fe20003f84270 */
[C---:B------:R-:W-:Y:S02]  /*13230*/  IMAD.WIDE R132, R0.reuse, 0x4, R68 ;  /* 0x0000000400847825 */ /* 0x040fe400078e0244 */
[----:B------:R-:W5:Y:S02]  /*13240*/  LDL.LU.64 R68, [R1+0x448] ;  /* 0x0004480001447983 */ /* 0x000f640000300a00 */
[----:B---3--:R-:W-:-:S02]  /*13250*/  IMAD.WIDE R116, R0, 0x4, R4 ;  /* 0x0000000400747825 */ /* 0x008fc400078e0204 */
[----:B------:R-:W3:Y:S04]  /*13260*/  LDL.LU.64 R4, [R1+0x440] ;  /* 0x0004400001047983 */ /* 0x000ee80000300a00 */
[----:B------:R1:W-:Y:S04]  /*13270*/  STL.64 [R1+0x770], R132 ;  /* 0x0007708401007387 */ /* 0x0003e80000100a00 */
[----:B------:R1:W-:Y:S04]  /*13280*/  STL.64 [R1+0x768], R116 ;  /* 0x0007687401007387 */ /* 0x0003e80000100a00 */
[----:B------:R1:W-:Y:S04]  /*13290*/  LDGSTS.E [R229+0x2bc00], [R132.64], !P2 ;  /* 0x2bc0000084e57fae */ /* 0x0003e8000d121848 */
[----:B------:R1:W-:Y:S01]  /*132a0*/  LDGSTS.E [R229+0x2be00], [R116.64], !P2 ;  /* 0x2be0000074e57fae */ /* 0x0003e2000d121848 */
[----:B----4-:R-:W-:-:S03]  /*132b0*/  IMAD.WIDE R164, R0, 0x4, R242 ;  /* 0x0000000400a47825 */ /* 0x010fc600078e02f2 */
[----:B------:R-:W4:Y:S01]  /*132c0*/  LDL.LU.64 R242, [R1+0x408] ;  /* 0x0004080001f27983 */ /* 0x000f220000300a00 */
[----:B--2---:R-:W-:-:S03]  /*132d0*/  IMAD.WIDE R148, R0, 0x4, R84 ;  /* 0x0000000400947825 */ /* 0x004fc600078e0254 */
[----:B------:R2:W-:Y:S04]  /*132e0*/  LDGSTS.E [R229+0x2cc00], [R164.64], !P5 ;  /* 0x2cc00000a4e57fae */ /* 0x0005e8000e921848 */
[----:B------:R-:W2:Y:S04]  /*132f0*/  LDL.LU.64 R84, [R1+0x400] ;  /* 0x0004000001547983 */ /* 0x000ea80000300a00 */
[----:B------:R-:W-:Y:S04]  /*13300*/  STL.64 [R1+0x760], R164 ;  /* 0x000760a401007387 */ /* 0x000fe80000100a00 */
[----:B------:R-:W-:Y:S04]  /*13310*/  STL.64 [R1+0x758], R148 ;  /* 0x0007589401007387 */ /* 0x000fe80000100a00 */
[----:B-1----:R-:W4:Y:S04]  /*13320*/  LDL.LU.64 R132, [R1+0x3c8] ;  /* 0x0003c80001847983 */ /* 0x002f280000300a00 */
[----:B------:R-:W4:Y:S01]  /*13330*/  LDL.LU.64 R116, [R1+0x3c0] ;  /* 0x0003c00001747983 */ /* 0x000f220000300a00 */
[----:B------:R-:W-:-:S03]  /*13340*/  IMAD.WIDE R100, R0, 0x4, R100 ;  /* 0x0000000400647825 */ /* 0x000fc600078e0264 */
[----:B------:R1:W-:Y:S04]  /*13350*/  LDGSTS.E [R229+0x2ce00], [R148.64], !P5 ;  /* 0x2ce0000094e57fae */ /* 0x0003e8000e921848 */
[----:B------:R-:W-:Y:S04]  /*13360*/  STL.64 [R1+0x750], R100 ;  /* 0x0007506401007387 */ /* 0x000fe80000100a00 */
[----:B------:R1:W-:Y:S01]  /*13370*/  LDGSTS.E [R229+0x2dc00], [R100.64], !P3 ;  /* 0x2dc0000064e57fae */ /* 0x0003e2000d921848 */
[----:B-----5:R-:W-:-:S05]  /*13380*/  IMAD.WIDE R36, R0, 0x4, R36 ;  /* 0x0000000400247825 */ /* 0x020fca00078e0224 */
[----:B------:R5:W-:Y:S04]  /*13390*/  STL.64 [R1+0x748], R36 ;  /* 0x0007482401007387 */ /* 0x000be80000100a00 */
[----:B------:R5:W-:Y:S02]  /*133a0*/  LDGSTS.E [R229+0x2de00], [R36.64], !P3 ;  /* 0x2de0000024e57fae */ /* 0x000be4000d921848 */
[C---:B-----5:R-:W-:Y:S02]  /*133b0*/  IMAD.WIDE R36, R0.reuse, 0x4, R20 ;  /* 0x0000000400247825 */ /* 0x060fe400078e0214 */
[----:B------:R-:W5:Y:S04]  /*133c0*/  LDL.LU.64 R20, [R1+0x378] ;  /* 0x0003780001147983 */ /* 0x000f680000300a00 */
[----:B------:R3:W-:Y:S01]  /*133d0*/  LDGSTS.E [R229+0x2ec00], [R36.64], !P6 ;  /* 0x2ec0000024e57fae */ /* 0x0007e2000f121848 */
[----:B-1----:R-:W-:-:S03]  /*133e0*/  IMAD.WIDE R148, R0, 0x4, R52 ;  /* 0x0000000400947825 */ /* 0x002fc600078e0234 */
[----:B------:R-:W5:Y:S04]  /*133f0*/  LDL.LU.64 R52, [R1+0x370] ;  /* 0x0003700001347983 */ /* 0x000f680000300a00 */
[----:B------:R1:W-:Y:S01]  /*13400*/  STL.64 [R1+0x740], R36 ;  /* 0x0007402401007387 */ /* 0x0003e20000100a00 */
[----:B------:R-:W-:-:S03]  /*13410*/  IMAD.WIDE R100, R0, 0x4, R68 ;  /* 0x0000000400647825 */ /* 0x000fc600078e0244 */
[----:B------:R-:W-:Y:S01]  /*13420*/  STL.64 [R1+0x738], R148 ;  /* 0x0007389401007387 */ /* 0x000fe20000100a00 */
[----:B---3--:R-:W-:-:S03]  /*13430*/  IMAD.WIDE R4, R0, 0x4, R4 ;  /* 0x0000000400047825 */ /* 0x008fc600078e0204 */
[----:B------:R-:W3:Y:S04]  /*13440*/  LDL.LU.64 R68, [R1+0x338] ;  /* 0x0003380001447983 */ /* 0x000ee80000300a00 */
[----:B------:R1:W-:Y:S04]  /*13450*/  STL.64 [R1+0x730], R100 ;  /* 0x0007306401007387 */ /* 0x0003e80000100a00 */
[----:B------:R2:W-:Y:S04]  /*13460*/  LDGSTS.E [R229+0x2ee00], [R148.64], !P6 ;  /* 0x2ee0000094e57fae */ /* 0x0005e8000f121848 */
[----:B-1----:R-:W3:Y:S04]  /*13470*/  LDL.LU.64 R36, [R1+0x330] ;  /* 0x0003300001247983 */ /* 0x002ee80000300a00 */
[----:B------:R1:W-:Y:S04]  /*13480*/  LDGSTS.E [R229+0x2fc00], [R100.64], !P0 ;  /* 0x2fc0000064e57fae */ /* 0x0003e8000c121848 */
[----:B------:R4:W-:Y:S04]  /*13490*/  STL.64 [R1+0x728], R4 ;  /* 0x0007280401007387 */ /* 0x0009e80000100a00 */
[----:B------:R4:W-:Y:S04]  /*134a0*/  LDGSTS.E [R229+0x2fe00], [R4.64], !P0 ;  /* 0x2fe0000004e57fae */ /* 0x0009e8000c121848 */
[----:B-1----:R-:W3:Y:S01]  /*134b0*/  LDL.LU.64 R100, [R1+0x2f8] ;  /* 0x0002f80001647983 */ /* 0x002ee20000300a00 */
[----:B--2---:R-:W-:-:S04]  /*134c0*/  IMAD.WIDE R84, R0, 0x4, R84 ;  /* 0x0000000400547825 */ /* 0x004fc800078e0254 */
[C---:B----4-:R-:W-:Y:S02]  /*134d0*/  IMAD.WIDE R4, R0.reuse, 0x4, R242 ;  /* 0x0000000400047825 */ /* 0x050fe400078e02f2 */
[----:B------:R-:W2:Y:S04]  /*134e0*/  LDL.LU.64 R242, [R1+0x2f0] ;  /* 0x0002f00001f27983 */ /* 0x000ea80000300a00 */
[----:B------:R1:W-:Y:S01]  /*134f0*/  STL.64 [R1+0x720], R4 ;  /* 0x0007200401007387 */ /* 0x0003e20000100a00 */
[----:B------:R-:W-:-:S03]  /*13500*/  IMAD.WIDE R132, R0, 0x4, R132 ;  /* 0x0000000400847825 */ /* 0x000fc600078e0284 */
[----:B------:R4:W-:Y:S01]  /*13510*/  STL.64 [R1+0x718], R84 ;  /* 0x0007185401007387 */ /* 0x0009e20000100a00 */
[----:B------:R-:W-:-:S03]  /*13520*/  IMAD.WIDE R116, R0, 0x4, R116 ;  /* 0x0000000400747825 */ /* 0x000fc600078e0274 */
[----:B------:R1:W-:Y:S04]  /*13530*/  LDGSTS.E [R229+0x30c00], [R4.64], !P1 ;  /* 0x30c0000004e57fae */ /* 0x0003e8000c921848 */
[----:B------:R4:W-:Y:S04]  /*13540*/  LDGSTS.E [R229+0x30e00], [R84.64], !P1 ;  /* 0x30e0000054e57fae */ /* 0x0009e8000c921848 */
[----:B-1----:R-:W2:Y:S04]  /*13550*/  LDL.LU.64 R4, [R1+0x2b8] ;  /* 0x0002b80001047983 */ /* 0x002ea80000300a00 */
[----:B------:R3:W-:Y:S04]  /*13560*/  STL.64 [R1+0x710], R132 ;  /* 0x0007108401007387 */ /* 0x0007e80000100a00 */
[----:B------:R1:W-:Y:S04]  /*13570*/  STL.64 [R1+0x708], R116 ;  /* 0x0007087401007387 */ /* 0x0003e80000100a00 */
[----:B----4-:R-:W4:Y:S01]  /*13580*/  LDL.LU.64 R84, [R1+0x2b0] ;  /* 0x0002b00001547983 */ /* 0x010f220000300a00 */
[----:B-----5:R-:W-:-:S03]  /*13590*/  IMAD.WIDE R164, R0, 0x4, R20 ;  /* 0x0000000400a47825 */ /* 0x020fc600078e0214 */
[----:B------:R-:W5:Y:S01]  /*135a0*/  LDL.LU.64 R20, [R1+0x278] ;  /* 0x0002780001147983 */ /* 0x000f620000300a00 */
[----:B------:R-:W-:Y:S02]  /*135b0*/  IADD3 R3, R250, -0xc8, RZ ;  /* 0xffffff38fa037810 */ /* 0x000fe40007ffe0ff */
[----:B------:R-:W-:Y:S02]  /*135c0*/  SEL R252, R252, RZ, P4 ;  /* 0x000000fffcfc7207 */ /* 0x000fe40002000000 */
[----:B------:R-:W-:Y:S02]  /*135d0*/  ISETP.GE.U32.AND P4, PT, R3, 0x7ffffeb9, PT ;  /* 0x7ffffeb90300780c */ /* 0x000fe40003f86070 */
[C---:B------:R-:W-:Y:S02]  /*135e0*/  IADD3 R2, R250.reuse, -0xcc, RZ ;  /* 0xffffff34fa027810 */ /* 0x040fe40007ffe0ff */
[----:B------:R-:W-:Y:S02]  /*135f0*/  IADD3 R3, R250, -0xd0, RZ ;  /* 0xffffff30fa037810 */ /* 0x000fe40007ffe0ff */
[----:B------:R-:W-:-:S02]  /*13600*/  ISETP.GE.U32.AND P2, PT, R2, 0x7ffffeb5, PT ;  /* 0x7ffffeb50200780c */ /* 0x000fc40003f46070 */
[----:B------:R-:W-:Y:S01]  /*13610*/  ISETP.GE.U32.AND P5, PT, R3, 0x7ffffeb1, PT ;  /* 0x7ffffeb10300780c */ /* 0x000fe20003fa6070 */
[----:B------:R-:W-:Y:S01]  /*13620*/  IMAD.WIDE R148, R0, 0x4, R52 ;  /* 0x0000000400947825 */ /* 0x000fe200078e0234 */
[C---:B------:R-:W-:Y:S01]  /*13630*/  IADD3 R2, R250.reuse, -0xd4, RZ ;  /* 0xffffff2cfa027810 */ /* 0x040fe20007ffe0ff */
[----:B------:R-:W5:Y:S01]  /*13640*/  LDL.LU.64 R52, [R1+0x270] ;  /* 0x0002700001347983 */ /* 0x000f620000300a00 */
[----:B------:R-:W-:-:S03]  /*13650*/  IADD3 R3, R250, -0xd8, RZ ;  /* 0xffffff28fa037810 */ /* 0x000fc60007ffe0ff */
[----:B------:R3:W-:Y:S01]  /*13660*/  LDGSTS.E [R229+0x31c00], [R132.64], !P4 ;  /* 0x31c0000084e57fae */ /* 0x0007e2000e121848 */
[----:B------:R-:W-:-:S03]  /*13670*/  ISETP.GE.U32.AND P3, PT, R2, 0x7ffffead, PT ;  /* 0x7ffffead0200780c */ /* 0x000fc60003f66070 */
[----:B------:R1:W-:Y:S04]  /*13680*/  LDGSTS.E [R229+0x31e00], [R116.64], !P4 ;  /* 0x31e0000074e57fae */ /* 0x0003e8000e121848 */
[----:B------:R-:W-:Y:S01]  /*13690*/  STL.64 [R1+0x700], R164 ;  /* 0x000700a401007387 */ /* 0x000fe20000100a00 */
[----:B------:R-:W-:Y:S01]  /*136a0*/  ISETP.GE.U32.AND P6, PT, R3, 0x7ffffea9, PT ;  /* 0x7ffffea90300780c */ /* 0x000fe20003fc6070 */
[C---:B---3--:R-:W-:Y:S02]  /*136b0*/  IMAD.WIDE R132, R0.reuse, 0x4, R68 ;  /* 0x0000000400847825 */ /* 0x048fe400078e0244 */
[----:B------:R3:W-:Y:S02]  /*136c0*/  STL.64 [R1+0x6f8], R148 ;  /* 0x0006f89401007387 */ /* 0x0007e40000100a00 */
[----:B-1----:R-:W-:-:S02]  /*136d0*/  IMAD.WIDE R116, R0, 0x4, R36 ;  /* 0x0000000400747825 */ /* 0x002fc400078e0224 */
[----:B------:R1:W-:Y:S04]  /*136e0*/  LDGSTS.E [R229+0x32c00], [R164.64], !P2 ;  /* 0x32c00000a4e57fae */ /* 0x0003e8000d121848 */
[----:B------:R-:W5:Y:S04]  /*136f0*/  LDL.LU.64 R36, [R1+0x238] ;  /* 0x0002380001247983 */ /* 0x000f680000300a00 */
[----:B------:R-:W5:Y:S04]  /*13700*/  LDL.LU.64 R68, [R1+0x230] ;  /* 0x0002300001447983 */ /* 0x000f680000300a00 */
[----:B------:R3:W-:Y:S04]  /*13710*/  LDGSTS.E [R229+0x32e00], [R148.64], !P2 ;  /* 0x32e0000094e57fae */ /* 0x0007e8000d121848 */
[----:B------:R2:W-:Y:S04]  /*13720*/  STL.64 [R1+0x6f0], R132 ;  /* 0x0006f08401007387 */ /* 0x0005e80000100a00 */
[----:B------:R2:W-:Y:S01]  /*13730*/  LDGSTS.E [R229+0x33c00], [R132.64], !P5 ;  /* 0x33c0000084e57fae */ /* 0x0005e2000e921848 */
[----:B---3--:R-:W-:-:S03]  /*13740*/  IMAD.WIDE R148, R0, 0x4, R100 ;  /* 0x0000000400947825 */ /* 0x008fc600078e0264 */
[----:B------:R3:W-:Y:S04]  /*13750*/  STL.64 [R1+0x6e8], R116 ;  /* 0x0006e87401007387 */ /* 0x0007e80000100a00 */
[----:B------:R3:W-:Y:S01]  /*13760*/  LDGSTS.E [R229+0x33e00], [R116.64], !P5 ;  /* 0x33e0000074e57fae */ /* 0x0007e2000e921848 */
[----:B--2---:R-:W-:-:S03]  /*13770*/  IMAD.WIDE R132, R0, 0x4, R242 ;  /* 0x0000000400847825 */ /* 0x004fc600078e02f2 */
[----:B------:R-:W2:Y:S04]  /*13780*/  LDL.LU.64 R100, [R1+0x1f8] ;  /* 0x0001f80001647983 */ /* 0x000ea80000300a00 */
[----:B------:R-:W2:Y:S04]  /*13790*/  LDL.LU.64 R242, [R1+0x1f0] ;  /* 0x0001f00001f27983 */ /* 0x000ea80000300a00 */
[----:B------:R-:W-:Y:S04]  /*137a0*/  STL.64 [R1+0x6e0], R148 ;  /* 0x0006e09401007387 */ /* 0x000fe80000100a00 */
[----:B------:R1:W-:Y:S01]  /*137b0*/  STL.64 [R1+0x6d8], R132 ;  /* 0x0006d88401007387 */ /* 0x0003e20000100a00 */
[----:B---3--:R-:W-:-:S03]  /*137c0*/  IMAD.WIDE R116, R0, 0x4, R4 ;  /* 0x0000000400747825 */ /* 0x008fc600078e0204 */
[----:B------:R2:W-:Y:S04]  /*137d0*/  LDGSTS.E [R229+0x34c00], [R148.64], !P3 ;  /* 0x34c0000094e57fae */ /* 0x0005e8000d921848 */
[----:B------:R-:W3:Y:S01]  /*137e0*/  LDL.LU.64 R4, [R1+0x1b8] ;  /* 0x0001b80001047983 */ /* 0x000ee20000300a00 */
[----:B----4-:R-:W-:-:S03]  /*137f0*/  IMAD.WIDE R84, R0, 0x4, R84 ;  /* 0x0000000400547825 */ /* 0x010fc600078e0254 */
[----:B------:R-:W-:Y:S04]  /*13800*/  STL.64 [R1+0x6d0], R116 ;  /* 0x0006d07401007387 */ /* 0x000fe80000100a00 */
[----:B------:R1:W-:Y:S04]  /*13810*/  LDGSTS.E [R229+0x34e00], [R132.64], !P3 ;  /* 0x34e0000084e57fae */ /* 0x0003e8000d921848 */
[----:B------:R5:W-:Y:S04]  /*13820*/  STL.64 [R1+0x6c8], R84 ;  /* 0x0006c85401007387 */ /* 0x000be80000100a00 */
[----:B------:R4:W-:Y:S04]  /*13830*/  LDGSTS.E [R229+0x35c00], [R116.64], !P6 ;  /* 0x35c0000074e57fae */ /* 0x0009e8000f121848 */
[----:B-1----:R-:W4:Y:S04]  /*13840*/  LDL.LU.64 R132, [R1+0x1b0] ;  /* 0x0001b00001847983 */ /* 0x002f280000300a00 */
[----:B------:R5:W-:Y:S04]  /*13850*/  LDGSTS.E [R229+0x35e00], [R84.64], !P6 ;  /* 0x35e0000054e57fae */ /* 0x000be8000f121848 */
[----:B------:R-:W4:Y:S01]  /*13860*/  LDL.LU.64 R164, [R1+0x178] ;  /* 0x0001780001a47983 */ /* 0x000f220000300a00 */
[----:B-----5:R-:W-:-:S03]  /*13870*/  IMAD.WIDE R84, R0, 0x4, R20 ;  /* 0x0000000400547825 */ /* 0x020fc600078e0214 */
[----:B------:R-:W5:Y:S01]  /*13880*/  LDL.LU.64 R20, [R1+0x170] ;  /* 0x0001700001147983 */ /* 0x000f620000300a00 */
[C---:B------:R-:W-:Y:S02]  /*13890*/  IADD3 R2, R250.reuse, -0xdc, RZ ;  /* 0xffffff24fa027810 */ /* 0x040fe40007ffe0ff */
[----:B------:R-:W-:Y:S02]  /*138a0*/  IADD3 R3, R250, -0xe0, RZ ;  /* 0xffffff20fa037810 */ /* 0x000fe40007ffe0ff */
[----:B------:R-:W-:Y:S02]  /*138b0*/  ISETP.GE.U32.AND P0, PT, R2, 0x7ffffea5, PT ;  /* 0x7ffffea50200780c */ /* 0x000fe40003f06070 */
[----:B------:R-:W-:Y:S02]  /*138c0*/  ISETP.GE.U32.AND P1, PT, R3, 0x7ffffea1, PT ;  /* 0x7ffffea10300780c */ /* 0x000fe40003f26070 */
[----:B------:R-:W-:Y:S01]  /*138d0*/  IADD3 R2, R250, -0xe4, RZ ;  /* 0xffffff1cfa027810 */ /* 0x000fe20007ffe0ff */
[----:B------:R-:W-:Y:S01]  /*138e0*/  STL.64 [R1+0x6c0], R84 ;  /* 0x0006c05401007387 */ /* 0x000fe20000100a00 */
[----:B------:R-:W-:Y:S01]  /*138f0*/  IMAD.WIDE R52, R0, 0x4, R52 ;  /* 0x0000000400347825 */ /* 0x000fe200078e0234 */
[----:B------:R-:W-:-:S02]  /*13900*/  IADD3 R3, R250, -0xe8, RZ ;  /* 0xffffff18fa037810 */ /* 0x000fc40007ffe0ff */
[----:B------:R-:W-:-:S04]  /*13910*/  ISETP.GE.U32.AND P4, PT, R2, 0x7ffffe9d, PT ;  /* 0x7ffffe9d0200780c */ /* 0x000fc80003f86070 */
[----:B------:R1:W-:Y:S01]  /*13920*/  LDGSTS.E [R229+0x36c00], [R84.64], !P0 ;  /* 0x36c0000054e57fae */ /* 0x0003e2000c121848 */
[----:B------:R-:W-:-:S03]  /*13930*/  IADD3 R2, R250, -0xec, RZ ;  /* 0xffffff14fa027810 */ /* 0x000fc60007ffe0ff */
[----:B------:R-:W-:Y:S01]  /*13940*/  STL.64 [R1+0x6b8], R52 ;  /* 0x0006b83401007387 */ /* 0x000fe20000100a00 */
[----:B------:R-:W-:-:S03]  /*13950*/  ISETP.GE.U32.AND P2, PT, R3, 0x7ffffe99, PT ;  /* 0x7ffffe990300780c */ /* 0x000fc60003f46070 */
[----:B------:R1:W-:Y:S01]  /*13960*/  LDGSTS.E [R229+0x36e00], [R52.64], !P0 ;  /* 0x36e0000034e57fae */ /* 0x0003e2000c121848 */
[----:B------:R-:W-:Y:S02]  /*13970*/  ISETP.GE.U32.AND P5, PT, R2, 0x7ffffe95, PT ;  /* 0x7ffffe950200780c */ /* 0x000fe40003fa6070 */
[----:B------:R-:W-:Y:S01]  /*13980*/  IADD3 R3, R250, -0xf0, RZ ;  /* 0xffffff10fa037810 */ /* 0x000fe20007ffe0ff */
[----:B------:R-:W-:-:S04]  /*13990*/  IMAD.WIDE R36, R0, 0x4, R36 ;  /* 0x0000000400247825 */ /* 0x000fc800078e0224 */
[----:B------:R-:W-:Y:S01]  /*139a0*/  IMAD.WIDE R68, R0, 0x4, R68 ;  /* 0x0000000400447825 */ /* 0x000fe200078e0244 */
[----:B------:R1:W-:Y:S04]  /*139b0*/  STL.64 [R1+0x6b0], R36 ;  /* 0x0006b02401007387 */ /* 0x0003e80000100a00 */
[----:B------:R1:W-:Y:S04]  /*139c0*/  STL.64 [R1+0x6a8], R68 ;  /* 0x0006a84401007387 */ /* 0x0003e80000100a00 */
[----:B------:R1:W-:Y:S04]  /*139d0*/  LDGSTS.E [R229+0x37c00], [R36.64], !P1 ;  /* 0x37c0000024e57fae */ /* 0x0003e8000c921848 */
[----:B------:R2:W-:Y:S01]  /*139e0*/  LDGSTS.E [R229+0x37e00], [R68.64], !P1 ;  /* 0x37e0000044e57fae */ /* 0x0005e2000c921848 */
[----:B------:R-:W-:-:S03]  /*139f0*/  ISETP.GE.U32.AND P3, PT, R3, 0x7ffffe91, PT ;  /* 0x7ffffe910300780c */ /* 0x000fc60003f66070 */
[----:B-1----:R-:W5:Y:S01]  /*13a00*/  LDL.LU.64 R36, [R1+0x138] ;  /* 0x0001380001247983 */ /* 0x002f620000300a00 */
[----:B--2---:R-:W-:-:S03]  /*13a10*/  IMAD.WIDE R148, R0, 0x4, R100 ;  /* 0x0000000400947825 */ /* 0x004fc600078e0264 */
[----:B------:R-:W2:Y:S01]  /*13a20*/  LDL.LU.64 R52, [R1+0x130] ;  /* 0x0001300001347983 */ /* 0x000ea20000300a00 */
[----:B------:R-:W-:-:S03]  /*13a30*/  IMAD.WIDE R242, R0, 0x4, R242 ;  /* 0x0000000400f27825 */ /* 0x000fc600078e02f2 */
[----:B------:R-:W2:Y:S04]  /*13a40*/  LDL.LU.64 R68, [R1+0xf8] ;  /* 0x0000f80001447983 */ /* 0x000ea80000300a00 */
[----:B------:R-:W2:Y:S04]  /*13a50*/  LDL.LU.64 R84, [R1+0xf0] ;  /* 0x0000f00001547983 */ /* 0x000ea80000300a00 */
[----:B------:R1:W-:Y:S01]  /*13a60*/  STL.64 [R1+0x6a0], R148 ;  /* 0x0006a09401007387 */ /* 0x0003e20000100a00 */
[----:B------:R-:W-:-:S03]  /*13a70*/  IADD3 R3, R250, -0xf8, RZ ;  /* 0xffffff08fa037810 */ /* 0x000fc60007ffe0ff */
[----:B------:R-:W2:Y:S01]  /*13a80*/  LDL.LU.64 R100, [R1+0xb8] ;  /* 0x0000b80001647983 */ /* 0x000ea20000300a00 */
[----:B---3--:R-:W-:-:S03]  /*13a90*/  IMAD.WIDE R4, R0, 0x4, R4 ;  /* 0x0000000400047825 */ /* 0x008fc600078e0204 */
[----:B------:R3:W-:Y:S04]  /*13aa0*/  STL.64 [R1+0x698], R242 ;  /* 0x000698f201007387 */ /* 0x0007e80000100a00 */
[----:B----4-:R-:W4:Y:S01]  /*13ab0*/  LDL.LU.64 R116, [R1+0xb0] ;  /* 0x0000b00001747983 */ /* 0x010f220000300a00 */
[----:B------:R-:W-:-:S03]  /*13ac0*/  ISETP.GE.U32.AND P0, PT, R3, 0x7ffffe89, PT ;  /* 0x7ffffe890300780c */ /* 0x000fc60003f06070 */
[----:B------:R1:W-:Y:S01]  /*13ad0*/  STL.64 [R1+0x690], R4 ;  /* 0x0006900401007387 */ /* 0x0003e20000100a00 */
[----:B------:R-:W-:-:S03]  /*13ae0*/  IADD3 R3, R250, -0x100, RZ ;  /* 0xffffff00fa037810 */ /* 0x000fc60007ffe0ff */
[----:B------:R1:W-:Y:S04]  /*13af0*/  LDGSTS.E [R229+0x38c00], [R148.64], !P4 ;  /* 0x38c0000094e57fae */ /* 0x0003e8000e121848 */
[----:B------:R3:W-:Y:S04]  /*13b00*/  LDGSTS.E [R229+0x38e00], [R242.64], !P4 ;  /* 0x38e00000f2e57fae */ /* 0x0007e8000e121848 */
[----:B------:R3:W-:Y:S01]  /*13b10*/  LDGSTS.E [R229+0x39c00], [R4.64], !P2 ;  /* 0x39c0000004e57fae */ /* 0x0007e2000d121848 */
[----:B------:R-:W-:-:S03]  /*13b20*/  IMAD.WIDE R196, R0, 0x4, R132 ;  /* 0x0000000400c47825 */ /* 0x000fc600078e0284 */
[----:B------:R-:W4:Y:S04]  /*13b30*/  LDL.LU.64 R132, [R1+0x78] ;  /* 0x0000780001847983 */ /* 0x000f280000300a00 */
[----:B-1----:R-:W4:Y:S01]  /*13b40*/  LDL.LU.64 R148, [R1+0x70] ;  /* 0x0000700001947983 */ /* 0x002f220000300a00 */
[----:B------:R-:W-:-:S03]  /*13b50*/  IMAD.WIDE R164, R0, 0x4, R164 ;  /* 0x0000000400a47825 */ /* 0x000fc600078e02a4 */
[----:B------:R-:W-:Y:S04]  /*13b60*/  STL.64 [R1+0x688], R196 ;  /* 0x000688c401007387 */ /* 0x000fe80000100a00 */
[----:B---3--:R-:W3:Y:S04]  /*13b70*/  LDL.LU.64 R242, [R1+0x13f8] ;  /* 0x0013f80001f27983 */ /* 0x008ee80000300a00 */
[----:B------:R-:W3:Y:S04]  /*13b80*/  LDL.LU.64 R4, [R1+0x13f0] ;  /* 0x0013f00001047983 */ /* 0x000ee80000300a00 */
[----:B------:R1:W-:Y:S01]  /*13b90*/  LDGSTS.E [R229+0x39e00], [R196.64], !P2 ;  /* 0x39e00000c4e57fae */ /* 0x0003e2000d121848 */
[----:B------:R-:W-:-:S03]  /*13ba0*/  ISETP.GE.AND P2, PT, R181, R3, PT ;  /* 0x00000003b500720c */ /* 0x000fc60003f46270 */
[----:B------:R1:W-:Y:S04]  /*13bb0*/  STL.64 [R1+0x680], R164 ;  /* 0x000680a401007387 */ /* 0x0003e80000100a00 */
[----:B------:R1:W-:Y:S01]  /*13bc0*/  LDGSTS.E [R229+0x3ac00], [R164.64], !P5 ;  /* 0x3ac00000a4e57fae */ /* 0x0003e2000e921848 */
[----:B-----5:R-:W-:-:S05]  /*13bd0*/  IMAD.WIDE R20, R0, 0x4, R20 ;  /* 0x0000000400147825 */ /* 0x020fca00078e0214 */
[----:B------:R5:W-:Y:S04]  /*13be0*/  STL.64 [R1+0x678], R20 ;  /* 0x0006781401007387 */ /* 0x000be80000100a00 */
[----:B-1----:R-:W3:Y:S04]  /*13bf0*/  LDL.LU.64 R164, [R1+0x38] ;  /* 0x0000380001a47983 */ /* 0x002ee80000300a00 */
[----:B------:R-:W3:Y:S04]  /*13c00*/  LDL.LU.64 R180, [R1+0x30] ;  /* 0x0000300001b47983 */ /* 0x000ee80000300a00 */
[----:B------:R-:W3:Y:S01]  /*13c10*/  LDL.LU.64 R196, [R1+0x28] ;  /* 0x0000280001c47983 */ /* 0x000ee20000300a00 */
[----:B------:R-:W-:-:S03]  /*13c20*/  IADD3 R2, R250, -0xf4, RZ ;  /* 0xffffff0cfa027810 */ /* 0x000fc60007ffe0ff */
[----:B------:R5:W-:Y:S01]  /*13c30*/  LDGSTS.E [R229+0x3ae00], [R20.64], !P5 ;  /* 0x3ae0000014e57fae */ /* 0x000be2000e921848 */
[----:B------:R-:W-:Y:S02]  /*13c40*/  ISETP.GE.U32.AND P6, PT, R2, 0x7ffffe8d, PT ;  /* 0x7ffffe8d0200780c */ /* 0x000fe40003fc6070 */
[----:B------:R-:W-:-:S04]  /*13c50*/  IADD3 R2, R250, -0xfc, RZ ;  /* 0xffffff04fa027810 */ /* 0x000fc80007ffe0ff */
[----:B------:R-:W-:Y:S01]  /*13c60*/  ISETP.GE.U32.AND P1, PT, R2, 0x7ffffe85, PT ;  /* 0x7ffffe850200780c */ /* 0x000fe20003f26070 */
[----:B-----5:R-:W5:Y:S01]  /*13c70*/  LDL.LU.64 R20, [R1+0x13e8] ;  /* 0x0013e80001147983 */ /* 0x020f620000300a00 */
[----:B------:R-:W-:Y:S02]  /*13c80*/  IADD3 R2, R250, -0x101, RZ ;  /* 0xfffffefffa027810 */ /* 0x000fe40007ffe0ff */
[----:B------:R-:W-:Y:S02]  /*13c90*/  ISETP.GE.U32.AND P4, PT, R3, 0x7ffffe81, PT ;  /* 0x7ffffe810300780c */ /* 0x000fe40003f86070 */
[----:B------:R-:W-:Y:S02]  /*13ca0*/  ISETP.GE.U32.AND P5, PT, R2, 0x7ffffe80, PT ;  /* 0x7ffffe800200780c */ /* 0x000fe40003fa6070 */
[C---:B------:R-:W-:Y:S02]  /*13cb0*/  IADD3 R2, R250.reuse, -0x109, RZ ;  /* 0xfffffef7fa027810 */ /* 0x040fe40007ffe0ff */
[----:B------:R-:W-:Y:S01]  /*13cc0*/  IADD3 R3, R250, -0x105, RZ ;  /* 0xfffffefbfa037810 */ /* 0x000fe20007ffe0ff */
[----:B------:R-:W-:Y:S01]  /*13cd0*/  IMAD.WIDE R6, R251, 0x4, R6 ;  /* 0x00000004fb067825 */ /* 0x000fe200078e0206 */
[----:B------:R-:W-:-:S03]  /*13ce0*/  IADD3 R228, R213, 0x100000, RZ ;  /* 0x00100000d5e47810 */ /* 0x000fc60007ffe0ff */
[----:B------:R-:W-:-:S04]  /*13cf0*/  IMAD.WIDE R36, R0, 0x4, R36 ;  /* 0x0000000400247825 */ /* 0x000fc800078e0224 */
[C---:B--2---:R-:W-:Y:S01]  /*13d00*/  IMAD.WIDE R52, R0.reuse, 0x4, R52 ;  /* 0x0000000400347825 */ /* 0x044fe200078e0234 */
[----:B------:R1:W-:Y:S03]  /*13d10*/  STL.64 [R1+0x670], R36 ;  /* 0x0006702401007387 */ /* 0x0003e60000100a00 */
[C---:B------:R-:W-:Y:S01]  /*13d20*/  IMAD.WIDE R68, R0.reuse, 0x4, R68 ;  /* 0x0000000400447825 */ /* 0x040fe200078e0244 */
[----:B------:R2:W-:Y:S03]  /*13d30*/  STL.64 [R1+0x668], R52 ;  /* 0x0006683401007387 */ /* 0x0005e60000100a00 */
[C---:B------:R-:W-:Y:S01]  /*13d40*/  IMAD.WIDE R84, R0.reuse, 0x4, R84 ;  /* 0x0000000400547825 */ /* 0x040fe200078e0254 */
[----:B------:R1:W-:Y:S04]  /*13d50*/  LDGSTS.E [R229+0x3bc00], [R36.64], !P3 ;  /* 0x3bc0000024e57fae */ /* 0x0003e8000d921848 */
[----:B------:R2:W-:Y:S01]  /*13d60*/  LDGSTS.E [R229+0x3be00], [R52.64], !P3 ;  /* 0x3be0000034e57fae */ /* 0x0005e2000d921848 */
[----:B------:R-:W-:-:S03]  /*13d70*/  IMAD.WIDE R100, R0, 0x4, R100 ;  /* 0x0000000400647825 */ /* 0x000fc600078e0264 */
[----:B------:R4:W-:Y:S04]  /*13d80*/  LDGSTS.E [R229+0x3cc00], [R68.64], !P6 ;  /* 0x3cc0000044e57fae */ /* 0x0009e8000f121848 */
[----:B-1----:R-:W5:Y:S01]  /*13d90*/  LDL.LU.64 R36, [R1+0x13e0] ;  /* 0x0013e00001247983 */ /* 0x002f620000300a00 */
[----:B----4-:R-:W-:-:S03]  /*13da0*/  IMAD.WIDE R116, R0, 0x4, R116 ;  /* 0x0000000400747825 */ /* 0x010fc600078e0274 */
[----:B--2---:R-:W2:Y:S04]  /*13db0*/  LDL.LU.64 R52, [R1+0x13d8] ;  /* 0x0013d80001347983 */ /* 0x004ea80000300a00 */
[----:B------:R1:W-:Y:S04]  /*13dc0*/  STL.64 [R1+0x660], R68 ;  /* 0x0006604401007387 */ /* 0x0003e80000100a00 */
[----:B------:R4:W-:Y:S04]  /*13dd0*/  LDGSTS.E [R229+0x3ce00], [R84.64], !P6 ;  /* 0x3ce0000054e57fae */ /* 0x0009e8000f121848 */
[----:B------:R4:W-:Y:S04]  /*13de0*/  STL.64 [R1+0x658], R84 ;  /* 0x0006585401007387 */ /* 0x0009e80000100a00 */
[----:B------:R4:W-:Y:S04]  /*13df0*/  LDGSTS.E [R229+0x3dc00], [R100.64], !P0 ;  /* 0x3dc0000064e57fae */ /* 0x0009e8000c121848 */
[----:B-1----:R-:W2:Y:S01]  /*13e00*/  LDL.LU.64 R68, [R1+0x13d0] ;  /* 0x0013d00001447983 */ /* 0x002ea20000300a00 */
[----:B------:R-:W-:-:S03]  /*13e10*/  IMAD.WIDE R132, R0, 0x4, R132 ;  /* 0x0000000400847825 */ /* 0x000fc600078e0284 */
[----:B------:R1:W-:Y:S01]  /*13e20*/  LDGSTS.E [R229+0x3de00], [R116.64], !P0 ;  /* 0x3de0000074e57fae */ /* 0x0003e2000c121848 */
[----:B------:R-:W-:Y:S01]  /*13e30*/  ISETP.NE.U32.AND P0, PT, R252, RZ, PT ;  /* 0x000000fffc00720c */ /* 0x000fe20003f05070 */
[----:B------:R-:W-:Y:S02]  /*13e40*/  IMAD.WIDE R148, R0, 0x4, R148 ;  /* 0x0000000400947825 */ /* 0x000fe400078e0294 */
[----:B----4-:R-:W4:Y:S04]  /*13e50*/  LDL.LU.64 R84, [R1+0x13c8] ;  /* 0x0013c80001547983 */ /* 0x010f280000300a00 */
[----:B------:R1:W-:Y:S01]  /*13e60*/  STL.64 [R1+0x650], R100 ;  /* 0x0006506401007387 */ /* 0x0003e20000100a00 */
[----:B------:R-:W-:-:S03]  /*13e70*/  ISETP.GE.U32.AND P6, PT, R2, 0x7ffffe78, PT ;  /* 0x7ffffe780200780c */ /* 0x000fc60003fc6070 */
[----:B------:R1:W-:Y:S01]  /*13e80*/  STL.64 [R1+0x648], R116 ;  /* 0x0006487401007387 */ /* 0x0003e20000100a00 */
[----:B------:R-:W-:-:S03]  /*13e90*/  IADD3 R2, R250, -0x10d, RZ ;  /* 0xfffffef3fa027810 */ /* 0x000fc60007ffe0ff */
[----:B------:R1:W-:Y:S04]  /*13ea0*/  LDGSTS.E [R229+0x3ec00], [R132.64], !P1 ;  /* 0x3ec0000084e57fae */ /* 0x0003e8000c921848 */
[----:B-1----:R-:W2:Y:S04]  /*13eb0*/  LDL.LU.64 R100, [R1+0x13c0] ;  /* 0x0013c00001647983 */ /* 0x002ea80000300a00 */
[----:B------:R-:W2:Y:S04]  /*13ec0*/  LDL.LU.64 R116, [R1+0x13b8] ;  /* 0x0013b80001747983 */ /* 0x000ea80000300a00 */
[----:B------:R1:W-:Y:S01]  /*13ed0*/  STL.64 [R1+0x640], R132 ;  /* 0x0006408401007387 */ /* 0x0003e20000100a00 */
[----:B------:R-:W-:-:S03]  /*13ee0*/  IADD3 R212, R213, 0x100000, RZ ;  /* 0x00100000d5d47810 */ /* 0x000fc60007ffe0ff */
[----:B------:R1:W-:Y:S01]  /*13ef0*/  STL.64 [R1+0x638], R148 ;  /* 0x0006389401007387 */ /* 0x0003e20000100a00 */
[----:B------:R-:W-:-:S03]  /*13f00*/  ISETP.GE.U32.AND P3, PT, R3, 0x7ffffe7c, PT ;  /* 0x7ffffe7c0300780c */ /* 0x000fc60003f66070 */
[----:B------:R1:W-:Y:S01]  /*13f10*/  LDGSTS.E [R229+0x3ee00], [R148.64], !P1 ;  /* 0x3ee0000094e57fae */ /* 0x0003e2000c921848 */
[----:B------:R-:W-:-:S03]  /*13f20*/  ISETP.GE.U32.AND P1, PT, R2, 0x7ffffe74, PT ;  /* 0x7ffffe740200780c */ /* 0x000fc60003f26070 */
[----:B-1----:R-:W2:Y:S01]  /*13f30*/  LDL.LU.64 R132, [R1+0x13b0] ;  /* 0x0013b00001847983 */ /* 0x002ea20000300a00 */
[----:B------:R-:W-:Y:S01]  /*13f40*/  IADD3 R252, R213, 0x100000, RZ ;  /* 0x00100000d5fc7810 */ /* 0x000fe20007ffe0ff */
[C---:B------:R-:W-:Y:S02]  /*13f50*/  IMAD.WIDE R2, R251.reuse, 0x4, R22 ;  /* 0x00000004fb027825 */ /* 0x040fe400078e0216 */
[----:B------:R-:W2:Y:S02]  /*13f60*/  LDL.LU.64 R148, [R1+0x13a8] ;  /* 0x0013a80001947983 */ /* 0x000ea40000300a00 */
[----:B------:R-:W-:Y:S01]  /*13f70*/  IMAD.WIDE R38, R251, 0x4, R38 ;  /* 0x00000004fb267825 */ /* 0x000fe200078e0226 */
[C---:B------:R-:W-:Y:S02]  /*13f80*/  IADD3 R23, R213.reuse, 0x100000, RZ ;  /* 0x00100000d5177810 */ /* 0x040fe40007ffe0ff */
[----:B------:R-:W-:Y:S01]  /*13f90*/  IADD3 R22, R213, 0x100000, RZ ;  /* 0x00100000d5167810 */ /* 0x000fe20007ffe0ff */
[----:B---3--:R-:W-:-:S04]  /*13fa0*/  IMAD.WIDE R164, R0, 0x4, R164 ;  /* 0x0000000400a47825 */ /* 0x008fc800078e02a4 */
[----:B------:R-:W-:Y:S01]  /*13fb0*/  IMAD.WIDE R180, R0, 0x4, R180 ;  /* 0x0000000400b47825 */ /* 0x000fe200078e02b4 */
[----:B------:R1:W-:Y:S03]  /*13fc0*/  STL.64 [R1+0x630], R164 ;  /* 0x000630a401007387 */ /* 0x0003e60000100a00 */
[C---:B------:R-:W-:Y:S01]  /*13fd0*/  IMAD.WIDE R196, R251.reuse, 0x4, R196 ;  /* 0x00000004fbc47825 */ /* 0x040fe200078e02c4 */
[----:B------:R3:W-:Y:S04]  /*13fe0*/  STL.64 [R1+0x628], R180 ;  /* 0x000628b401007387 */ /* 0x0007e80000100a00 */
[----:B------:R1:W-:Y:S04]  /*13ff0*/  LDGSTS.E [R229+0x3fc00], [R164.64], !P4 ;  /* 0x3fc00000a4e57fae */ /* 0x0003e8000e121848 */
[----:B------:R3:W-:Y:S04]  /*14000*/  LDGSTS.E [R229+0x3fe00], [R180.64], !P4 ;  /* 0x3fe00000b4e57fae */ /* 0x0007e8000e121848 */
[----:B------:R-:W0:Y:S04]  /*14010*/  LDGDEPBAR ;  /* 0x00000000000079af */ /* 0x000e280000000000 */
[----:B-1----:R-:W2:Y:S04]  /*14020*/  LDL.LU.64 R164, [R1+0x13a0] ;  /* 0x0013a00001a47983 */ /* 0x002ea80000300a00 */
[----:B------:R-:W-:Y:S04]  /*14030*/  STL.64 [R1+0x620], R196 ;  /* 0x000620c401007387 */ /* 0x000fe80000100a00 */
[----:B---3--:R-:W3:Y:S04]  /*14040*/  LDL.LU.64 R180, [R1+0x1398] ;  /* 0x0013980001b47983 */ /* 0x008ee80000300a00 */
[----:B------:R1:W-:Y:S04]  /*14050*/  LDGSTS.E [R228+-0x50000], [R196.64], P0 ;  /* 0xb0000000c4e47fae */ /* 0x0003e80008121848 */
[----:B------:R1:W-:Y:S04]  /*14060*/  STL.64 [R1+0x618], R6 ;  /* 0x0006180601007387 */ /* 0x0003e80000100a00 */
[----:B------:R1:W-:Y:S04]  /*14070*/  LDGSTS.E [R212+-0x4f000], [R6.64], P0 ;  /* 0xb100000006d47fae */ /* 0x0003e80008121848 */
[----:B------:R1:W-:Y:S02]  /*14080*/  STL.64 [R1+0x610], R2 ;  /* 0x0006100201007387 */ /* 0x0003e40000100a00 */
[----:B-1----:R-:W-:-:S02]  /*14090*/  IMAD.WIDE R228, R251, 0x4, R70 ;  /* 0x00000004fbe47825 */ /* 0x002fc400078e0246 */
[----:B------:R1:W-:Y:S01]  /*140a0*/  LDGSTS.E [R252+-0x4e000], [R2.64], P0 ;  /* 0xb200000002fc7fae */ /* 0x0003e20008121848 */
[----:B------:R-:W-:-:S03]  /*140b0*/  IADD3 R7, R213, 0x100000, RZ ;  /* 0x00100000d5077810 */ /* 0x000fc60007ffe0ff */
[----:B------:R-:W2:Y:S01]  /*140c0*/  LDL.LU.64 R196, [R1+0x1390] ;  /* 0x0013900001c47983 */ /* 0x000ea20000300a00 */
[----:B------:R-:W-:Y:S01]  /*140d0*/  IADD3 R6, R213, 0x100000, RZ ;  /* 0x00100000d5067810 */ /* 0x000fe20007ffe0ff */
[C---:B------:R-:W-:Y:S02]  /*140e0*/  IMAD.WIDE R212, R251.reuse, 0x4, R54 ;  /* 0x00000004fbd47825 */ /* 0x040fe400078e0236 */
[----:B------:R5:W-:Y:S02]  /*140f0*/  STL.64 [R1+0x608], R38 ;  /* 0x0006082601007387 */ /* 0x000be40000100a00 */
[----:B-1----:R-:W-:Y:S02]  /*14100*/  IMAD.WIDE R2, R251, 0x4, R86 ;  /* 0x00000004fb027825 */ /* 0x002fe400078e0256 */
[----:B------:R1:W-:Y:S02]  /*14110*/  STL.64 [R1+0x600], R212 ;  /* 0x000600d401007387 */ /* 0x0003e40000100a00 */
[----:B------:R-:W-:-:S02]  /*14120*/  IMAD.MOV.U32 R86, RZ, RZ, R38 ;  /* 0x000000ffff567224 */ /* 0x000fc400078e0026 */
[----:B------:R-:W-:Y:S01]  /*14130*/  IMAD.MOV.U32 R87, RZ, RZ, R39 ;  /* 0x000000ffff577224 */ /* 0x000fe200078e0027 */
[----:B------:R1:W-:Y:S04]  /*14140*/  STL.64 [R1+0x5f8], R228 ;  /* 0x0005f8e401007387 */ /* 0x0003e80000100a00 */
[----:B------:R1:W-:Y:S04]  /*14150*/  LDGSTS.E [R252+-0x4d000], [R86.64], P0 ;  /* 0xb300000056fc7fae */ /* 0x0003e80008121848 */
[----:B------:R4:W-:Y:S04]  /*14160*/  STL.64 [R1+0x5f0], R2 ;  /* 0x0005f00201007387 */ /* 0x0009e80000100a00 */
[----:B------:R-:W5:Y:S04]  /*14170*/  S2R R55, SR_TID.X ;  /* 0x0000000000377919 */ /* 0x000f680000002100 */
[----:B-1----:R-:W2:Y:S04]  /*14180*/  LDL.LU.64 R86, [R1+0x20] ;  /* 0x0000200001567983 */ /* 0x002ea80000300a00 */
[----:B------:R-:W1:Y:S01]  /*14190*/  S2R R54, SR_TID.X ;  /* 0x0000000000367919 */ /* 0x000e620000002100 */
[----:B------:R-:W-:-:S03]  /*141a0*/  IMAD.WIDE R70, R251, 0x4, R102 ;  /* 0x00000004fb467825 */ /* 0x000fc600078e0266 */
[----:B------:R5:W-:Y:S01]  /*141b0*/  LDGSTS.E [R23+-0x4c000], [R212.64], P0 ;  /* 0xb4000000d4177fae */ /* 0x000be20008121848 */
[----:B------:R-:W-:-:S03]  /*141c0*/  IMAD.WIDE R118, R251, 0x4, R118 ;  /* 0x00000004fb767825 */ /* 0x000fc600078e0276 */
[----:B------:R1:W-:Y:S01]  /*141d0*/  LDGSTS.E [R22+-0x4b000], [R228.64], P0 ;  /* 0xb5000000e4167fae */ /* 0x0003e20008121848 */
[----:B------:R-:W-:-:S03]  /*141e0*/  IMAD.WIDE R134, R251, 0x4, R134 ;  /* 0x00000004fb867825 */ /* 0x000fc600078e0286 */
[----:B------:R4:W-:Y:S01]  /*141f0*/  LDGSTS.E [R7+-0x4a000], [R2.64], P0 ;  /* 0xb600000002077fae */ /* 0x0009e20008121848 */
[----:B-----5:R-:W-:-:S03]  /*14200*/  LOP3.LUT R39, R55, 0x7f, RZ, 0xc0, !PT ;  /* 0x0000007f37277812 */ /* 0x020fc600078ec0ff */
[----:B------:R-:W5:Y:S02]  /*14210*/  LDL.LU.64 R212, [R1+0x1388] ;  /* 0x0013880001d47983 */ /* 0x000f640000300a00 */
[----:B------:R-:W-:Y:S02]  /*14220*/  IMAD.SHL.U32 R103, R39, 0x4, RZ ;  /* 0x0000000427677824 */ /* 0x000fe400078e00ff */
[----:B------:R4:W-:Y:S01]  /*14230*/  STL.64 [R1+0x5e8], R70 ;  /* 0x0005e84601007387 */ /* 0x0009e20000100a00 */
[----:B------:R-:W-:Y:S02]  /*14240*/  IMAD.WIDE R150, R251, 0x4, R150 ;  /* 0x00000004fb967825 */ /* 0x000fe400078e0296 */
[C---:B------:R-:W-:Y:S01]  /*14250*/  IADD3 R38, R103.reuse, 0x100000, RZ ;  /* 0x0010000067267810 */ /* 0x040fe20007ffe0ff */
[----:B-1----:R-:W3:Y:S01]  /*14260*/  LDL.LU.64 R228, [R1+0x1380] ;  /* 0x0013800001e47983 */ /* 0x002ee20000300a00 */
[C---:B------:R-:W-:Y:S02]  /*14270*/  IADD3 R23, R103.reuse, 0x100000, RZ ;  /* 0x0010000067177810 */ /* 0x040fe40007ffe0ff */
[----:B------:R-:W-:Y:S01]  /*14280*/  IADD3 R22, R103, 0x100000, RZ ;  /* 0x0010000067167810 */ /* 0x000fe20007ffe0ff */
[----:B----4-:R-:W4:Y:S01]  /*14290*/  LDL.LU.64 R2, [R1+0x1378] ;  /* 0x0013780001027983 */ /* 0x010f220000300a00 */
[----:B------:R-:W-:Y:S01]  /*142a0*/  LOP3.LUT R54, R54, 0x7f, RZ, 0xc0, !PT ;  /* 0x0000007f36367812 */ /* 0x000fe200078ec0ff */
[----:B------:R-:W-:Y:S01]  /*142b0*/  IMAD.WIDE R166, R251, 0x4, R166 ;  /* 0x00000004fba67825 */ /* 0x000fe200078e02a6 */
[----:B------:R-:W-:Y:S01]  /*142c0*/  IADD3 R7, R103, 0x100000, RZ ;  /* 0x0010000067077810 */ /* 0x000fe20007ffe0ff */
[----:B------:R1:W-:Y:S01]  /*142d0*/  LDGSTS.E [R6+-0x49000], [R70.64], P0 ;  /* 0xb700000046067fae */ /* 0x0003e20008121848 */
[----:B------:R-:W-:-:S03]  /*142e0*/  SHF.L.U32 R54, R54, 0x2, RZ ;  /* 0x0000000236367819 */ /* 0x000fc600000006ff */
[----:B------:R1:W-:Y:S04]  /*142f0*/  STL.64 [R1+0x5e0], R118 ;  /* 0x0005e07601007387 */ /* 0x0003e80000100a00 */
[----:B------:R1:W-:Y:S02]  /*14300*/  LDGSTS.E [R38+-0x48000], [R118.64], P0 ;  /* 0xb800000076267fae */ /* 0x0003e40008121848 */
[----:B-1----:R-:W-:Y:S01]  /*14310*/  IADD3 R6, R103, 0x100000, RZ ;  /* 0x0010000067067810 */ /* 0x002fe20007ffe0ff */
[C---:B------:R-:W-:Y:S01]  /*14320*/  IMAD.WIDE R70, R251.reuse, 0x4, R182 ;  /* 0x00000004fb467825 */ /* 0x040fe200078e02b6 */
[----:B------:R1:W-:Y:S04]  /*14330*/  STL.64 [R1+0x5d8], R134 ;  /* 0x0005d88601007387 */ /* 0x0003e80000100a00 */
[----:B------:R1:W-:Y:S04]  /*14340*/  LDGSTS.E [R23+-0x47000], [R134.64], P0 ;  /* 0xb900000086177fae */ /* 0x0003e80008121848 */
[----:B------:R1:W-:Y:S01]  /*14350*/  STL.64 [R1+0x5d0], R150 ;  /* 0x0005d09601007387 */ /* 0x0003e20000100a00 */
[----:B------:R-:W-:-:S03]  /*14360*/  IMAD.WIDE R118, R251, 0x4, R230 ;  /* 0x00000004fb767825 */ /* 0x000fc600078e02e6 */
[----:B------:R1:W-:Y:S01]  /*14370*/  LDGSTS.E [R22+-0x46000], [R150.64], P0 ;  /* 0xba00000096167fae */ /* 0x0003e20008121848 */
[----:B------:R-:W-:-:S03]  /*14380*/  IMAD.WIDE R8, R251, 0x4, R8 ;  /* 0x00000004fb087825 */ /* 0x000fc600078e0208 */
[----:B------:R-:W-:Y:S01]  /*14390*/  STL.64 [R1+0x5c8], R166 ;  /* 0x0005c8a601007387 */ /* 0x000fe20000100a00 */
[----:B-1----:R-:W-:-:S03]  /*143a0*/  IMAD.WIDE R134, R251, 0x4, R214 ;  /* 0x00000004fb867825 */ /* 0x002fc600078e02d6 */
[----:B------:R1:W-:Y:S01]  /*143b0*/  LDGSTS.E [R7+-0x45000], [R166.64], P0 ;  /* 0xbb000000a6077fae */ /* 0x0003e20008121848 */
[----:B------:R-:W-:-:S03]  /*143c0*/  IMAD.WIDE R150, R251, 0x4, R198 ;  /* 0x00000004fb967825 */ /* 0x000fc600078e02c6 */
[----:B------:R1:W-:Y:S04]  /*143d0*/  STL.64 [R1+0x5c0], R70 ;  /* 0x0005c04601007387 */ /* 0x0003e80000100a00 */
[----:B------:R1:W-:Y:S01]  /*143e0*/  LDGSTS.E [R6+-0x44000], [R70.64], P0 ;  /* 0xbc00000046067fae */ /* 0x0003e20008121848 */
[----:B------:R-:W-:-:S03]  /*143f0*/  IMAD.WIDE R24, R251, 0x4, R24 ;  /* 0x00000004fb187825 */ /* 0x000fc600078e0218 */
[----:B------:R-:W-:Y:S01]  /*14400*/  STL.64 [R1+0x5b8], R150 ;  /* 0x0005b89601007387 */ /* 0x000fe20000100a00 */
[----:B------:R-:W-:-:S03]  /*14410*/  IMAD.WIDE R40, R251, 0x4, R40 ;  /* 0x00000004fb287825 */ /* 0x000fc600078e0228 */
[----:B------:R-:W-:Y:S01]  /*14420*/  STL.64 [R1+0x5b0], R134 ;  /* 0x0005b08601007387 */ /* 0x000fe20000100a00 */
[----:B-1----:R-:W-:-:S03]  /*14430*/  LOP3.LUT R71, R54, 0x10, RZ, 0x3c, !PT ;  /* 0x0000001036477812 */ /* 0x002fc600078e3cff */
[----:B------:R-:W-:Y:S01]  /*14440*/  STL.64 [R1+0x5a8], R118 ;  /* 0x0005a87601007387 */ /* 0x000fe20000100a00 */
[----:B------:R-:W-:Y:S01]  /*14450*/  IMAD.WIDE R56, R251, 0x4, R56 ;  /* 0x00000004fb387825 */ /* 0x000fe200078e0238 */
[----:B------:R-:W-:Y:S02]  /*14460*/  IADD3 R7, R71, 0x100000, RZ ;  /* 0x0010000047077810 */ /* 0x000fe40007ffe0ff */
[----:B------:R1:W-:Y:S04]  /*14470*/  LDGSTS.E [R38+-0x43000], [R150.64], P0 ;  /* 0xbd00000096267fae */ /* 0x0003e80008121848 */
[----:B------:R1:W-:Y:S04]  /*14480*/  LDGSTS.E [R23+-0x42000], [R134.64], P0 ;  /* 0xbe00000086177fae */ /* 0x0003e80008121848 */
[----:B------:R1:W-:Y:S01]  /*14490*/  LDGSTS.E [R22+-0x41000], [R118.64], P0 ;  /* 0xbf00000076167fae */ /* 0x0003e20008121848 */
[----:B--2---:R-:W-:-:S05]  /*144a0*/  IMAD.WIDE R86, R251, 0x4, R86 ;  /* 0x00000004fb567825 */ /* 0x004fca00078e0256 */
[----:B------:R2:W-:Y:S04]  /*144b0*/  STL.64 [R1+0x5a0], R86 ;  /* 0x0005a05601007387 */ /* 0x0005e80000100a00 */
[----:B------:R1:W-:Y:S04]  /*144c0*/  STL.64 [R1+0x598], R8 ;  /* 0x0005980801007387 */ /* 0x0003e80000100a00 */
[----:B------:R-:W-:Y:S04]  /*144d0*/  STL.64 [R1+0x590], R24 ;  /* 0x0005901801007387 */ /* 0x000fe80000100a00 */
[----:B------:R-:W-:Y:S04]  /*144e0*/  STL.64 [R1+0x588], R40 ;  /* 0x0005882801007387 */ /* 0x000fe80000100a00 */
[----:B------:R2:W-:Y:S04]  /*144f0*/  LDGSTS.E [R7+-0x4fe00], [R86.64], P0 ;  /* 0xb020000056077fae */ /* 0x0005e80008121848 */
[----:B------:R3:W-:Y:S04]  /*14500*/  STL.64 [R1+0x580], R56 ;  /* 0x0005803801007387 */ /* 0x0007e80000100a00 */
[----:B--2---:R-:W2:Y:S01]  /*14510*/  LDL.LU.64 R86, [R1+0x18] ;  /* 0x0000180001567983 */ /* 0x004ea20000300a00 */
[----:B------:R-:W-:-:S02]  /*14520*/  IADD3 R6, R71, 0x100000, RZ ;  /* 0x0010000047067810 */ /* 0x000fc40007ffe0ff */
[----:B-1----:R-:W-:-:S03]  /*14530*/  IADD3 R22, R71, 0x100000, RZ ;  /* 0x0010000047167810 */ /* 0x002fc60007ffe0ff */
[----:B------:R1:W-:Y:S01]  /*14540*/  LDGSTS.E [R6+-0x4ee00], [R8.64], P0 ;  /* 0xb120000008067fae */ /* 0x0003e20008121848 */
[----:B------:R-:W-:-:S03]  /*14550*/  IMAD.WIDE R72, R251, 0x4, R72 ;  /* 0x00000004fb487825 */ /* 0x000fc600078e0248 */
[----:B------:R3:W-:Y:S01]  /*14560*/  LDGSTS.E [R22+-0x4de00], [R24.64], P0 ;  /* 0xb220000018167fae */ /* 0x0007e20008121848 */
[----:B------:R-:W-:Y:S01]  /*14570*/  IMAD.WIDE R88, R251, 0x4, R88 ;  /* 0x00000004fb587825 */ /* 0x000fe200078e0258 */
[C---:B-1----:R-:W-:Y:S02]  /*14580*/  IADD3 R9, R71.reuse, 0x100000, RZ ;  /* 0x0010000047097810 */ /* 0x042fe40007ffe0ff */
[----:B------:R-:W-:Y:S01]  /*14590*/  IADD3 R8, R71, 0x100000, RZ ;  /* 0x0010000047087810 */ /* 0x000fe20007ffe0ff */
[----:B------:R1:W-:Y:S04]  /*145a0*/  STL.64 [R1+0x578], R72 ;  /* 0x0005784801007387 */ /* 0x0003e80000100a00 */
[----:B------:R1:W-:Y:S04]  /*145b0*/  LDGSTS.E [R9+-0x4ce00], [R40.64], P0 ;  /* 0xb320000028097fae */ /* 0x0003e80008121848 */
[----:B------:R3:W-:Y:S04]  /*145c0*/  LDGSTS.E [R8+-0x4be00], [R56.64], P0 ;  /* 0xb420000038087fae */ /* 0x0007e80008121848 */
[----:B------:R1:W-:Y:S04]  /*145d0*/  LDGSTS.E [R7+-0x4ae00], [R72.64], P0 ;  /* 0xb520000048077fae */ /* 0x0003e80008121848 */
[----:B------:R4:W-:Y:S04]  /*145e0*/  STL.64 [R1+0x570], R88 ;  /* 0x0005705801007387 */ /* 0x0009e80000100a00 */
[----:B------:R4:W-:Y:S01]  /*145f0*/  LDGSTS.E [R6+-0x49e00], [R88.64], P0 ;  /* 0xb620000058067fae */ /* 0x0009e20008121848 */
[----:B---3--:R-:W-:-:S04]  /*14600*/  IMAD.WIDE R56, R251, 0x4, R136 ;  /* 0x00000004fb387825 */ /* 0x008fc800078e0288 */
[----:B-1----:R-:W-:-:S04]  /*14610*/  IMAD.WIDE R72, R251, 0x4, R120 ;  /* 0x00000004fb487825 */ /* 0x002fc800078e0278 */
[----:B----4-:R-:W-:Y:S01]  /*14620*/  IMAD.WIDE R88, R251, 0x4, R104 ;  /* 0x00000004fb587825 */ /* 0x010fe200078e0268 */
[----:B------:R-:W-:-:S03]  /*14630*/  LOP3.LUT R54, R54, 0x20, RZ, 0x3c, !PT ;  /* 0x0000002036367812 */ /* 0x000fc600078e3cff */
[C---:B------:R-:W-:Y:S01]  /*14640*/  IMAD.WIDE R40, R251.reuse, 0x4, R152 ;  /* 0x00000004fb287825 */ /* 0x040fe200078e0298 */
[----:B------:R-:W-:Y:S03]  /*14650*/  STL.64 [R1+0x568], R88 ;  /* 0x0005685801007387 */ /* 0x000fe60000100a00 */
[C---:B------:R-:W-:Y:S01]  /*14660*/  IMAD.WIDE R24, R251.reuse, 0x4, R168 ;  /* 0x00000004fb187825 */ /* 0x040fe200078e02a8 */
[----:B------:R1:W-:Y:S04]  /*14670*/  LDGSTS.E [R22+-0x48e00], [R88.64], P0 ;  /* 0xb720000058167fae */ /* 0x0003e80008121848 */
[----:B------:R3:W-:Y:S01]  /*14680*/  STL.64 [R1+0x560], R72 ;  /* 0x0005604801007387 */ /* 0x0007e20000100a00 */
[----:B------:R-:W-:-:S03]  /*14690*/  IMAD.WIDE R70, R251, 0x4, R200 ;  /* 0x00000004fb467825 */ /* 0x000fc600078e02c8 */
[----:B------:R3:W-:Y:S04]  /*146a0*/  LDGSTS.E [R9+-0x47e00], [R72.64], P0 ;  /* 0xb820000048097fae */ /* 0x0007e80008121848 */
[----:B------:R4:W-:Y:S04]  /*146b0*/  STL.64 [R1+0x558], R56 ;  /* 0x0005583801007387 */ /* 0x0009e80000100a00 */
[----:B------:R4:W-:Y:S01]  /*146c0*/  LDGSTS.E [R8+-0x46e00], [R56.64], P0 ;  /* 0xb920000038087fae */ /* 0x0009e20008121848 */
[----:B---3--:R-:W-:-:S03]  /*146d0*/  IMAD.WIDE R72, R251, 0x4, R184 ;  /* 0x00000004fb487825 */ /* 0x008fc600078e02b8 */
[----:B------:R3:W-:Y:S04]  /*146e0*/  STL.64 [R1+0x550], R40 ;  /* 0x0005502801007387 */ /* 0x0007e80000100a00 */
[----:B------:R3:W-:Y:S01]  /*146f0*/  LDGSTS.E [R7+-0x45e00], [R40.64], P0 ;  /* 0xba20000028077fae */ /* 0x0007e20008121848 */
[----:B----4-:R-:W-:-:S03]  /*14700*/  IMAD.WIDE R56, R251, 0x4, R216 ;  /* 0x00000004fb387825 */ /* 0x010fc600078e02d8 */
[----:B------:R-:W-:Y:S04]  /*14710*/  STL.64 [R1+0x548], R24 ;  /* 0x0005481801007387 */ /* 0x000fe80000100a00 */
[----:B------:R4:W-:Y:S01]  /*14720*/  LDGSTS.E [R6+-0x44e00], [R24.64], P0 ;  /* 0xbb20000018067fae */ /* 0x0009e20008121848 */
[----:B------:R-:W-:-:S04]  /*14730*/  IMAD.WIDE R10, R251, 0x4, R10 ;  /* 0x00000004fb0a7825 */ /* 0x000fc800078e020a */
[C---:B---3--:R-:W-:Y:S01]  /*14740*/  IMAD.WIDE R40, R251.reuse, 0x4, R232 ;  /* 0x00000004fb287825 */ /* 0x048fe200078e02e8 */
[----:B------:R-:W-:Y:S04]  /*14750*/  STL.64 [R1+0x540], R72 ;  /* 0x0005404801007387 */ /* 0x000fe80000100a00 */
[----:B------:R1:W-:Y:S01]  /*14760*/  LDGSTS.E [R22+-0x43e00], [R72.64], P0 ;  /* 0xbc20000048167fae */ /* 0x0003e20008121848 */
[----:B----4-:R-:W-:Y:S01]  /*14770*/  IADD3 R6, R54, 0x100000, RZ ;  /* 0x0010000036067810 */ /* 0x010fe20007ffe0ff */
[C---:B------:R-:W-:Y:S02]  /*14780*/  IMAD.WIDE R26, R251.reuse, 0x4, R26 ;  /* 0x00000004fb1a7825 */ /* 0x040fe400078e021a */
[----:B------:R-:W-:Y:S04]  /*14790*/  STL.64 [R1+0x538], R70 ;  /* 0x0005384601007387 */ /* 0x000fe80000100a00 */
[----:B------:R3:W-:Y:S01]  /*147a0*/  LDGSTS.E [R9+-0x42e00], [R70.64], P0 ;  /* 0xbd20000046097fae */ /* 0x0007e20008121848 */
[----:B------:R-:W-:-:S03]  /*147b0*/  IMAD.WIDE R42, R251, 0x4, R42 ;  /* 0x00000004fb2a7825 */ /* 0x000fc600078e022a */
[----:B------:R-:W-:Y:S04]  /*147c0*/  STL.64 [R1+0x530], R56 ;  /* 0x0005303801007387 */ /* 0x000fe80000100a00 */
[----:B------:R4:W-:Y:S04]  /*147d0*/  LDGSTS.E [R8+-0x41e00], [R56.64], P0 ;  /* 0xbe20000038087fae */ /* 0x0009e80008121848 */
[----:B------:R1:W-:Y:S04]  /*147e0*/  STL.64 [R1+0x528], R40 ;  /* 0x0005282801007387 */ /* 0x0003e80000100a00 */
[----:B------:R1:W-:Y:S02]  /*147f0*/  LDGSTS.E [R7+-0x40e00], [R40.64], P0 ;  /* 0xbf20000028077fae */ /* 0x0003e40008121848 */
[----:B-1----:R-:W-:-:S04]  /*14800*/  IMAD.WIDE R40, R251, 0x4, R58 ;  /* 0x00000004fb287825 */ /* 0x002fc800078e023a */
[----:B--2---:R-:W-:-:S05]  /*14810*/  IMAD.WIDE R24, R251, 0x4, R86 ;  /* 0x00000004fb187825 */ /* 0x004fca00078e0256 */
[----:B------:R1:W-:Y:S04]  /*14820*/  STL.64 [R1+0x520], R24 ;  /* 0x0005201801007387 */ /* 0x0003e80000100a00 */
[----:B------:R1:W-:Y:S04]  /*14830*/  LDGSTS.E [R6+-0x4fc00], [R24.64], P0 ;  /* 0xb040000018067fae */ /* 0x0003e80008121848 */
[----:B------:R2:W-:Y:S04]  /*14840*/  STL.64 [R1+0x518], R10 ;  /* 0x0005180a01007387 */ /* 0x0005e80000100a00 */
[----:B------:R-:W-:Y:S01]  /*14850*/  STL.64 [R1+0x510], R26 ;  /* 0x0005101a01007387 */ /* 0x000fe20000100a00 */
[----:B-1----:R-:W-:-:S03]  /*14860*/  IMAD.WIDE R24, R251, 0x4, R74 ;  /* 0x00000004fb187825 */ /* 0x002fc600078e024a */
[----:B------:R1:W-:Y:S04]  /*14870*/  STL.64 [R1+0x508], R42 ;  /* 0x0005082a01007387 */ /* 0x0003e80000100a00 */
[----:B------:R1:W-:Y:S04]  /*14880*/  STL.64 [R1+0x500], R40 ;  /* 0x0005002801007387 */ /* 0x0003e80000100a00 */
[----:B------:R1:W-:Y:S04]  /*14890*/  STL.64 [R1+0x4f8], R24 ;  /* 0x0004f81801007387 */ /* 0x0003e80000100a00 */
[----:B---3--:R-:W3:Y:S01]  /*148a0*/  LDL.LU.64 R70, [R1+0x10] ;  /* 0x0000100001467983 */ /* 0x008ee20000300a00 */
[----:B------:R-:W-:-:S02]  /*148b0*/  IADD3 R22, R54, 0x100000, RZ ;  /* 0x0010000036167810 */ /* 0x000fc40007ffe0ff */
[C---:B------:R-:W-:Y:S02]  /*148c0*/  IADD3 R9, R54.reuse, 0x100000, RZ ;  /* 0x0010000036097810 */ /* 0x040fe40007ffe0ff */
[C---:B----4-:R-:W-:Y:S01]  /*148d0*/  IADD3 R8, R54.reuse, 0x100000, RZ ;  /* 0x0010000036087810 */ /* 0x050fe20007ffe0ff */
[----:B------:R2:W-:Y:S01]  /*148e0*/  LDGSTS.E [R22+-0x4ec00], [R10.64], P0 ;  /* 0xb14000000a167fae */ /* 0x0005e20008121848 */
[----:B------:R-:W-:-:S03]  /*148f0*/  IADD3 R7, R54, 0x100000, RZ ;  /* 0x0010000036077810 */ /* 0x000fc60007ffe0ff */
[----:B------:R4:W-:Y:S04]  /*14900*/  LDGSTS.E [R9+-0x4dc00], [R26.64], P0 ;  /* 0xb24000001a097fae */ /* 0x0009e80008121848 */
[----:B------:R1:W-:Y:S04]  /*14910*/  LDGSTS.E [R8+-0x4cc00], [R42.64], P0 ;  /* 0xb34000002a087fae */ /* 0x0003e80008121848 */
[----:B------:R4:W-:Y:S01]  /*14920*/  LDGSTS.E [R7+-0x4bc00], [R40.64], P0 ;  /* 0xb440000028077fae */ /* 0x0009e20008121848 */
[----:B--2---:R-:W-:Y:S01]  /*14930*/  IADD3 R10, R54, 0x100000, RZ ;  /* 0x00100000360a7810 */ /* 0x004fe20007ffe0ff */
[----:B------:R-:W-:-:S02]  /*14940*/  IMAD.WIDE R22, R251, 0x4, R154 ;  /* 0x00000004fb167825 */ /* 0x000fc400078e029a */
[----:B------:R2:W-:Y:S02]  /*14950*/  LDGSTS.E [R6+-0x4ac00], [R24.64], P0 ;  /* 0xb540000018067fae */ /* 0x0005e40008121848 */
[----:B-1----:R-:W-:-:S04]  /*14960*/  IMAD.WIDE R42, R251, 0x4, R90 ;  /* 0x00000004fb2a7825 */ /* 0x002fc800078e025a */
[C---:B----4-:R-:W-:Y:S01]  /*14970*/  IMAD.WIDE R40, R251.reuse, 0x4, R106 ;  /* 0x00000004fb287825 */ /* 0x050fe200078e026a */
[----:B------:R1:W-:Y:S03]  /*14980*/  STL.64 [R1+0x4f0], R42 ;  /* 0x0004f02a01007387 */ /* 0x0003e60000100a00 */
[C---:B------:R-:W-:Y:S01]  /*14990*/  IMAD.WIDE R26, R251.reuse, 0x4, R122 ;  /* 0x00000004fb1a7825 */ /* 0x040fe200078e027a */
[----:B------:R1:W-:Y:S03]  /*149a0*/  LDGSTS.E [R10+-0x49c00], [R42.64], P0 ;  /* 0xb64000002a0a7fae */ /* 0x0003e60008121848 */
[C---:B--2---:R-:W-:Y:S01]  /*149b0*/  IMAD.WIDE R24, R251.reuse, 0x4, R138 ;  /* 0x00000004fb187825 */ /* 0x044fe200078e028a */
[----:B------:R2:W-:Y:S04]  /*149c0*/  STL.64 [R1+0x4e8], R40 ;  /* 0x0004e82801007387 */ /* 0x0005e80000100a00 */
[----:B------:R2:W-:Y:S01]  /*149d0*/  LDGSTS.E [R9+-0x48c00], [R40.64], P0 ;  /* 0xb740000028097fae */ /* 0x0005e20008121848 */
[----:B-1----:R-:W-:-:S03]  /*149e0*/  IMAD.WIDE R42, R251, 0x4, R170 ;  /* 0x00000004fb2a7825 */ /* 0x002fc600078e02aa */
[----:B------:R1:W-:Y:S04]  /*149f0*/  STL.64 [R1+0x4e0], R26 ;  /* 0x0004e01a01007387 */ /* 0x0003e80000100a00 */
[----:B------:R1:W-:Y:S01]  /*14a00*/  LDGSTS.E [R8+-0x47c00], [R26.64], P0 ;  /* 0xb84000001a087fae */ /* 0x0003e20008121848 */
[----:B--2---:R-:W-:-:S03]  /*14a10*/  IMAD.WIDE R40, R251, 0x4, R186 ;  /* 0x00000004fb287825 */ /* 0x004fc600078e02ba */
[----:B------:R2:W-:Y:S04]  /*14a20*/  STL.64 [R1+0x4d8], R24 ;  /* 0x0004d81801007387 */ /* 0x0005e80000100a00 */
[----:B------:R2:W-:Y:S01]  /*14a30*/  LDGSTS.E [R7+-0x46c00], [R24.64], P0 ;  /* 0xb940000018077fae */ /* 0x0005e20008121848 */
[----:B-1----:R-:W-:-:S03]  /*14a40*/  IMAD.WIDE R26, R251, 0x4, R202 ;  /* 0x00000004fb1a7825 */ /* 0x002fc600078e02ca */
[----:B------:R1:W-:Y:S04]  /*14a50*/  STL.64 [R1+0x4d0], R22 ;  /* 0x0004d01601007387 */ /* 0x0003e80000100a00 */
[----:B------:R1:W-:Y:S01]  /*14a60*/  LDGSTS.E [R6+-0x45c00], [R22.64], P0 ;  /* 0xba40000016067fae */ /* 0x0003e20008121848 */
[----:B--2---:R-:W-:-:S03]  /*14a70*/  IMAD.WIDE R24, R251, 0x4, R218 ;  /* 0x00000004fb187825 */ /* 0x004fc600078e02da */
[----:B------:R-:W-:Y:S04]  /*14a80*/  STL.64 [R1+0x4c8], R42 ;  /* 0x0004c82a01007387 */ /* 0x000fe80000100a00 */
[----:B------:R2:W-:Y:S01]  /*14a90*/  LDGSTS.E [R10+-0x44c00], [R42.64], P0 ;  /* 0xbb4000002a0a7fae */ /* 0x0005e20008121848 */
[----:B------:R-:W-:-:S03]  /*14aa0*/  IMAD.WIDE R12, R251, 0x4, R12 ;  /* 0x00000004fb0c7825 */ /* 0x000fc600078e020c */
[----:B------:R-:W-:Y:S01]  /*14ab0*/  STL.64 [R1+0x4c0], R40 ;  /* 0x0004c02801007387 */ /* 0x000fe20000100a00 */
[----:B-1----:R-:W-:-:S03]  /*14ac0*/  IMAD.WIDE R22, R251, 0x4, R234 ;  /* 0x00000004fb167825 */ /* 0x002fc600078e02ea */
[----:B------:R3:W-:Y:S04]  /*14ad0*/  LDGSTS.E [R9+-0x43c00], [R40.64], P0 ;  /* 0xbc40000028097fae */ /* 0x0007e80008121848 */
[----:B------:R1:W-:Y:S04]  /*14ae0*/  STL.64 [R1+0x4b8], R26 ;  /* 0x0004b81a01007387 */ /* 0x0003e80000100a00 */
[----:B------:R1:W-:Y:S04]  /*14af0*/  LDGSTS.E [R8+-0x42c00], [R26.64], P0 ;  /* 0xbd4000001a087fae */ /* 0x0003e80008121848 */
[----:B------:R4:W-:Y:S04]  /*14b00*/  STL.64 [R1+0x4b0], R24 ;  /* 0x0004b01801007387 */ /* 0x0009e80000100a00 */
[----:B------:R4:W-:Y:S01]  /*14b10*/  LDGSTS.E [R7+-0x41c00], [R24.64], P0 ;  /* 0xbe40000018077fae */ /* 0x0009e20008121848 */
[----:B-1----:R-:W-:-:S03]  /*14b20*/  IMAD.WIDE R26, R251, 0x4, R28 ;  /* 0x00000004fb1a7825 */ /* 0x002fc600078e021c */
[----:B------:R1:W-:Y:S04]  /*14b30*/  STL.64 [R1+0x4a8], R22 ;  /* 0x0004a81601007387 */ /* 0x0003e80000100a00 */
[----:B------:R1:W-:Y:S01]  /*14b40*/  LDGSTS.E [R6+-0x40c00], [R22.64], P0 ;  /* 0xbf40000016067fae */ /* 0x0003e20008121848 */
[----:B----4-:R-:W-:-:S04]  /*14b50*/  IMAD.WIDE R24, R251, 0x4, R44 ;  /* 0x00000004fb187825 */ /* 0x010fc800078e022c */
[----:B-1----:R-:W-:-:S04]  /*14b60*/  IMAD.WIDE R22, R251, 0x4, R60 ;  /* 0x00000004fb167825 */ /* 0x002fc800078e023c */
[----:B---3--:R-:W-:-:S05]  /*14b70*/  IMAD.WIDE R40, R251, 0x4, R70 ;  /* 0x00000004fb287825 */ /* 0x008fca00078e0246 */
[----:B------:R-:W-:Y:S04]  /*14b80*/  STL.64 [R1+0x4a0], R40 ;  /* 0x0004a02801007387 */ /* 0x000fe80000100a00 */
[----:B------:R-:W-:Y:S04]  /*14b90*/  STL.64 [R1+0x498], R12 ;  /* 0x0004980c01007387 */ /* 0x000fe80000100a00 */
[----:B------:R1:W-:Y:S04]  /*14ba0*/  STL.64 [R1+0x490], R26 ;  /* 0x0004901a01007387 */ /* 0x0003e80000100a00 */
[----:B------:R3:W-:Y:S04]  /*14bb0*/  STL.64 [R1+0x488], R24 ;  /* 0x0004881801007387 */ /* 0x0007e80000100a00 */
[----:B------:R4:W-:Y:S04]  /*14bc0*/  STL.64 [R1+0x480], R22 ;  /* 0x0004801601007387 */ /* 0x0009e80000100a00 */
[----:B------:R-:W5:Y:S04]  /*14bd0*/  LDL.LU.64 R70, [R1+0x8] ;  /* 0x0000080001467983 */ /* 0x000f680000300a00 */
[----:B------:R-:W1:Y:S01]  /*14be0*/  S2R R54, SR_TID.X ;  /* 0x0000000000367919 */ /* 0x000e620000002100 */
[----:B------:R-:W-:Y:S01]  /*14bf0*/  IMAD.WIDE R28, R251, 0x4, R76 ;  /* 0x00000004fb1c7825 */ /* 0x000fe200078e024c */
[----:B-1----:R-:W-:-:S05]  /*14c00*/  LOP3.LUT R54, R54, 0x7f, RZ, 0xc0, !PT ;  /* 0x0000007f36367812 */ /* 0x002fca00078ec0ff */
[----:B------:R-:W-:-:S05]  /*14c10*/  IMAD.SHL.U32 R54, R54, 0x4, RZ ;  /* 0x0000000436367824 */ /* 0x000fca00078e00ff */
[----:B------:R-:W-:-:S04]  /*14c20*/  LOP3.LUT R87, R54, 0x30, RZ, 0x3c, !PT ;  /* 0x0000003036577812 */ /* 0x000fc800078e3cff */
[C---:B--2---:R-:W-:Y:S02]  /*14c30*/  IADD3 R10, R87.reuse, 0x100000, RZ ;  /* 0x00100000570a7810 */ /* 0x044fe40007ffe0ff */
[C---:B------:R-:W-:Y:S02]  /*14c40*/  IADD3 R9, R87.reuse, 0x100000, RZ ;  /* 0x0010000057097810 */ /* 0x040fe40007ffe0ff */
[C---:B------:R-:W-:Y:S01]  /*14c50*/  IADD3 R8, R87.reuse, 0x100000, RZ ;  /* 0x0010000057087810 */ /* 0x040fe20007ffe0ff */
[----:B------:R1:W-:Y:S01]  /*14c60*/  LDGSTS.E [R10+-0x4fa00], [R40.64], P0 ;  /* 0xb0600000280a7fae */ /* 0x0003e20008121848 */
[C---:B------:R-:W-:Y:S02]  /*14c70*/  IADD3 R7, R87.reuse, 0x100000, RZ ;  /* 0x0010000057077810 */ /* 0x040fe40007ffe0ff */
[----:B------:R-:W-:Y:S01]  /*14c80*/  IADD3 R6, R87, 0x100000, RZ ;  /* 0x0010000057067810 */ /* 0x000fe20007ffe0ff */
[----:B------:R2:W-:Y:S04]  /*14c90*/  LDGSTS.E [R9+-0x4ea00], [R12.64], P0 ;  /* 0xb16000000c097fae */ /* 0x0005e80008121848 */
[----:B------:R1:W-:Y:S04]  /*14ca0*/  LDGSTS.E [R8+-0x4da00], [R26.64], P0 ;  /* 0xb26000001a087fae */ /* 0x0003e80008121848 */
[----:B------:R3:W-:Y:S04]  /*14cb0*/  LDGSTS.E [R7+-0x4ca00], [R24.64], P0 ;  /* 0xb360000018077fae */ /* 0x0007e80008121848 */
[----:B------:R4:W-:Y:S01]  /*14cc0*/  LDGSTS.E [R6+-0x4ba00], [R22.64], P0 ;  /* 0xb460000016067fae */ /* 0x0009e20008121848 */
[----:B-1----:R-:W-:-:S03]  /*14cd0*/  IMAD.WIDE R26, R251, 0x4, R92 ;  /* 0x00000004fb1a7825 */ /* 0x002fc600078e025c */
[----:B------:R1:W-:Y:S01]  /*14ce0*/  STL.64 [R1+0x478], R28 ;  /* 0x0004781c01007387 */ /* 0x0003e20000100a00 */
[----:B---3--:R-:W-:-:S03]  /*14cf0*/  IMAD.WIDE R24, R251, 0x4, R108 ;  /* 0x00000004fb187825 */ /* 0x008fc600078e026c */
[----:B------:R1:W-:Y:S01]  /*14d00*/  LDGSTS.E [R10+-0x4aa00], [R28.64], P0 ;  /* 0xb56000001c0a7fae */ /* 0x0003e20008121848 */
[----:B----4-:R-:W-:-:S03]  /*14d10*/  IMAD.WIDE R22, R251, 0x4, R124 ;  /* 0x00000004fb167825 */ /* 0x010fc600078e027c */
[----:B------:R3:W-:Y:S01]  /*14d20*/  STL.64 [R1+0x470], R26 ;  /* 0x0004701a01007387 */ /* 0x0007e20000100a00 */
[----:B--2---:R-:W-:-:S03]  /*14d30*/  IMAD.WIDE R12, R251, 0x4, R140 ;  /* 0x00000004fb0c7825 */ /* 0x004fc600078e028c */
[----:B------:R3:W-:Y:S01]  /*14d40*/  LDGSTS.E [R9+-0x49a00], [R26.64], P0 ;  /* 0xb66000001a097fae */ /* 0x0007e20008121848 */
[----:B-1----:R-:W-:-:S03]  /*14d50*/  IMAD.WIDE R28, R251, 0x4, R156 ;  /* 0x00000004fb1c7825 */ /* 0x002fc600078e029c */
[----:B------:R1:W-:Y:S04]  /*14d60*/  STL.64 [R1+0x468], R24 ;  /* 0x0004681801007387 */ /* 0x0003e80000100a00 */
[----:B------:R1:W-:Y:S01]  /*14d70*/  LDGSTS.E [R8+-0x48a00], [R24.64], P0 ;  /* 0xb760000018087fae */ /* 0x0003e20008121848 */
[----:B---3--:R-:W-:-:S03]  /*14d80*/  IMAD.WIDE R26, R251, 0x4, R172 ;  /* 0x00000004fb1a7825 */ /* 0x008fc600078e02ac */
        /* <DEDUP_REMOVED lines=8> */
[----:B-1----:R-:W-:-:S03]  /*14e10*/  IMAD.WIDE R12, R251, 0x4, R220 ;  /* 0x00000004fb0c7825 */ /* 0x002fc600078e02dc */
[----:B------:R1:W-:Y:S04]  /*14e20*/  STL.64 [R1+0x448], R26 ;  /* 0x0004481a01007387 */ /* 0x0003e80000100a00 */
[----:B------:R1:W-:Y:S01]  /*14e30*/  LDGSTS.E [R9+-0x44a00], [R26.64], P0 ;  /* 0xbb6000001a097fae */ /* 0x0003e20008121848 */
[----:B------:R-:W-:-:S03]  /*14e40*/  IMAD.WIDE R14, R251, 0x4, R14 ;  /* 0x00000004fb0e7825 */ /* 0x000fc600078e020e */
[----:B------:R-:W-:Y:S04]  /*14e50*/  STL.64 [R1+0x440], R24 ;  /* 0x0004401801007387 */ /* 0x000fe80000100a00 */
[----:B------:R5:W-:Y:S01]  /*14e60*/  LDGSTS.E [R8+-0x43a00], [R24.64], P0 ;  /* 0xbc60000018087fae */ /* 0x000be20008121848 */
[----:B-1----:R-:W-:-:S03]  /*14e70*/  IMAD.WIDE R26, R251, 0x4, R236 ;  /* 0x00000004fb1a7825 */ /* 0x002fc600078e02ec */
[----:B------:R1:W-:Y:S04]  /*14e80*/  STL.64 [R1+0x438], R22 ;  /* 0x0004381601007387 */ /* 0x0003e80000100a00 */
[----:B------:R1:W-:Y:S04]  /*14e90*/  LDGSTS.E [R7+-0x42a00], [R22.64], P0 ;  /* 0xbd60000016077fae */ /* 0x0003e80008121848 */
[----:B------:R3:W-:Y:S04]  /*14ea0*/  STL.64 [R1+0x430], R12 ;  /* 0x0004300c01007387 */ /* 0x0007e80000100a00 */
[----:B------:R3:W-:Y:S01]  /*14eb0*/  LDGSTS.E [R6+-0x41a00], [R12.64], P0 ;  /* 0xbe6000000c067fae */ /* 0x0007e20008121848 */
[----:B-1----:R-:W-:-:S03]  /*14ec0*/  IMAD.WIDE R22, R251, 0x4, R30 ;  /* 0x00000004fb167825 */ /* 0x002fc600078e021e */
[----:B------:R1:W-:Y:S01]  /*14ed0*/  STL.64 [R1+0x428], R26 ;  /* 0x0004281a01007387 */ /* 0x0003e20000100a00 */
[----:B------:R-:W-:-:S03]  /*14ee0*/  LOP3.LUT R55, R55, 0x7f, RZ, 0xc0, !PT ;  /* 0x0000007f37377812 */ /* 0x000fc600078ec0ff */
[----:B------:R1:W-:Y:S01]  /*14ef0*/  LDGSTS.E [R10+-0x40a00], [R26.64], P0 ;  /* 0xbf6000001a0a7fae */ /* 0x0003e20008121848 */
[----:B---3--:R-:W-:-:S04]  /*14f00*/  IMAD.WIDE R12, R251, 0x4, R46 ;  /* 0x00000004fb0c7825 */ /* 0x008fc800078e022e */
[----:B-----5:R-:W-:-:S05]  /*14f10*/  IMAD.WIDE R24, R251, 0x4, R70 ;  /* 0x00000004fb187825 */ /* 0x020fca00078e0246 */
[----:B------:R3:W-:Y:S04]  /*14f20*/  STL.64 [R1+0x420], R24 ;  /* 0x0004201801007387 */ /* 0x0007e80000100a00 */
[----:B------:R4:W-:Y:S04]  /*14f30*/  STL.64 [R1+0x418], R14 ;  /* 0x0004180e01007387 */ /* 0x0009e80000100a00 */
[----:B------:R2:W-:Y:S04]  /*14f40*/  STL.64 [R1+0x410], R22 ;  /* 0x0004101601007387 */ /* 0x0005e80000100a00 */
[----:B------:R1:W-:Y:S04]  /*14f50*/  STL.64 [R1+0x408], R12 ;  /* 0x0004080c01007387 */ /* 0x0003e80000100a00 */
[----:B------:R-:W5:Y:S01]  /*14f60*/  LDL.LU.64 R70, [R1] ;  /* 0x0000000001467983 */ /* 0x000f620000300a00 */
[----:B------:R-:W-:-:S05]  /*14f70*/  IMAD.SHL.U32 R54, R55, 0x4, RZ ;  /* 0x0000000437367824 */ /* 0x000fca00078e00ff */
[----:B------:R-:W-:-:S04]  /*14f80*/  LOP3.LUT R55, R54, 0x40, RZ, 0x3c, !PT ;  /* 0x0000004036377812 */ /* 0x000fc800078e3cff */
[C---:B------:R-:W-:Y:S02]  /*14f90*/  IADD3 R9, R55.reuse, 0x100000, RZ ;  /* 0x0010000037097810 */ /* 0x040fe40007ffe0ff */
[C---:B------:R-:W-:Y:S02]  /*14fa0*/  IADD3 R8, R55.reuse, 0x100000, RZ ;  /* 0x0010000037087810 */ /* 0x040fe40007ffe0ff */
[C---:B------:R-:W-:Y:S01]  /*14fb0*/  IADD3 R7, R55.reuse, 0x100000, RZ ;  /* 0x0010000037077810 */ /* 0x040fe20007ffe0ff */
[----:B------:R3:W-:Y:S01]  /*14fc0*/  LDGSTS.E [R9+-0x4f800], [R24.64], P0 ;  /* 0xb080000018097fae */ /* 0x0007e20008121848 */
[----:B------:R-:W-:Y:S01]  /*14fd0*/  IADD3 R6, R55, 0x100000, RZ ;  /* 0x0010000037067810 */ /* 0x000fe20007ffe0ff */
[----:B-1----:R-:W-:Y:S01]  /*14fe0*/  IMAD.WIDE R26, R251, 0x4, R62 ;  /* 0x00000004fb1a7825 */ /* 0x002fe200078e023e */
[----:B--2---:R-:W-:Y:S01]  /*14ff0*/  IADD3 R10, R55, 0x100000, RZ ;  /* 0x00100000370a7810 */ /* 0x004fe20007ffe0ff */
[----:B------:R4:W-:Y:S04]  /*15000*/  LDGSTS.E [R8+-0x4e800], [R14.64], P0 ;  /* 0xb18000000e087fae */ /* 0x0009e80008121848 */
[----:B------:R1:W-:Y:S01]  /*15010*/  LDGSTS.E [R7+-0x4d800], [R22.64], P0 ;  /* 0xb280000016077fae */ /* 0x0003e20008121848 */
[----:B---3--:R-:W-:-:S03]  /*15020*/  IMAD.WIDE R24, R251, 0x4, R78 ;  /* 0x00000004fb187825 */ /* 0x008fc600078e024e */
[----:B------:R2:W-:Y:S01]  /*15030*/  LDGSTS.E [R6+-0x4c800], [R12.64], P0 ;  /* 0xb38000000c067fae */ /* 0x0005e20008121848 */
[----:B----4-:R-:W-:-:S03]  /*15040*/  IMAD.WIDE R14, R251, 0x4, R110 ;  /* 0x00000004fb0e7825 */ /* 0x010fc600078e026e */
[----:B------:R3:W-:Y:S01]  /*15050*/  STL.64 [R1+0x400], R26 ;  /* 0x0004001a01007387 */ /* 0x0007e20000100a00 */
[----:B-1----:R-:W-:-:S03]  /*15060*/  IMAD.WIDE R22, R251, 0x4, R94 ;  /* 0x00000004fb167825 */ /* 0x002fc600078e025e */
[----:B------:R3:W-:Y:S01]  /*15070*/  LDGSTS.E [R10+-0x4b800], [R26.64], P0 ;  /* 0xb48000001a0a7fae */ /* 0x0007e20008121848 */
[----:B--2---:R-:W-:-:S03]  /*15080*/  IMAD.WIDE R12, R251, 0x4, R126 ;  /* 0x00000004fb0c7825 */ /* 0x004fc600078e027e */
[----:B------:R1:W-:Y:S04]  /*15090*/  STL.64 [R1+0x3f8], R24 ;  /* 0x0003f81801007387 */ /* 0x0003e80000100a00 */
[----:B------:R1:W-:Y:S01]  /*150a0*/  LDGSTS.E [R9+-0x4a800], [R24.64], P0 ;  /* 0xb580000018097fae */ /* 0x0003e20008121848 */
[----:B---3--:R-:W-:-:S03]  /*150b0*/  IMAD.WIDE R26, R251, 0x4, R142 ;  /* 0x00000004fb1a7825 */ /* 0x008fc600078e028e */
[----:B------:R2:W-:Y:S01]  /*150c0*/  STL.64 [R1+0x3f0], R22 ;  /* 0x0003f01601007387 */ /* 0x0005e20000100a00 */
[----:B------:R-:W-:-:S03]  /*150d0*/  LOP3.LUT R54, R54, 0x50, RZ, 0x3c, !PT ;  /* 0x0000005036367812 */ /* 0x000fc600078e3cff */
        /* <DEDUP_REMOVED lines=14> */
[----:B------:R-:W-:Y:S04]  /*151c0*/  STL.64 [R1+0x3c8], R22 ;  /* 0x0003c81601007387 */ /* 0x000fe80000100a00 */
[----:B------:R1:W-:Y:S01]  /*151d0*/  LDGSTS.E [R8+-0x44800], [R22.64], P0 ;  /* 0xbb80000016087fae */ /* 0x0003e20008121848 */
[----:B--2---:R-:W-:-:S03]  /*151e0*/  IMAD.WIDE R24, R251, 0x4, R238 ;  /* 0x00000004fb187825 */ /* 0x004fc600078e02ee */
[----:B------:R2:W-:Y:S04]  /*151f0*/  STL.64 [R1+0x3c0], R14 ;  /* 0x0003c00e01007387 */ /* 0x0005e80000100a00 */
[----:B------:R3:W-:Y:S01]  /*15200*/  LDGSTS.E [R7+-0x43800], [R14.64], P0 ;  /* 0xbc8000000e077fae */ /* 0x0007e20008121848 */
[----:B-1----:R-:W-:-:S03]  /*15210*/  IADD3 R8, R54, 0x100000, RZ ;  /* 0x0010000036087810 */ /* 0x002fc60007ffe0ff */
[----:B------:R1:W-:Y:S04]  /*15220*/  STL.64 [R1+0x3b8], R12 ;  /* 0x0003b80c01007387 */ /* 0x0003e80000100a00 */
[----:B------:R4:W-:Y:S01]  /*15230*/  LDGSTS.E [R6+-0x42800], [R12.64], P0 ;  /* 0xbd8000000c067fae */ /* 0x0009e20008121848 */
[C---:B---3--:R-:W-:Y:S01]  /*15240*/  IADD3 R7, R54.reuse, 0x100000, RZ ;  /* 0x0010000036077810 */ /* 0x048fe20007ffe0ff */
[C---:B--2---:R-:W-:Y:S02]  /*15250*/  IMAD.WIDE R14, R251.reuse, 0x4, R16 ;  /* 0x00000004fb0e7825 */ /* 0x044fe400078e0210 */
[----:B------:R-:W-:Y:S04]  /*15260*/  STL.64 [R1+0x3b0], R26 ;  /* 0x0003b01a01007387 */ /* 0x000fe80000100a00 */
[----:B------:R2:W-:Y:S01]  /*15270*/  LDGSTS.E [R10+-0x41800], [R26.64], P0 ;  /* 0xbe8000001a0a7fae */ /* 0x0005e20008121848 */
[----:B----4-:R-:W-:Y:S01]  /*15280*/  IADD3 R6, R54, 0x100000, RZ ;  /* 0x0010000036067810 */ /* 0x010fe20007ffe0ff */
[----:B-1----:R-:W-:-:S02]  /*15290*/  IMAD.WIDE R12, R251, 0x4, R32 ;  /* 0x00000004fb0c7825 */ /* 0x002fc400078e0220 */
[----:B------:R1:W-:Y:S04]  /*152a0*/  STL.64 [R1+0x3a8], R24 ;  /* 0x0003a81801007387 */ /* 0x0003e80000100a00 */
[----:B------:R1:W-:Y:S01]  /*152b0*/  LDGSTS.E [R9+-0x40800], [R24.64], P0 ;  /* 0xbf80000018097fae */ /* 0x0003e20008121848 */
[----:B--2---:R-:W-:Y:S01]  /*152c0*/  IADD3 R10, R54, 0x100000, RZ ;  /* 0x00100000360a7810 */ /* 0x004fe20007ffe0ff */
[----:B------:R-:W-:-:S04]  /*152d0*/  IMAD.WIDE R16, R251, 0x4, R80 ;  /* 0x00000004fb107825 */ /* 0x000fc800078e0250 */
[----:B-1----:R-:W-:Y:S01]  /*152e0*/  IMAD.WIDE R24, R251, 0x4, R48 ;  /* 0x00000004fb187825 */ /* 0x002fe200078e0230 */
[----:B------:R-:W-:-:S03]  /*152f0*/  IADD3 R9, R54, 0x100000, RZ ;  /* 0x0010000036097810 */ /* 0x000fc60007ffe0ff */
[----:B------:R-:W-:-:S05]  /*15300*/  IMAD.SHL.U32 R39, R39, 0x4, RZ ;  /* 0x0000000427277824 */ /* 0x000fca00078e00ff */
[C---:B------:R-:W-:Y:S02]  /*15310*/  LOP3.LUT R55, R39.reuse, 0x60, RZ, 0x3c, !PT ;  /* 0x0000006027377812 */ /* 0x040fe400078e3cff */
[----:B------:R-:W-:Y:S01]  /*15320*/  LOP3.LUT R39, R39, 0x70, RZ, 0x3c, !PT ;  /* 0x0000007027277812 */ /* 0x000fe200078e3cff */
[----:B------:R-:W-:-:S04]  /*15330*/  IMAD.WIDE R4, R251, 0x4, R4 ;  /* 0x00000004fb047825 */ /* 0x000fc800078e0204 */
[----:B------:R-:W-:-:S04]  /*15340*/  IMAD.WIDE R2, R251, 0x4, R2 ;  /* 0x00000004fb027825 */ /* 0x000fc800078e0202 */
[----:B-----5:R-:W-:-:S05]  /*15350*/  IMAD.WIDE R22, R251, 0x4, R70 ;  /* 0x00000004fb167825 */ /* 0x020fca00078e0246 */
[----:B------:R1:W-:Y:S04]  /*15360*/  STL.64 [R1+0x390], R22 ;  /* 0x0003901601007387 */ /* 0x0003e80000100a00 */
[----:B------:R1:W-:Y:S04]  /*15370*/  LDGSTS.E [R8+-0x4f600], [R22.64], P0 ;  /* 0xb0a0000016087fae */ /* 0x0003e80008121848 */
        /* <DEDUP_REMOVED lines=35> */
[----:B---3--:R-:W-:Y:S01]  /*155b0*/  IADD3 R7, R55, 0x100000, RZ ;  /* 0x0010000037077810 */ /* 0x008fe20007ffe0ff */
[----:B--2---:R-:W-:Y:S02]  /*155c0*/  IMAD.WIDE R14, R251, 0x4, R248 ;  /* 0x00000004fb0e7825 */ /* 0x004fe400078e02f8 */
[----:B------:R-:W-:Y:S04]  /*155d0*/  STL.64 [R1+0x300], R24 ;  /* 0x0003001801007387 */ /* 0x000fe80000100a00 */
[----:B------:R2:W-:Y:S01]  /*155e0*/  LDGSTS.E [R10+-0x42600], [R24.64], P0 ;  /* 0xbda00000180a7fae */ /* 0x0005e20008121848 */
[----:B----4-:R-:W-:Y:S01]  /*155f0*/  IADD3 R6, R55, 0x100000, RZ ;  /* 0x0010000037067810 */ /* 0x010fe20007ffe0ff */
[----:B-1----:R-:W-:-:S02]  /*15600*/  IMAD.WIDE R12, R251, 0x4, R18 ;  /* 0x00000004fb0c7825 */ /* 0x002fc400078e0212 */
[----:B------:R1:W-:Y:S04]  /*15610*/  STL.64 [R1+0x2f8], R22 ;  /* 0x0002f81601007387 */ /* 0x0003e80000100a00 */
[----:B------:R1:W-:Y:S01]  /*15620*/  LDGSTS.E [R9+-0x41600], [R22.64], P0 ;  /* 0xbea0000016097fae */ /* 0x0003e20008121848 */
[----:B------:R-:W-:Y:S01]  /*15630*/  IMAD.WIDE R18, R251, 0x4, R50 ;  /* 0x00000004fb127825 */ /* 0x000fe200078e0232 */
[----:B--2---:R-:W-:Y:S02]  /*15640*/  IADD3 R10, R55, 0x100000, RZ ;  /* 0x00100000370a7810 */ /* 0x004fe40007ffe0ff */
[----:B------:R2:W-:Y:S04]  /*15650*/  STL.64 [R1+0x2f0], R16 ;  /* 0x0002f01001007387 */ /* 0x0005e80000100a00 */
[----:B------:R3:W-:Y:S01]  /*15660*/  LDGSTS.E [R8+-0x40600], [R16.64], P0 ;  /* 0xbfa0000010087fae */ /* 0x0007e20008121848 */
[----:B-1----:R-:W-:Y:S01]  /*15670*/  IMAD.WIDE R22, R251, 0x4, R34 ;  /* 0x00000004fb167825 */ /* 0x002fe200078e0222 */
[----:B------:R-:W-:-:S02]  /*15680*/  IADD3 R9, R55, 0x100000, RZ ;  /* 0x0010000037097810 */ /* 0x000fc40007ffe0ff */
[----:B------:R1:W-:Y:S04]  /*15690*/  STL.64 [R1+0x2e8], R14 ;  /* 0x0002e80e01007387 */ /* 0x0003e80000100a00 */
[----:B------:R1:W-:Y:S01]  /*156a0*/  LDGSTS.E [R7+-0x4f400], [R14.64], P0 ;  /* 0xb0c000000e077fae */ /* 0x0003e20008121848 */
[----:B---3--:R-:W-:Y:S01]  /*156b0*/  IADD3 R8, R55, 0x100000, RZ ;  /* 0x0010000037087810 */ /* 0x008fe20007ffe0ff */
[C---:B--2---:R-:W-:Y:S02]  /*156c0*/  IMAD.WIDE R16, R251.reuse, 0x4, R66 ;  /* 0x00000004fb107825 */ /* 0x044fe400078e0242 */
        /* <DEDUP_REMOVED lines=32> */
[----:B------:R1:W-:Y:S04]  /*158d0*/  LDGSTS.E [R10+-0x43400], [R18.64], P0 ;  /* 0xbcc00000120a7fae */ /* 0x0003e80008121848 */
[----:B------:R1:W-:Y:S01]  /*158e0*/  STL.64 [R1+0x288], R18 ;  /* 0x0002881201007387 */ /* 0x0003e20000100a00 */
[----:B---3--:R-:W-:Y:S01]  /*158f0*/  IMAD.WIDE R12, R251, 0x4, R242 ;  /* 0x00000004fb0c7825 */ /* 0x008fe200078e02f2 */
[----:B------:R-:W-:Y:S02]  /*15900*/  IADD3 R6, R39, 0x100000, RZ ;  /* 0x0010000027067810 */ /* 0x000fe40007ffe0ff */
[----:B------:R3:W-:Y:S04]  /*15910*/  LDGSTS.E [R9+-0x42400], [R16.64], P0 ;  /* 0xbdc0000010097fae */ /* 0x0007e80008121848 */
[----:B------:R3:W-:Y:S01]  /*15920*/  STL.64 [R1+0x280], R16 ;  /* 0x0002801001007387 */ /* 0x0007e20000100a00 */
[----:B-1----:R-:W-:-:S03]  /*15930*/  IMAD.WIDE R18, R251, 0x4, R20 ;  /* 0x00000004fb127825 */ /* 0x002fc600078e0214 */
[----:B------:R1:W-:Y:S04]  /*15940*/  LDGSTS.E [R8+-0x41400], [R14.64], P0 ;  /* 0xbec000000e087fae */ /* 0x0003e80008121848 */
[----:B------:R4:W-:Y:S04]  /*15950*/  STL.64 [R1+0x278], R14 ;  /* 0x0002780e01007387 */ /* 0x0009e80000100a00 */
[----:B------:R5:W-:Y:S01]  /*15960*/  LDGSTS.E [R7+-0x40400], [R12.64], P0 ;  /* 0xbfc000000c077fae */ /* 0x000be20008121848 */
[----:B---3--:R-:W-:Y:S01]  /*15970*/  IMAD.WIDE R16, R251, 0x4, R36 ;  /* 0x00000004fb107825 */ /* 0x008fe200078e0224 */
[----:B-1----:R-:W-:-:S02]  /*15980*/  IADD3 R8, R39, 0x100000, RZ ;  /* 0x0010000027087810 */ /* 0x002fc40007ffe0ff */
[----:B------:R1:W-:Y:S01]  /*15990*/  STL.64 [R1+0x270], R12 ;  /* 0x0002700c01007387 */ /* 0x0003e20000100a00 */
[----:B--2---:R-:W-:-:S03]  /*159a0*/  IMAD.WIDE R10, R251, 0x4, R84 ;  /* 0x00000004fb0a7825 */ /* 0x004fc600078e0254 */
[----:B------:R2:W-:Y:S01]  /*159b0*/  STL.64 [R1+0x268], R4 ;  /* 0x0002680401007387 */ /* 0x0005e20000100a00 */
[----:B----4-:R-:W-:Y:S01]  /*159c0*/  IMAD.WIDE R14, R251, 0x4, R52 ;  /* 0x00000004fb0e7825 */ /* 0x010fe200078e0234 */
[----:B-----5:R-:W-:Y:S02]  /*159d0*/  IADD3 R7, R39, 0x100000, RZ ;  /* 0x0010000027077810 */ /* 0x020fe40007ffe0ff */
[----:B------:R2:W-:Y:S01]  /*159e0*/  LDGSTS.E [R6+-0x4f200], [R4.64], P0 ;  /* 0xb0e0000004067fae */ /* 0x0005e20008121848 */
[----:B-1----:R-:W-:-:S03]  /*159f0*/  IMAD.WIDE R12, R251, 0x4, R68 ;  /* 0x00000004fb0c7825 */ /* 0x002fc600078e0244 */
[----:B------:R1:W-:Y:S04]  /*15a00*/  STL.64 [R1+0x260], R18 ;  /* 0x0002601201007387 */ /* 0x0003e80000100a00 */
[----:B------:R1:W-:Y:S01]  /*15a10*/  LDGSTS.E [R8+-0x4e200], [R18.64], P0 ;  /* 0xb1e0000012087fae */ /* 0x0003e20008121848 */
[C---:B--2---:R-:W-:Y:S02]  /*15a20*/  IADD3 R5, R39.reuse, 0x100000, RZ ;  /* 0x0010000027057810 */ /* 0x044fe40007ffe0ff */
[----:B------:R-:W-:Y:S01]  /*15a30*/  IADD3 R4, R39, 0x100000, RZ ;  /* 0x0010000027047810 */ /* 0x000fe20007ffe0ff */
        /* <DEDUP_REMOVED lines=13> */
[----:B------:R2:W-:Y:S01]  /*15b10*/  STL.64 [R1+0x230], R16 ;  /* 0x0002301001007387 */ /* 0x0005e20000100a00 */
[----:B-1----:R-:W-:-:S03]  /*15b20*/  IMAD.WIDE R10, R251, 0x4, R164 ;  /* 0x00000004fb0a7825 */ /* 0x002fc600078e02a4 */
[----:B------:R1:W-:Y:S04]  /*15b30*/  STL.64 [R1+0x228], R14 ;  /* 0x0002280e01007387 */ /* 0x0003e80000100a00 */
[----:B------:R3:W-:Y:S04]  /*15b40*/  STL.64 [R1+0x220], R12 ;  /* 0x0002200c01007387 */ /* 0x0007e80000100a00 */
[----:B------:R4:W-:Y:S04]  /*15b50*/  STL.64 [R1+0x218], R10 ;  /* 0x0002180a01007387 */ /* 0x0009e80000100a00 */
[----:B------:R-:W5:Y:S04]  /*15b60*/  LDL.LU.64 R150, [R1+0xcf0] ;  /* 0x000cf00001967983 */ /* 0x000f680000300a00 */
[----:B------:R1:W-:Y:S04]  /*15b70*/  LDGSTS.E [R8+-0x49200], [R18.64], P0 ;  /* 0xb6e0000012087fae */ /* 0x0003e80008121848 */
[----:B------:R-:W5:Y:S04]  /*15b80*/  LDL.LU.64 R134, [R1+0xce8] ;  /* 0x000ce80001867983 */ /* 0x000f680000300a00 */
[----:B------:R2:W-:Y:S04]  /*15b90*/  LDGSTS.E [R7+-0x48200], [R16.64], P0 ;  /* 0xb7e0000010077fae */ /* 0x0005e80008121848 */
[----:B------:R1:W-:Y:S04]  /*15ba0*/  LDGSTS.E [R6+-0x47200], [R14.64], P0 ;  /* 0xb8e000000e067fae */ /* 0x0003e80008121848 */
[----:B------:R-:W5:Y:S01]  /*15bb0*/  LDL.LU.64 R118, [R1+0xcb0] ;  /* 0x000cb00001767983 */ /* 0x000f620000300a00 */
[----:B--2---:R-:W-:-:S03]  /*15bc0*/  IMAD.WIDE R16, R251, 0x4, R180 ;  /* 0x00000004fb107825 */ /* 0x004fc600078e02b4 */
[----:B------:R3:W-:Y:S01]  /*15bd0*/  LDGSTS.E [R5+-0x46200], [R12.64], P0 ;  /* 0xb9e000000c057fae */ /* 0x0007e20008121848 */
[----:B-1----:R-:W-:-:S03]  /*15be0*/  IMAD.WIDE R14, R251, 0x4, R196 ;  /* 0x00000004fb0e7825 */ /* 0x002fc600078e02c4 */
[----:B------:R-:W2:Y:S04]  /*15bf0*/  LDL.LU.64 R86, [R1+0xca8] ;  /* 0x000ca80001567983 */ /* 0x000ea80000300a00 */
[----:B------:R4:W-:Y:S01]  /*15c00*/  LDGSTS.E [R4+-0x45200], [R10.64], P0 ;  /* 0xbae000000a047fae */ /* 0x0009e20008121848 */
[----:B---3--:R-:W-:-:S03]  /*15c10*/  IMAD.WIDE R12, R251, 0x4, R212 ;  /* 0x00000004fb0c7825 */ /* 0x008fc600078e02d4 */
[----:B------:R-:W-:Y:S04]  /*15c20*/  STL.64 [R1+0x210], R16 ;  /* 0x0002101001007387 */ /* 0x000fe80000100a00 */
[----:B------:R-:W-:Y:S01]  /*15c30*/  STL.64 [R1+0x208], R14 ;  /* 0x0002080e01007387 */ /* 0x000fe20000100a00 */
[----:B----4-:R-:W-:-:S03]  /*15c40*/  IMAD.WIDE R10, R251, 0x4, R228 ;  /* 0x00000004fb0a7825 */ /* 0x010fc600078e02e4 */
[----:B------:R-:W-:Y:S04]  /*15c50*/  STL.64 [R1+0x200], R12 ;  /* 0x0002000c01007387 */ /* 0x000fe80000100a00 */
[----:B------:R-:W-:Y:S04]  /*15c60*/  STL.64 [R1+0x1f8], R10 ;  /* 0x0001f80a01007387 */ /* 0x000fe80000100a00 */
[----:B------:R1:W-:Y:S04]  /*15c70*/  STL.64 [R1+0x1f0], R2 ;  /* 0x0001f00201007387 */ /* 0x0003e80000100a00 */
[----:B------:R-:W3:Y:S04]  /*15c80*/  LDL.LU.64 R70, [R1+0xc98] ;  /* 0x000c980001467983 */ /* 0x000ee80000300a00 */
[----:B------:R-:W4:Y:S04]  /*15c90*/  LDL.LU.64 R54, [R1+0xc90] ;  /* 0x000c900001367983 */ /* 0x000f280000300a00 */
[----:B------:R1:W-:Y:S04]  /*15ca0*/  LDGSTS.E [R8+-0x44200], [R16.64], P0 ;  /* 0xbbe0000010087fae */ /* 0x0003e80008121848 */
[----:B------:R1:W-:Y:S04]  /*15cb0*/  LDGSTS.E [R7+-0x43200], [R14.64], P0 ;  /* 0xbce000000e077fae */ /* 0x0003e80008121848 */
[----:B------:R1:W-:Y:S04]  /*15cc0*/  LDGSTS.E [R6+-0x42200], [R12.64], P0 ;  /* 0xbde000000c067fae */ /* 0x0003e80008121848 */
[----:B------:R1:W-:Y:S04]  /*15cd0*/  LDGSTS.E [R5+-0x41200], [R10.64], P0 ;  /* 0xbee000000a057fae */ /* 0x0003e80008121848 */
[----:B------:R1:W-:Y:S01]  /*15ce0*/  LDGSTS.E [R4+-0x40200], [R2.64], P0 ;  /* 0xbfe0000002047fae */ /* 0x0003e20008121848 */
[----:B------:R-:W-:-:S03]  /*15cf0*/  MOV R39, 0x7f ;  /* 0x0000007f00277802 */ /* 0x000fc60000000f00 */
[----:B------:R-:W0:Y:S01]  /*15d00*/  LDGDEPBAR ;  /* 0x00000000000079af */ /* 0x000e220000000000 */
[----:B------:R-:W-:-:S03]  /*15d10*/  IADD3 R39, R39, c[0x0][0x180], RZ ;  /* 0x0000600027277a10 */ /* 0x000fc60007ffe0ff */
[----:B------:R-:W4:Y:S01]  /*15d20*/  LDL.LU.64 R182, [R1+0xc88] ;  /* 0x000c880001b67983 */ /* 0x000f220000300a00 */
[----:B------:R-:W-:-:S03]  /*15d30*/  ISETP.GT.AND P0, PT, R39, 0x17f, PT ;  /* 0x0000017f2700780c */ /* 0x000fc60003f04270 */
[----:B------:R-:W4:Y:S01]  /*15d40*/  LDL.LU.64 R166, [R1+0xc80] ;  /* 0x000c800001a67983 */ /* 0x000f220000300a00 */
[----:B-1----:R-:W-:Y:S02]  /*15d50*/  SEL R2, RZ, 0x4, P2 ;  /* 0x00000004ff027807 */ /* 0x002fe40001000000 */
[C---:B------:R-:W-:Y:S02]  /*15d60*/  IADD3 R4, R250.reuse, -0x111, RZ ;  /* 0xfffffeeffa047810 */ /* 0x040fe40007ffe0ff */
[----:B------:R-:W-:Y:S02]  /*15d70*/  IADD3 R5, R250, -0x119, RZ ;  /* 0xfffffee7fa057810 */ /* 0x000fe40007ffe0ff */
[----:B------:R-:W-:Y:S02]  /*15d80*/  SEL R252, R2, RZ, P0 ;  /* 0x000000ff02fc7207 */ /* 0x000fe40000000000 */
[----:B------:R-:W-:Y:S02]  /*15d90*/  ISETP.GE.U32.AND P4, PT, R4, 0x7ffffe70, PT ;  /* 0x7ffffe700400780c */ /* 0x000fe40003f86070 */
[----:B------:R-:W-:Y:S01]  /*15da0*/  ISETP.GE.U32.AND P0, PT, R5, 0x7ffffe68, PT ;  /* 0x7ffffe680500780c */ /* 0x000fe20003f06070 */
[----:B------:R-:W-:Y:S01]  /*15db0*/  BAR.SYNC.DEFER_BLOCKING 0x0 ;  /* 0x0000000000007b1d */ /* 0x000fe20000010000 */
[----:B-----5:R-:W-:-:S05]  /*15dc0*/  IMAD.WIDE R10, R0, 0x4, R150 ;  /* 0x00000004000a7825 */ /* 0x020fca00078e0296 */
[----:B------:R-:W-:Y:S01]  /*15dd0*/  @!PT LDS RZ, [RZ] ;  /* 0x00000000fffff984 */ /* 0x000fe20000000800 */
[----:B------:R-:W-:Y:S01]  /*15de0*/  @!PT LDS RZ, [RZ] ;  /* 0x00000000fffff984 */ /* 0x000fe20000000800 */
[----:B------:R-:W-:Y:S01]  /*15df0*/  @!PT LDS RZ, [RZ] ;  /* 0x00000000fffff984 */ /* 0x000fe20000000800 */
[----:B------:R3:W-:Y:S01]  /*15e00*/  LDGSTS.E [R103+0x40000], [R10.64], !P5 ;  /* 0x400000000a677fae */ /* 0x0007e2000e921848 */
[----:B------:R-:W-:-:S03]  /*15e10*/  IMAD.WIDE R8, R0, 0x4, R134 ;  /* 0x0000000400087825 */ /* 0x000fc600078e0286 */
[----:B------:R-:W5:Y:S04]  /*15e20*/  LDL.LU.64 R134, [R1+0xc50] ;  /* 0x000c500001867983 */ /* 0x000f680000300a00 */
[----:B------:R3:W-:Y:S04]  /*15e30*/  STL.64 [R1+0xd70], R10 ;  /* 0x000d700a01007387 */ /* 0x0007e80000100a00 */
[----:B------:R4:W-:Y:S01]  /*15e40*/  LDGSTS.E [R103+0x40200], [R8.64], !P5 ;  /* 0x4020000008677fae */ /* 0x0009e2000e921848 */
[----:B------:R-:W-:-:S03]  /*15e50*/  IMAD.WIDE R6, R0, 0x4, R118 ;  /* 0x0000000400067825 */ /* 0x000fc600078e0276 */
[----:B------:R-:W5:Y:S04]  /*15e60*/  LDL.LU.64 R118, [R1+0xc48] ;  /* 0x000c480001767983 */ /* 0x000f680000300a00 */
[----:B------:R4:W-:Y:S01]  /*15e70*/  STL.64 [R1+0xd68], R8 ;  /* 0x000d680801007387 */ /* 0x0009e20000100a00 */
[----:B--2---:R-:W-:-:S03]  /*15e80*/  IMAD.WIDE R4, R0, 0x4, R86 ;  /* 0x0000000400047825 */ /* 0x004fc600078e0256 */
[----:B------:R-:W2:Y:S04]  /*15e90*/  LDL.LU.64 R150, [R1+0xc18] ;  /* 0x000c180001967983 */ /* 0x000ea80000300a00 */
[----:B------:R1:W-:Y:S04]  /*15ea0*/  STL.64 [R1+0xd30], R6 ;  /* 0x000d300601007387 */ /* 0x0003e80000100a00 */
[----:B------:R1:W-:Y:S04]  /*15eb0*/  STL.64 [R1+0xd28], R4 ;  /* 0x000d280401007387 */ /* 0x0003e80000100a00 */
[----:B------:R-:W2:Y:S04]  /*15ec0*/  LDL.LU.64 R86, [R1+0xc10] ;  /* 0x000c100001567983 */ /* 0x000ea80000300a00 */
[----:B------:R1:W-:Y:S04]  /*15ed0*/  LDGSTS.E [R103+0x41000], [R6.64], !P3 ;  /* 0x4100000006677fae */ /* 0x0003e8000d921848 */
[----:B------:R1:W-:Y:S01]  /*15ee0*/  LDGSTS.E [R103+0x41200], [R4.64], !P3 ;  /* 0x4120000004677fae */ /* 0x0003e2000d921848 */
[----:B---3--:R-:W-:-:S03]  /*15ef0*/  IMAD.WIDE R10, R0, 0x4, R70 ;  /* 0x00000004000a7825 */ /* 0x008fc600078e0246 */
[----:B------:R-:W3:Y:S01]  /*15f00*/  LDL.LU.64 R70, [R1+0xbe8] ;  /* 0x000be80001467983 */ /* 0x000ee20000300a00 */
[----:B----4-:R-:W-:-:S03]  /*15f10*/  IMAD.WIDE R8, R0, 0x4, R54 ;  /* 0x0000000400087825 */ /* 0x010fc600078e0236 */
[----:B------:R-:W4:Y:S04]  /*15f20*/  LDL.LU.64 R54, [R1+0xbe0] ;  /* 0x000be00001367983 */ /* 0x000f280000300a00 */
[----:B------:R5:W-:Y:S04]  /*15f30*/  STL.64 [R1+0xcf0], R10 ;  /* 0x000cf00a01007387 */ /* 0x000be80000100a00 */
[----:B------:R1:W-:Y:S04]  /*15f40*/  STL.64 [R1+0xce8], R8 ;  /* 0x000ce80801007387 */ /* 0x0003e80000100a00 */
[----:B------:R5:W-:Y:S04]  /*15f50*/  LDGSTS.E [R103+0x42000], [R10.64], !P6 ;  /* 0x420000000a677fae */ /* 0x000be8000f121848 */
[----:B------:R5:W-:Y:S01]  /*15f60*/  LDGSTS.E [R103+0x42200], [R8.64], !P6 ;  /* 0x4220000008677fae */ /* 0x000be2000f121848 */
[----:B-1----:R-:W-:-:S04]  /*15f70*/  IMAD.WIDE R6, R0, 0x4, R182 ;  /* 0x0000000400067825 */ /* 0x002fc800078e02b6 */
[C---:B------:R-:W-:Y:S01]  /*15f80*/  IMAD.WIDE R4, R0.reuse, 0x4, R166 ;  /* 0x0000000400047825 */ /* 0x040fe200078e02a6 */
[----:B------:R2:W-:Y:S04]  /*15f90*/  STL.64 [R1+0xcb0], R6 ;  /* 0x000cb00601007387 */ /* 0x0005e80000100a00 */
[----:B------:R-:W4:Y:S04]  /*15fa0*/  LDL.LU.64 R182, [R1+0xbb8] ;  /* 0x000bb80001b67983 */ /* 0x000f280000300a00 */
[----:B------:R1:W-:Y:S04]  /*15fb0*/  STL.64 [R1+0xca8], R4 ;  /* 0x000ca80401007387 */ /* 0x0003e80000100a00 */
[----:B------:R-:W4:Y:S04]  /*15fc0*/  LDL.LU.64 R166, [R1+0xbb0] ;  /* 0x000bb00001a67983 */ /* 0x000f280000300a00 */
[----:B------:R2:W-:Y:S04]  /*15fd0*/  LDGSTS.E [R103+0x43000], [R6.64], !P1 ;  /* 0x4300000006677fae */ /* 0x0005e8000c921848 */
[----:B------:R1:W-:Y:S01]  /*15fe0*/  LDGSTS.E [R103+0x43200], [R4.64], !P1 ;  /* 0x4320000004677fae */ /* 0x0003e2000c921848 */
[----:B-----5:R-:W-:-:S03]  /*15ff0*/  IMAD.WIDE R10, R0, 0x4, R134 ;  /* 0x00000004000a7825 */ /* 0x020fc600078e0286 */
[----:B------:R-:W5:Y:S04]  /*16000*/  LDL.LU.64 R134, [R1+0xb88] ;  /* 0x000b880001867983 */ /* 0x000f680000300a00 */
[----:B------:R3:W-:Y:S01]  /*16010*/  LDGSTS.E [R103+0x44000], [R10.64], !P4 ;  /* 0x440000000a677fae */ /* 0x0007e2000e121848 */
[----:B------:R-:W-:-:S03]  /*16020*/  IMAD.WIDE R8, R0, 0x4, R118 ;  /* 0x0000000400087825 */ /* 0x000fc600078e0276 */
[----:B------:R-:W5:Y:S01]  /*16030*/  LDL.LU.64 R118, [R1+0xb80] ;  /* 0x000b800001767983 */ /* 0x000f620000300a00 */
[----:B--2---:R-:W-:-:S03]  /*16040*/  IMAD.WIDE R6, R0, 0x4, R150 ;  /* 0x0000000400067825 */ /* 0x004fc600078e0296 */
[----:B------:R3:W-:Y:S04]  /*16050*/  STL.64 [R1+0xc98], R10 ;  /* 0x000c980a01007387 */ /* 0x0007e80000100a00 */
[----:B------:R4:W-:Y:S04]  /*16060*/  STL.64 [R1+0xc90], R8 ;  /* 0x000c900801007387 */ /* 0x0009e80000100a00 */
[----:B------:R2:W-:Y:S01]  /*16070*/  STL.64 [R1+0xc88], R6 ;  /* 0x000c880601007387 */ /* 0x0005e20000100a00 */
[----:B-1----:R-:W-:-:S03]  /*16080*/  IMAD.WIDE R4, R0, 0x4, R86 ;  /* 0x0000000400047825 */ /* 0x002fc600078e0256 */
[----:B------:R-:W5:Y:S04]  /*16090*/  LDL.LU.64 R214, [R1+0xb58] ;  /* 0x000b580001d67983 */ /* 0x000f680000300a00 */
[----:B------:R1:W-:Y:S04]  /*160a0*/  STL.64 [R1+0xc80], R4 ;  /* 0x000c800401007387 */ /* 0x0003e80000100a00 */
[----:B------:R-:W5:Y:S04]  /*160b0*/  LDL.LU.64 R198, [R1+0xb50] ;  /* 0x000b500001c67983 */ /* 0x000f680000300a00 */
[----:B------:R-:W5:Y:S04]  /*160c0*/  LDL.LU.64 R150, [R1+0xb28] ;  /* 0x000b280001967983 */ /* 0x000f680000300a00 */
[----:B------:R-:W5:Y:S01]  /*160d0*/  LDL.LU.64 R86, [R1+0xb20] ;  /* 0x000b200001567983 */ /* 0x000f620000300a00 */
[----:B---3--:R-:W-:-:S03]  /*160e0*/  IMAD.WIDE R10, R0, 0x4, R70 ;  /* 0x00000004000a7825 */ /* 0x008fc600078e0246 */
[----:B------:R4:W-:Y:S04]  /*160f0*/  LDGSTS.E [R103+0x44200], [R8.64], !P4 ;  /* 0x4420000008677fae */ /* 0x0009e8000e121848 */
[----:B------:R5:W-:Y:S04]  /*16100*/  STL.64 [R1+0xf8], R10 ;  /* 0x0000f80a01007387 */ /* 0x000be80000100a00 */
[----:B------:R-:W3:Y:S01]  /*16110*/  LDL.LU.64 R70, [R1+0xaf8] ;  /* 0x000af80001467983 */ /* 0x000ee20000300a00 */
[----:B----4-:R-:W-:-:S03]  /*16120*/  IMAD.WIDE R8, R0, 0x4, R54 ;  /* 0x0000000400087825 */ /* 0x010fc600078e0236 */
[----:B------:R-:W3:Y:S01]  /*16130*/  LDL.LU.64 R54, [R1+0xaf0] ;  /* 0x000af00001367983 */ /* 0x000ee20000300a00 */
[----:B------:R-:W-:-:S04]  /*16140*/  IADD3 R3, R250, -0x115, RZ ;  /* 0xfffffeebfa037810 */ /* 0x000fc80007ffe0ff */
[----:B------:R-:W-:Y:S02]  /*16150*/  ISETP.GE.U32.AND P2, PT, R3, 0x7ffffe6c, PT ;  /* 0x7ffffe6c0300780c */ /* 0x000fe40003f46070 */
[C---:B------:R-:W-:Y:S02]  /*16160*/  IADD3 R3, R250.reuse, -0x11d, RZ ;  /* 0xfffffee3fa037810 */ /* 0x040fe40007ffe0ff */
[C---:B------:R-:W-:Y:S02]  /*16170*/  IADD3 R2, R250.reuse, -0x121, RZ ;  /* 0xfffffedffa027810 */ /* 0x040fe40007ffe0ff */
[----:B------:R-:W-:Y:S02]  /*16180*/  ISETP.GE.U32.AND P5, PT, R3, 0x7ffffe64, PT ;  /* 0x7ffffe640300780c */ /* 0x000fe40003fa6070 */
[----:B------:R-:W-:-:S05]  /*16190*/  IADD3 R3, R250, -0x125, RZ ;  /* 0xfffffedbfa037810 */ /* 0x000fca0007ffe0ff */
[----:B------:R2:W-:Y:S04]  /*161a0*/  LDGSTS.E [R103+0x45000], [R6.64], !P2 ;  /* 0x4500000006677fae */ /* 0x0005e8000d121848 */
[----:B------:R1:W-:Y:S01]  /*161b0*/  LDGSTS.E [R103+0x45200], [R4.64], !P2 ;  /* 0x4520000004677fae */ /* 0x0003e2000d121848 */
[----:B------:R-:W-:-:S03]  /*161c0*/  ISETP.GE.U32.AND P3, PT, R2, 0x7ffffe60, PT ;  /* 0x7ffffe600200780c */ /* 0x000fc60003f66070 */
[----:B------:R5:W-:Y:S01]  /*161d0*/  STL.64 [R1+0xf0], R8 ;  /* 0x0000f00801007387 */ /* 0x000be20000100a00 */
[C---:B--2---:R-:W-:Y:S01]  /*161e0*/  IMAD.WIDE R6, R0.reuse, 0x4, R182 ;  /* 0x0000000400067825 */ /* 0x044fe200078e02b6 */
[----:B------:R-:W-:Y:S02]  /*161f0*/  ISETP.GE.U32.AND P6, PT, R3, 0x7ffffe5c, PT ;  /* 0x7ffffe5c0300780c */ /* 0x000fe40003fc6070 */
[----:B------:R5:W-:Y:S01]  /*16200*/  LDGSTS.E [R103+0x46000], [R10.64], !P0 ;  /* 0x460000000a677fae */ /* 0x000be2000c121848 */
[----:B-1----:R-:W-:-:S03]  /*16210*/  IMAD.WIDE R4, R0, 0x4, R166 ;  /* 0x0000000400047825 */ /* 0x002fc600078e02a6 */
[----:B------:R1:W-:Y:S04]  /*16220*/  STL.64 [R1+0xc8], R6 ;  /* 0x0000c80601007387 */ /* 0x0003e80000100a00 */
[----:B------:R2:W-:Y:S04]  /*16230*/  STL.64 [R1+0xc0], R4 ;  /* 0x0000c00401007387 */ /* 0x0005e80000100a00 */
[----:B------:R-:W3:Y:S04]  /*16240*/  LDL.LU.64 R182, [R1+0xac8] ;  /* 0x000ac80001b67983 */ /* 0x000ee80000300a00 */
[----:B------:R-:W3:Y:S04]  /*16250*/  LDL.LU.64 R166, [R1+0xac0] ;  /* 0x000ac00001a67983 */ /* 0x000ee80000300a00 */
[----:B------:R1:W-:Y:S04]  /*16260*/  LDGSTS.E [R103+0x46200], [R8.64], !P0 ;  /* 0x4620000008677fae */ /* 0x0003e8000c121848 */
[----:B------:R1:W-:Y:S04]  /*16270*/  LDGSTS.E [R103+0x47000], [R6.64], !P5 ;  /* 0x4700000006677fae */ /* 0x0003e8000e921848 */
[----:B------:R2:W-:Y:S01]  /*16280*/  LDGSTS.E [R103+0x47200], [R4.64], !P5 ;  /* 0x4720000004677fae */ /* 0x0005e2000e921848 */
[----:B-----5:R-:W-:-:S05]  /*16290*/  IMAD.WIDE R10, R0, 0x4, R134 ;  /* 0x00000004000a7825 */ /* 0x020fca00078e0286 */
[----:B------:R5:W-:Y:S04]  /*162a0*/  STL.64 [R1+0x98], R10 ;  /* 0x0000980a01007387 */ /* 0x000be80000100a00 */
[----:B------:R-:W4:Y:S01]  /*162b0*/  LDL.LU.64 R134, [R1+0xa98] ;  /* 0x000a980001867983 */ /* 0x000f220000300a00 */
[----:B-1----:R-:W-:-:S03]  /*162c0*/  IMAD.WIDE R8, R0, 0x4, R118 ;  /* 0x0000000400087825 */ /* 0x002fc600078e0276 */
[----:B------:R5:W-:Y:S04]  /*162d0*/  LDGSTS.E [R103+0x48000], [R10.64], !P3 ;  /* 0x480000000a677fae */ /* 0x000be8000d921848 */
[----:B------:R-:W4:Y:S04]  /*162e0*/  LDL.LU.64 R118, [R1+0xa90] ;  /* 0x000a900001767983 */ /* 0x000f280000300a00 */
[----:B------:R1:W-:Y:S04]  /*162f0*/  STL.64 [R1+0x90], R8 ;  /* 0x0000900801007387 */ /* 0x0003e80000100a00 */
[----:B------:R1:W-:Y:S01]  /*16300*/  LDGSTS.E [R103+0x48200], [R8.64], !P3 ;  /* 0x4820000008677fae */ /* 0x0003e2000d921848 */
[----:B------:R-:W-:-:S05]  /*16310*/  IMAD.WIDE R6, R0, 0x4, R214 ;  /* 0x0000000400067825 */ /* 0x000fca00078e02d6 */
[----:B------:R3:W-:Y:S01]  /*16320*/  STL.64 [R1+0x68], R6 ;  /* 0x0000680601007387 */ /* 0x0007e20000100a00 */
[----:B--2---:R-:W-:-:S03]  /*16330*/  IMAD.WIDE R4, R0, 0x4, R198 ;  /* 0x0000000400047825 */ /* 0x004fc600078e02c6 */
[----:B------:R3:W-:Y:S01]  /*16340*/  LDGSTS.E [R103+0x49000], [R6.64], !P6 ;  /* 0x4900000006677fae */ /* 0x0007e2000f121848 */
[----:B-----5:R-:W-:-:S03]  /*16350*/  IMAD.WIDE R10, R0, 0x4, R150 ;  /* 0x00000004000a7825 */ /* 0x020fc600078e0296 */
[----:B------:R2:W-:Y:S01]  /*16360*/  STL.64 [R1+0x60], R4 ;  /* 0x0000600401007387 */ /* 0x0005e20000100a00 */
[----:B-1----:R-:W-:-:S03]  /*16370*/  IMAD.WIDE R8, R0, 0x4, R86 ;  /* 0x0000000400087825 */ /* 0x002fc600078e0256 */
[----:B------:R-:W-:Y:S04]  /*16380*/  STL.64 [R1+0x38], R10 ;  /* 0x0000380a01007387 */ /* 0x000fe80000100a00 */
[----:B------:R-:W-:Y:S04]  /*16390*/  STL.64 [R1+0x30], R8 ;  /* 0x0000300801007387 */ /* 0x000fe80000100a00 */
[----:B------:R2:W-:Y:S01]  /*163a0*/  LDGSTS.E [R103+0x49200], [R4.64], !P6 ;  /* 0x4920000004677fae */ /* 0x0005e2000f121848 */
[----:B---3--:R-:W-:-:S05]  /*163b0*/  IMAD.WIDE R6, R0, 0x4, R70 ;  /* 0x0000000400067825 */ /* 0x008fca00078e0246 */
[----:B------:R-:W-:Y:S01]  /*163c0*/  STL.64 [R1+0x8], R6 ;  /* 0x0000080601007387 */ /* 0x000fe20000100a00 */
[----:B--2---:R-:W-:-:S03]  /*163d0*/  IMAD.WIDE R4, R0, 0x4, R54 ;  /* 0x0000000400047825 */ /* 0x004fc600078e0236 */
[----:B------:R-:W2:Y:S04]  /*163e0*/  LDL.LU.64 R150, [R1+0xa68] ;  /* 0x000a680001967983 */ /* 0x000ea80000300a00 */
[----:B------:R1:W-:Y:S04]  /*163f0*/  STL.64 [R1], R4 ;  /* 0x0000000401007387 */ /* 0x0003e80000100a00 */
[----:B------:R-:W3:Y:S04]  /*16400*/  LDL.LU.64 R86, [R1+0xa60] ;  /* 0x000a600001567983 */ /* 0x000ee80000300a00 */
[----:B------:R-:W5:Y:S01]  /*16410*/  LDL.LU.64 R70, [R1+0xa38] ;  /* 0x000a380001467983 */ /* 0x000f620000300a00 */
[----:B------:R-:W-:-:S02]  /*16420*/  IADD3 R2, R250, -0x129, RZ ;  /* 0xfffffed7fa027810 */ /* 0x000fc40007ffe0ff */
[----:B------:R-:W-:Y:S01]  /*16430*/  IADD3 R3, R250, -0x12d, RZ ;  /* 0xfffffed3fa037810 */ /* 0x000fe20007ffe0ff */
[----:B------:R-:W1:Y:S01]  /*16440*/  S2R R39, SR_TID.X ;  /* 0x0000000000277919 */ /* 0x000e620000002100 */
[----:B------:R-:W-:Y:S02]  /*16450*/  ISETP.GE.U32.AND P1, PT, R2, 0x7ffffe58, PT ;  /* 0x7ffffe580200780c */ /* 0x000fe40003f26070 */
[----:B------:R-:W-:Y:S01]  /*16460*/  IADD3 R2, R250, -0x131, RZ ;  /* 0xfffffecffa027810 */ /* 0x000fe20007ffe0ff */
[----:B------:R-:W5:Y:S01]  /*16470*/  LDL.LU.64 R54, [R1+0xa30] ;  /* 0x000a300001367983 */ /* 0x000f620000300a00 */
[----:B------:R-:W-:Y:S02]  /*16480*/  ISETP.GE.U32.AND P4, PT, R3, 0x7ffffe54, PT ;  /* 0x7ffffe540300780c */ /* 0x000fe40003f86070 */
[----:B------:R-:W-:Y:S02]  /*16490*/  ISETP.GE.U32.AND P2, PT, R2, 0x7ffffe50, PT ;  /* 0x7ffffe500200780c */ /* 0x000fe40003f46070 */
[----:B------:R-:W-:-:S02]  /*164a0*/  IADD3 R3, R250, -0x135, RZ ;  /* 0xfffffecbfa037810 */ /* 0x000fc40007ffe0ff */
[----:B------:R-:W-:Y:S02]  /*164b0*/  IADD3 R2, R250, -0x139, RZ ;  /* 0xfffffec7fa027810 */ /* 0x000fe40007ffe0ff */
[----:B------:R-:W-:Y:S01]  /*164c0*/  ISETP.GE.U32.AND P0, PT, R3, 0x7ffffe4c, PT ;  /* 0x7ffffe4c0300780c */ /* 0x000fe20003f06070 */
[----:B------:R4:W-:Y:S01]  /*164d0*/  LDGSTS.E [R103+0x4a000], [R10.64], !P1 ;  /* 0x4a0000000a677fae */ /* 0x0009e2000c921848 */
[----:B------:R-:W-:Y:S02]  /*164e0*/  ISETP.GE.U32.AND P5, PT, R2, 0x7ffffe48, PT ;  /* 0x7ffffe480200780c */ /* 0x000fe40003fa6070 */
[C---:B------:R-:W-:Y:S01]  /*164f0*/  IADD3 R3, R250.reuse, -0x13d, RZ ;  /* 0xfffffec3fa037810 */ /* 0x040fe20007ffe0ff */
[----:B------:R1:W-:Y:S01]  /*16500*/  LDGSTS.E [R103+0x4a200], [R8.64], !P1 ;  /* 0x4a20000008677fae */ /* 0x0003e2000c921848 */
[----:B------:R-:W-:Y:S02]  /*16510*/  IADD3 R2, R250, -0x141, RZ ;  /* 0xfffffebffa027810 */ /* 0x000fe40007ffe0ff */
[----:B------:R-:W-:Y:S01]  /*16520*/  ISETP.GE.U32.AND P3, PT, R3, 0x7ffffe44, PT ;  /* 0x7ffffe440300780c */ /* 0x000fe20003f66070 */
[----:B------:R1:W-:Y:S01]  /*16530*/  LDGSTS.E [R103+0x4b000], [R6.64], !P4 ;  /* 0x4b00000006677fae */ /* 0x0003e2000e121848 */
[----:B------:R-:W-:-:S02]  /*16540*/  ISETP.GE.U32.AND P6, PT, R2, 0x7ffffe40, PT ;  /* 0x7ffffe400200780c */ /* 0x000fc40003fc6070 */
[C---:B------:R-:W-:Y:S01]  /*16550*/  IADD3 R3, R250.reuse, -0x145, RZ ;  /* 0xfffffebbfa037810 */ /* 0x040fe20007ffe0ff */
[----:B------:R1:W-:Y:S01]  /*16560*/  LDGSTS.E [R103+0x4b200], [R4.64], !P4 ;  /* 0x4b20000004677fae */ /* 0x0003e2000e121848 */
[----:B------:R-:W-:Y:S02]  /*16570*/  IADD3 R2, R250, -0x149, RZ ;  /* 0xfffffeb7fa027810 */ /* 0x000fe40007ffe0ff */
[----:B------:R-:W-:Y:S02]  /*16580*/  ISETP.GE.U32.AND P1, PT, R3, 0x7ffffe3c, PT ;  /* 0x7ffffe3c0300780c */ /* 0x000fe40003f26070 */
[----:B------:R-:W-:Y:S01]  /*16590*/  ISETP.GE.U32.AND P4, PT, R2, 0x7ffffe38, PT ;  /* 0x7ffffe380200780c */ /* 0x000fe20003f86070 */
[----:B------:R-:W-:-:S04]  /*165a0*/  IMAD.WIDE R2, R0, 0x4, R166 ;  /* 0x0000000400027825 */ /* 0x000fc800078e02a6 */
[----:B-1----:R-:W-:Y:S01]  /*165b0*/  IMAD.WIDE R4, R0, 0x4, R182 ;  /* 0x0000000400047825 */ /* 0x002fe200078e02b6 */
[----:B------:R-:W-:-:S04]  /*165c0*/  LOP3.LUT R39, R39, 0x7f, RZ, 0xc0, !PT ;  /* 0x0000007f27277812 */ /* 0x000fc800078ec0ff */
[----:B------:R-:W-:Y:S04]  /*165d0*/  STL.64 [R1+0x1310], R4 ;  /* 0x0013100401007387 */ /* 0x000fe80000100a00 */
[----:B------:R-:W5:Y:S04]  /*165e0*/  LDL.LU.64 R166, [R1+0xa08] ;  /* 0x000a080001a67983 */ /* 0x000f680000300a00 */
[----:B------:R1:W-:Y:S04]  /*165f0*/  LDGSTS.E [R103+0x4c000], [R4.64], !P2 ;  /* 0x4c00000004677fae */ /* 0x0003e8000d121848 */
[----:B------:R1:W-:Y:S01]  /*16600*/  LDGSTS.E [R103+0x4c200], [R2.64], !P2 ;  /* 0x4c20000002677fae */ /* 0x0003e2000d121848 */
[----:B------:R-:W-:-:S02]  /*16610*/  IADD3 R7, R250, -0x14d, RZ ;  /* 0xfffffeb3fa077810 */ /* 0x000fc40007ffe0ff */
[----:B------:R-:W-:Y:S02]  /*16620*/  IADD3 R6, R250, -0x151, RZ ;  /* 0xfffffeaffa067810 */ /* 0x000fe40007ffe0ff */
[----:B------:R-:W-:Y:S01]  /*16630*/  ISETP.GE.U32.AND P2, PT, R7, 0x7ffffe34, PT ;  /* 0x7ffffe340700780c */ /* 0x000fe20003f46070 */
[C---:B----4-:R-:W-:Y:S02]  /*16640*/  IMAD.WIDE R10, R0.reuse, 0x4, R134 ;  /* 0x00000004000a7825 */ /* 0x050fe400078e0286 */
[----:B------:R-:W4:Y:S02]  /*16650*/  LDL.LU.64 R134, [R1+0xa00] ;  /* 0x000a000001867983 */ /* 0x000f240000300a00 */
[----:B------:R-:W-:Y:S02]  /*16660*/  IMAD.WIDE R12, R0, 0x4, R118 ;  /* 0x00000004000c7825 */ /* 0x000fe400078e0276 */
[----:B------:R-:W4:Y:S04]  /*16670*/  LDL.LU.64 R118, [R1+0x9d8] ;  /* 0x0009d80001767983 */ /* 0x000f280000300a00 */
[----:B-1----:R-:W4:Y:S04]  /*16680*/  LDL.LU.64 R102, [R1+0x9d0] ;  /* 0x0009d00001667983 */ /* 0x002f280000300a00 */
[----:B------:R1:W-:Y:S02]  /*16690*/  STL.64 [R1+0x1318], R2 ;  /* 0x0013180201007387 */ /* 0x0003e40000100a00 */
[----:B-1----:R-:W-:-:S05]  /*166a0*/  IMAD.SHL.U32 R3, R39, 0x4, RZ ;  /* 0x0000000427037824 */ /* 0x002fca00078e00ff */
[----:B------:R1:W-:Y:S04]  /*166b0*/  LDGSTS.E [R3+0x4d000], [R10.64], !P0 ;  /* 0x4d0000000a037fae */ /* 0x0003e8000c121848 */
[----:B------:R1:W-:Y:S01]  /*166c0*/  LDGSTS.E [R3+0x4d200], [R12.64], !P0 ;  /* 0x4d2000000c037fae */ /* 0x0003e2000c121848 */
[----:B------:R-:W-:-:S03]  /*166d0*/  ISETP.GE.U32.AND P0, PT, R6, 0x7ffffe30, PT ;  /* 0x7ffffe300600780c */ /* 0x000fc60003f06070 */
[----:B------:R-:W-:Y:S04]  /*166e0*/  STL.64 [R1+0x12f8], R10 ;  /* 0x0012f80a01007387 */ /* 0x000fe80000100a00 */
[----:B------:R1:W-:Y:S01]  /*166f0*/  STL.64 [R1+0x1300], R12 ;  /* 0x0013000c01007387 */ /* 0x0003e20000100a00 */
[----:B--2---:R-:W-:-:S05]  /*16700*/  IMAD.WIDE R6, R0, 0x4, R150 ;  /* 0x0000000400067825 */ /* 0x004fca00078e0296 */
[----:B------:R2:W-:Y:S01]  /*16710*/  STL.64 [R1+0x1308], R6 ;  /* 0x0013080601007387 */ /* 0x0005e20000100a00 */
[----:B---3--:R-:W-:-:S03]  /*16720*/  IMAD.WIDE R8, R0, 0x4, R86 ;  /* 0x0000000400087825 */ /* 0x008fc600078e0256 */
[----:B------:R-:W3:Y:S04]  /*16730*/  LDL.LU.64 R150, [R1+0x9a8] ;  /* 0x0009a80001967983 */ /* 0x000ee80000300a00 */
[----:B------:R-:W3:Y:S01]  /*16740*/  LDL.LU.64 R86, [R1+0x9a0] ;  /* 0x0009a00001567983 */ /* 0x000ee20000300a00 */
[----:B-----5:R-:W-:-:S03]  /*16750*/  IMAD.WIDE R24, R0, 0x4, R70 ;  /* 0x0000000400187825 */ /* 0x020fc600078e0246 */
[----:B------:R-:W5:Y:S01]  /*16760*/  LDL.LU.64 R70, [R1+0x978] ;  /* 0x0009780001467983 */ /* 0x000f620000300a00 */
[----:B-1----:R-:W-:Y:S02]  /*16770*/  IMAD.SHL.U32 R13, R39, 0x4, RZ ;  /* 0x00000004270d7824 */ /* 0x002fe400078e00ff */
[----:B------:R-:W-:Y:S01]  /*16780*/  IMAD.WIDE R16, R0, 0x4, R54 ;  /* 0x0000000400107825 */ /* 0x000fe200078e0236 */
[C---:B------:R-:W-:Y:S01]  /*16790*/  IADD3 R15, R250.reuse, -0x155, RZ ;  /* 0xfffffeabfa0f7810 */ /* 0x040fe20007ffe0ff */
[----:B------:R-:W5:Y:S04]  /*167a0*/  LDL.LU.64 R54, [R1+0x970] ;  /* 0x0009700001367983 */ /* 0x000f680000300a00 */
[----:B------:R2:W-:Y:S01]  /*167b0*/  LDGSTS.E [R13+0x4e000], [R6.64], !P5 ;  /* 0x4e000000060d7fae */ /* 0x0005e2000e921848 */
[----:B------:R-:W-:-:S03]  /*167c0*/  IADD3 R14, R250, -0x159, RZ ;  /* 0xfffffea7fa0e7810 */ /* 0x000fc60007ffe0ff */
[----:B------:R-:W-:Y:S01]  /*167d0*/  STL.64 [R1+0x1320], R8 ;  /* 0x0013200801007387 */ /* 0x000fe20000100a00 */
[----:B--2---:R-:W-:-:S03]  /*167e0*/  IMAD.SHL.U32 R7, R39, 0x4, RZ ;  /* 0x0000000427077824 */ /* 0x004fc600078e00ff */
[----:B------:R-:W-:Y:S04]  /*167f0*/  STL.64 [R1+0x12e8], R24 ;  /* 0x0012e81801007387 */ /* 0x000fe80000100a00 */
[----:B------:R1:W-:Y:S01]  /*16800*/  LDGSTS.E [R7+0x4e200], [R8.64], !P5 ;  /* 0x4e20000008077fae */ /* 0x0003e2000e921848 */
[----:B------:R-:W-:-:S03]  /*16810*/  ISETP.GE.U32.AND P5, PT, R15, 0x7ffffe2c, PT ;  /* 0x7ffffe2c0f00780c */ /* 0x000fc60003fa6070 */
[----:B------:R2:W-:Y:S04]  /*16820*/  LDGSTS.E [R7+0x4f000], [R24.64], !P3 ;  /* 0x4f00000018077fae */ /* 0x0005e8000d921848 */
[----:B------:R1:W-:Y:S01]  /*16830*/  LDGSTS.E [R7+0x4f200], [R16.64], !P3 ;  /* 0x4f20000010077fae */ /* 0x0003e2000d921848 */
[----:B------:R-:W-:-:S03]  /*16840*/  ISETP.GE.U32.AND P3, PT, R14, 0x7ffffe28, PT ;  /* 0x7ffffe280e00780c */ /* 0x000fc60003f66070 */
[----:B------:R-:W-:Y:S01]  /*16850*/  STL.64 [R1+0x12f0], R16 ;  /* 0x0012f01001007387 */ /* 0x000fe20000100a00 */
[----:B------:R-:W-:-:S03]  /*16860*/  IMAD.WIDE R14, R0, 0x4, R166 ;  /* 0x00000004000e7825 */ /* 0x000fc600078e02a6 */
[----:B------:R-:W2:Y:S01]  /*16870*/  LDL.LU.64 R166, [R1+0x948] ;  /* 0x0009480001a67983 */ /* 0x000ea20000300a00 */
[C---:B------:R-:W-:Y:S02]  /*16880*/  IADD3 R23, R250.reuse, -0x15d, RZ ;  /* 0xfffffea3fa177810 */ /* 0x040fe40007ffe0ff */
[----:B------:R-:W-:Y:S01]  /*16890*/  IADD3 R22, R250, -0x161, RZ ;  /* 0xfffffe9ffa167810 */ /* 0x000fe20007ffe0ff */
[----:B------:R1:W-:Y:S01]  /*168a0*/  LDGSTS.E [R7+0x50000], [R14.64], !P6 ;  /* 0x500000000e077fae */ /* 0x0003e2000f121848 */
[----:B----4-:R-:W-:-:S03]  /*168b0*/  IMAD.WIDE R18, R0, 0x4, R134 ;  /* 0x0000000400127825 */ /* 0x010fc600078e0286 */
[----:B------:R-:W4:Y:S04]  /*168c0*/  LDL.LU.64 R134, [R1+0x940] ;  /* 0x0009400001867983 */ /* 0x000f280000300a00 */
[----:B------:R1:W-:Y:S01]  /*168d0*/  LDGSTS.E [R7+0x50200], [R18.64], !P6 ;  /* 0x5020000012077fae */ /* 0x0003e2000f121848 */
[----:B------:R-:W-:-:S03]  /*168e0*/  IMAD.WIDE R26, R0, 0x4, R118 ;  /* 0x00000004001a7825 */ /* 0x000fc600078e0276 */
[----:B------:R-:W4:Y:S01]  /*168f0*/  LDL.LU.64 R118, [R1+0x918] ;  /* 0x0009180001767983 */ /* 0x000f220000300a00 */
[----:B------:R-:W-:-:S03]  /*16900*/  IMAD.WIDE R20, R0, 0x4, R102 ;  /* 0x0000000400147825 */ /* 0x000fc600078e0266 */
[----:B------:R-:W4:Y:S01]  /*16910*/  LDL.LU.64 R102, [R1+0x910] ;  /* 0x0009100001667983 */ /* 0x000f220000300a00 */
[----:B------:R-:W-:-:S03]  /*16920*/  ISETP.GE.U32.AND P6, PT, R23, 0x7ffffe24, PT ;  /* 0x7ffffe241700780c */ /* 0x000fc60003fc6070 */
[----:B------:R-:W-:Y:S04]  /*16930*/  STL.64 [R1+0x1328], R14 ;  /* 0x0013280e01007387 */ /* 0x000fe80000100a00 */
[----:B------:R1:W-:Y:S04]  /*16940*/  LDGSTS.E [R7+0x51000], [R26.64], !P1 ;  /* 0x510000001a077fae */ /* 0x0003e8000c921848 */
[----:B------:R-:W-:Y:S04]  /*16950*/  STL.64 [R1+0x1330], R18 ;  /* 0x0013301201007387 */ /* 0x000fe80000100a00 */
[----:B------:R1:W-:Y:S01]  /*16960*/  LDGSTS.E [R7+0x51200], [R20.64], !P1 ;  /* 0x5120000014077fae */ /* 0x0003e2000c921848 */
[----:B------:R-:W-:-:S03]  /*16970*/  ISETP.GE.U32.AND P1, PT, R22, 0x7ffffe20, PT ;  /* 0x7ffffe201600780c */ /* 0x000fc60003f26070 */
[----:B------:R-:W-:Y:S04]  /*16980*/  STL.64 [R1+0x1338], R26 ;  /* 0x0013381a01007387 */ /* 0x000fe80000100a00 */
[----:B------:R-:W-:Y:S01]  /*16990*/  STL.64 [R1+0x1340], R20 ;  /* 0x0013401401007387 */ /* 0x000fe20000100a00 */
[----:B---3--:R-:W-:-:S03]  /*169a0*/  IMAD.WIDE R22, R0, 0x4, R150 ;  /* 0x0000000400167825 */ /* 0x008fc600078e0296 */
[----:B------:R-:W3:Y:S01]  /*169b0*/  LDL.LU.64 R150, [R1+0x8e8] ;  /* 0x0008e80001967983 */ /* 0x000ee20000300a00 */
[----:B------:R-:W-:-:S03]  /*169c0*/  IMAD.WIDE R32, R0, 0x4, R86 ;  /* 0x0000000400207825 */ /* 0x000fc600078e0256 */
[----:B------:R-:W3:Y:S01]  /*169d0*/  LDL.LU.64 R86, [R1+0x8e0] ;  /* 0x0008e00001567983 */ /* 0x000ee20000300a00 */
[----:B-----5:R-:W-:-:S03]  /*169e0*/  IMAD.WIDE R34, R0, 0x4, R70 ;  /* 0x0000000400227825 */ /* 0x020fc600078e0246 */
[----:B------:R-:W5:Y:S01]  /*169f0*/  LDL.LU.64 R70, [R1+0x8b8] ;  /* 0x0008b80001467983 */ /* 0x000f620000300a00 */
[----:B------:R-:W-:Y:S01]  /*16a00*/  IADD3 R31, R250, -0x165, RZ ;  /* 0xfffffe9bfa1f7810 */ /* 0x000fe20007ffe0ff */
[----:B------:R-:W-:Y:S01]  /*16a10*/  IMAD.WIDE R28, R0, 0x4, R54 ;  /* 0x00000004001c7825 */ /* 0x000fe200078e0236 */
[----:B------:R-:W-:Y:S01]  /*16a20*/  IADD3 R30, R250, -0x169, RZ ;  /* 0xfffffe97fa1e7810 */ /* 0x000fe20007ffe0ff */
[----:B------:R-:W5:Y:S04]  /*16a30*/  LDL.LU.64 R54, [R1+0x8b0] ;  /* 0x0008b00001367983 */ /* 0x000f680000300a00 */
[----:B------:R1:W-:Y:S04]  /*16a40*/  LDGSTS.E [R7+0x52000], [R22.64], !P4 ;  /* 0x5200000016077fae */ /* 0x0003e8000e121848 */
[----:B------:R1:W-:Y:S01]  /*16a50*/  LDGSTS.E [R7+0x52200], [R32.64], !P4 ;  /* 0x5220000020077fae */ /* 0x0003e2000e121848 */
[----:B------:R-:W-:-:S03]  /*16a60*/  ISETP.GE.U32.AND P4, PT, R31, 0x7ffffe1c, PT ;  /* 0x7ffffe1c1f00780c */ /* 0x000fc60003f86070 */
[----:B------:R-:W-:Y:S04]  /*16a70*/  STL.64 [R1+0x1348], R22 ;  /* 0x0013481601007387 */ /* 0x000fe80000100a00 */
[----:B------:R1:W-:Y:S04]  /*16a80*/  LDGSTS.E [R7+0x53000], [R34.64], !P2 ;  /* 0x5300000022077fae */ /* 0x0003e8000d121848 */
[----:B------:R-:W-:Y:S04]  /*16a90*/  STL.64 [R1+0x1350], R32 ;  /* 0x0013502001007387 */ /* 0x000fe80000100a00 */
[----:B------:R1:W-:Y:S01]  /*16aa0*/  LDGSTS.E [R7+0x53200], [R28.64], !P2 ;  /* 0x532000001c077fae */ /* 0x0003e2000d121848 */
[----:B------:R-:W-:-:S03]  /*16ab0*/  ISETP.GE.U32.AND P2, PT, R30, 0x7ffffe18, PT ;  /* 0x7ffffe181e00780c */ /* 0x000fc60003f46070 */
[----:B------:R-:W-:Y:S04]  /*16ac0*/  STL.64 [R1+0x1358], R34 ;  /* 0x0013582201007387 */ /* 0x000fe80000100a00 */
[----:B------:R1:W-:Y:S01]  /*16ad0*/  STL.64 [R1+0x1360], R28 ;  /* 0x0013601c01007387 */ /* 0x0003e20000100a00 */
[----:B--2---:R-:W-:-:S03]  /*16ae0*/  IMAD.WIDE R30, R0, 0x4, R166 ;  /* 0x00000004001e7825 */ /* 0x004fc600078e02a6 */
        /* <DEDUP_REMOVED lines=12> */
[----:B------:R1:W-:Y:S04]  /*16bb0*/  LDGSTS.E [R7+0x55000], [R42.64], !P5 ;  /* 0x550000002a077fae */ /* 0x0003e8000e921848 */
[----:B------:R-:W-:Y:S04]  /*16bc0*/  STL.64 [R1+0x1368], R30 ;  /* 0x0013681e01007387 */ /* 0x000fe80000100a00 */
[----:B------:R1:W-:Y:S01]  /*16bd0*/  LDGSTS.E [R7+0x55200], [R38.64], !P5 ;  /* 0x5520000026077fae */ /* 0x0003e2000e921848 */
[----:B------:R-:W-:-:S03]  /*16be0*/  ISETP.GE.U32.AND P5, PT, R40, 0x7ffffe10, PT ;  /* 0x7ffffe102800780c */ /* 0x000fc60003fa6070 */
[----:B------:R-:W-:Y:S04]  /*16bf0*/  STL.64 [R1+0x1370], R36 ;  /* 0x0013702401007387 */ /* 0x000fe80000100a00 */
[----:B------:R-:W4:Y:S01]  /*16c00*/  LDL.LU.64 R214, [R1+0x838] ;  /* 0x0008380001d67983 */ /* 0x000f220000300a00 */
[----:B---3--:R-:W-:-:S03]  /*16c10*/  IMAD.WIDE R40, R0, 0x4, R86 ;  /* 0x0000000400287825 */ /* 0x008fc600078e0256 */
[----:B------:R-:W3:Y:S01]  /*16c20*/  LDL.LU.64 R86, [R1+0x830] ;  /* 0x0008300001567983 */ /* 0x000ee20000300a00 */
[----:B-----5:R-:W-:-:S03]  /*16c30*/  IMAD.WIDE R50, R0, 0x4, R70 ;  /* 0x0000000400327825 */ /* 0x020fc600078e0246 */
[----:B------:R-:W5:Y:S04]  /*16c40*/  LDL.LU.64 R198, [R1+0x7f8] ;  /* 0x0007f80001c67983 */ /* 0x000f680000300a00 */
[----:B------:R-:W5:Y:S01]  /*16c50*/  LDL.LU.64 R70, [R1+0x7f0] ;  /* 0x0007f00001467983 */ /* 0x000f620000300a00 */
[----:B------:R-:W-:-:S03]  /*16c60*/  IMAD.WIDE R44, R0, 0x4, R150 ;  /* 0x00000004002c7825 */ /* 0x000fc600078e0296 */
[----:B------:R-:W5:Y:S01]  /*16c70*/  LDL.LU.64 R150, [R1+0x1e8] ;  /* 0x0001e80001967983 */ /* 0x000f620000300a00 */
[----:B------:R-:W-:Y:S01]  /*16c80*/  IMAD.WIDE R52, R0, 0x4, R54 ;  /* 0x0000000400347825 */ /* 0x000fe200078e0236 */
[C---:B------:R-:W-:Y:S02]  /*16c90*/  IADD3 R47, R250.reuse, -0x175, RZ ;  /* 0xfffffe8bfa2f7810 */ /* 0x040fe40007ffe0ff */
[----:B------:R-:W-:Y:S01]  /*16ca0*/  IADD3 R46, R250, -0x179, RZ ;  /* 0xfffffe87fa2e7810 */ /* 0x000fe20007ffe0ff */
[----:B------:R1:W-:Y:S04]  /*16cb0*/  LDGSTS.E [R7+0x56000], [R44.64], !P3 ;  /* 0x560000002c077fae */ /* 0x0003e8000d921848 */
[----:B------:R1:W-:Y:S01]  /*16cc0*/  LDGSTS.E [R7+0x56200], [R40.64], !P3 ;  /* 0x5620000028077fae */ /* 0x0003e2000d921848 */
[----:B------:R-:W-:-:S03]  /*16cd0*/  ISETP.GE.U32.AND P3, PT, R47, 0x7ffffe0c, PT ;  /* 0x7ffffe0c2f00780c */ /* 0x000fc60003f66070 */
[----:B------:R-:W5:Y:S04]  /*16ce0*/  LDL.LU.64 R182, [R1+0x1e0] ;  /* 0x0001e00001b67983 */ /* 0x000f680000300a00 */
[----:B------:R1:W-:Y:S04]  /*16cf0*/  LDGSTS.E [R7+0x57000], [R50.64], !P6 ;  /* 0x5700000032077fae */ /* 0x0003e8000f121848 */
[----:B------:R1:W-:Y:S01]  /*16d00*/  LDGSTS.E [R7+0x57200], [R52.64], !P6 ;  /* 0x5720000034077fae */ /* 0x0003e2000f121848 */
[----:B------:R-:W-:Y:S02]  /*16d10*/  ISETP.GE.U32.AND P6, PT, R46, 0x7ffffe08, PT ;  /* 0x7ffffe082e00780c */ /* 0x000fe40003fc6070 */
[----:B------:R-:W-:Y:S01]  /*16d20*/  IADD3 R55, R250, -0x17d, RZ ;  /* 0xfffffe83fa377810 */ /* 0x000fe20007ffe0ff */
[----:B--2---:R-:W-:-:S02]  /*16d30*/  IMAD.WIDE R46, R0, 0x4, R166 ;  /* 0x00000004002e7825 */ /* 0x004fc400078e02a6 */
[----:B------:R-:W2:Y:S01]  /*16d40*/  LDL.LU.64 R166, [R1+0x1a8] ;  /* 0x0001a80001a67983 */ /* 0x000ea20000300a00 */
[----:B------:R-:W-:-:S03]  /*16d50*/  IADD3 R54, R250, -0x102, RZ ;  /* 0xfffffefefa367810 */ /* 0x000fc60007ffe0ff */
[----:B------:R1:W-:Y:S01]  /*16d60*/  LDGSTS.E [R7+0x58000], [R46.64], !P1 ;  /* 0x580000002e077fae */ /* 0x0003e2000c921848 */
[C---:B------:R-:W-:Y:S02]  /*16d70*/  IADD3 R63, R250.reuse, -0x106, RZ ;  /* 0xfffffefafa3f7810 */ /* 0x040fe40007ffe0ff */
[----:B------:R-:W-:Y:S01]  /*16d80*/  IADD3 R62, R250, -0x10a, RZ ;  /* 0xfffffef6fa3e7810 */ /* 0x000fe20007ffe0ff */
[C---:B----4-:R-:W-:Y:S02]  /*16d90*/  IMAD.WIDE R48, R0.reuse, 0x4, R134 ;  /* 0x0000000400307825 */ /* 0x050fe400078e0286 */
        /* <DEDUP_REMOVED lines=8> */
[----:B------:R1:W-:Y:S01]  /*16e20*/  LDGSTS.E [R7+0x59200], [R56.64], !P4 ;  /* 0x5920000038077fae */ /* 0x0003e2000e121848 */
[----:B------:R-:W-:Y:S01]  /*16e30*/  ISETP.GE.U32.AND P4, PT, R54, 0x7ffffe7f, PT ;  /* 0x7ffffe7f3600780c */ /* 0x000fe20003f86070 */
[----:B------:R-:W-:-:S05]  /*16e40*/  IMAD.WIDE R54, R0, 0x4, R214 ;  /* 0x0000000400367825 */ /* 0x000fca00078e02d6 */
[----:B------:R1:W-:Y:S01]  /*16e50*/  LDGSTS.E [R7+0x5a000], [R54.64], !P2 ;  /* 0x5a00000036077fae */ /* 0x0003e2000d121848 */
[----:B---3--:R-:W-:-:S03]  /*16e60*/  IMAD.WIDE R58, R0, 0x4, R86 ;  /* 0x00000004003a7825 */ /* 0x008fc600078e0256 */
[----:B------:R-:W3:Y:S01]  /*16e70*/  LDL.LU.64 R86, [R1+0xa8] ;  /* 0x0000a80001567983 */ /* 0x000ee20000300a00 */
[----:B-----5:R-:W-:-:S03]  /*16e80*/  IMAD.WIDE R66, R0, 0x4, R198 ;  /* 0x0000000400427825 */ /* 0x020fc600078e02c6 */
[----:B------:R5:W-:Y:S01]  /*16e90*/  LDGSTS.E [R7+0x5a200], [R58.64], !P2 ;  /* 0x5a2000003a077fae */ /* 0x000be2000d121848 */
[----:B------:R-:W-:-:S03]  /*16ea0*/  IMAD.WIDE R60, R0, 0x4, R70 ;  /* 0x00000004003c7825 */ /* 0x000fc600078e0246 */
[----:B------:R5:W-:Y:S01]  /*16eb0*/  LDGSTS.E [R7+0x5b000], [R66.64], !P0 ;  /* 0x5b00000042077fae */ /* 0x000be2000c121848 */
[----:B------:R-:W-:-:S03]  /*16ec0*/  ISETP.GE.U32.AND P2, PT, R63, 0x7ffffe7b, PT ;  /* 0x7ffffe7b3f00780c */ /* 0x000fc60003f46070 */
[----:B------:R5:W-:Y:S01]  /*16ed0*/  LDGSTS.E [R7+0x5b200], [R60.64], !P0 ;  /* 0x5b2000003c077fae */ /* 0x000be2000c121848 */
[----:B------:R-:W-:Y:S01]  /*16ee0*/  ISETP.GE.U32.AND P0, PT, R62, 0x7ffffe77, PT ;  /* 0x7ffffe773e00780c */ /* 0x000fe20003f06070 */
[C---:B------:R-:W-:Y:S02]  /*16ef0*/  IMAD.WIDE R62, R0.reuse, 0x4, R150 ;  /* 0x00000004003e7825 */ /* 0x040fe400078e0296 */
[----:B------:R-:W5:Y:S04]  /*16f00*/  LDL.LU.64 R198, [R1+0xd60] ;  /* 0x000d600001c67983 */ /* 0x000f680000300a00 */
[----:B------:R-:W5:Y:S01]  /*16f10*/  LDL.LU.64 R150, [R1+0xd58] ;  /* 0x000d580001967983 */ /* 0x000f620000300a00 */
[----:B------:R-:W-:Y:S01]  /*16f20*/  IMAD.WIDE R72, R0, 0x4, R182 ;  /* 0x0000000400487825 */ /* 0x000fe200078e02b6 */
[----:B------:R-:W-:-:S02]  /*16f30*/  IADD3 R71, R250, -0x10e, RZ ;  /* 0xfffffef2fa477810 */ /* 0x000fc40007ffe0ff */
[----:B------:R-:W5:Y:S01]  /*16f40*/  LDL.LU.64 R182, [R1+0xd20] ;  /* 0x000d200001b67983 */ /* 0x000f620000300a00 */
[----:B------:R-:W-:-:S03]  /*16f50*/  IADD3 R70, R250, -0x112, RZ ;  /* 0xfffffeeefa467810 */ /* 0x000fc60007ffe0ff */
[----:B------:R1:W-:Y:S04]  /*16f60*/  LDGSTS.E [R7+0x5c000], [R62.64], !P5 ;  /* 0x5c0000003e077fae */ /* 0x0003e8000e921848 */
[----:B------:R1:W-:Y:S01]  /*16f70*/  LDGSTS.E [R7+0x5c200], [R72.64], !P5 ;  /* 0x5c20000048077fae */ /* 0x0003e2000e921848 */
[----:B------:R-:W-:Y:S01]  /*16f80*/  ISETP.GE.U32.AND P5, PT, R71, 0x7ffffe73, PT ;  /* 0x7ffffe734700780c */ /* 0x000fe20003fa6070 */
[C---:B--2---:R-:W-:Y:S02]  /*16f90*/  IMAD.WIDE R74, R0.reuse, 0x4, R166 ;  /* 0x00000004004a7825 */ /* 0x044fe400078e02a6 */
[----:B------:R-:W2:Y:S04]  /*16fa0*/  LDL.LU.64 R166, [R1+0xd18] ;  /* 0x000d180001a67983 */ /* 0x000ea80000300a00 */
[----:B------:R1:W-:Y:S01]  /*16fb0*/  LDGSTS.E [R7+0x5d000], [R74.64], !P3 ;  /* 0x5d0000004a077fae */ /* 0x0003e2000d921848 */
[----:B----4-:R-:W-:-:S03]  /*16fc0*/  IMAD.WIDE R68, R0, 0x4, R134 ;  /* 0x0000000400447825 */ /* 0x010fc600078e0286 */
[----:B------:R-:W4:Y:S04]  /*16fd0*/  LDL.LU.64 R134, [R1+0xce0] ;  /* 0x000ce00001867983 */ /* 0x000f280000300a00 */
[----:B------:R2:W-:Y:S01]  /*16fe0*/  LDGSTS.E [R7+0x5d200], [R68.64], !P3 ;  /* 0x5d20000044077fae */ /* 0x0005e2000d921848 */
[----:B------:R-:W-:Y:S01]  /*16ff0*/  ISETP.GE.U32.AND P3, PT, R70, 0x7ffffe6f, PT ;  /* 0x7ffffe6f4600780c */ /* 0x000fe20003f66070 */
[C---:B------:R-:W-:Y:S02]  /*17000*/  IMAD.WIDE R70, R0.reuse, 0x4, R118 ;  /* 0x0000000400467825 */ /* 0x040fe400078e0276 */
[----:B------:R-:W4:Y:S02]  /*17010*/  LDL.LU.64 R118, [R1+0xcd8] ;  /* 0x000cd80001767983 */ /* 0x000f240000300a00 */
[----:B------:R-:W-:-:S02]  /*17020*/  IMAD.WIDE R76, R0, 0x4, R102 ;  /* 0x00000004004c7825 */ /* 0x000fc400078e0266 */
[----:B------:R-:W4:Y:S01]  /*17030*/  LDL.LU.64 R102, [R1+0xca0] ;  /* 0x000ca00001667983 */ /* 0x000f220000300a00 */
[----:B-1----:R-:W-:Y:S01]  /*17040*/  LOP3.LUT R29, R3, 0x20, RZ, 0x3c, !PT ;  /* 0x00000020031d7812 */ /* 0x002fe200078e3cff */
[C---:B------:R-:W-:Y:S02]  /*17050*/  IMAD.WIDE R78, R0.reuse, 0x4, R246 ;  /* 0x00000004004e7825 */ /* 0x040fe400078e02f6 */
[----:B------:R1:W-:Y:S04]  /*17060*/  LDGSTS.E [R7+0x5e000], [R70.64], !P6 ;  /* 0x5e00000046077fae */ /* 0x0003e8000f121848 */
[----:B------:R1:W-:Y:S01]  /*17070*/  LDGSTS.E [R7+0x5e200], [R76.64], !P6 ;  /* 0x5e2000004c077fae */ /* 0x0003e2000f121848 */
[----:B---3--:R-:W-:-:S03]  /*17080*/  IMAD.WIDE R80, R0, 0x4, R86 ;  /* 0x0000000400507825 */ /* 0x008fc600078e0256 */
[----:B------:R-:W3:Y:S04]  /*17090*/  LDL.LU.64 R86, [R1+0xc78] ;  /* 0x000c780001567983 */ /* 0x000ee80000300a00 */
[----:B------:R1:W-:Y:S04]  /*170a0*/  LDGSTS.E [R7+0x5f000], [R80.64], !P1 ;  /* 0x5f00000050077fae */ /* 0x0003e8000c921848 */
[----:B------:R1:W-:Y:S01]  /*170b0*/  LDGSTS.E [R7+0x5f200], [R78.64], !P1 ;  /* 0x5f2000004e077fae */ /* 0x0003e2000c921848 */
[----:B-----5:R-:W-:-:S03]  /*170c0*/  IMAD.WIDE R10, R0, 0x4, R150 ;  /* 0x00000004000a7825 */ /* 0x020fc600078e0296 */
[----:B------:R-:W5:Y:S01]  /*170d0*/  LDL.LU.64 R150, [R1+0xc40] ;  /* 0x000c400001967983 */ /* 0x000f620000300a00 */
[----:B------:R-:W-:-:S03]  /*170e0*/  IMAD.WIDE R14, R0, 0x4, R198 ;  /* 0x00000004000e7825 */ /* 0x000fc600078e02c6 */
[----:B------:R-:W5:Y:S01]  /*170f0*/  LDL.LU.64 R198, [R1+0xc38] ;  /* 0x000c380001c67983 */ /* 0x000f620000300a00 */
[----:B------:R-:W-:-:S03]  /*17100*/  IMAD.WIDE R8, R0, 0x4, R182 ;  /* 0x0000000400087825 */ /* 0x000fc600078e02b6 */
[----:B------:R4:W-:Y:S04]  /*17110*/  STL.64 [R1+0x1e8], R14 ;  /* 0x0001e80e01007387 */ /* 0x0009e80000100a00 */
[----:B------:R1:W-:Y:S04]  /*17120*/  STL.64 [R1+0x1e0], R10 ;  /* 0x0001e00a01007387 */ /* 0x0003e80000100a00 */
[----:B------:R-:W5:Y:S04]  /*17130*/  LDL.LU.64 R182, [R1+0xc08] ;  /* 0x000c080001b67983 */ /* 0x000f680000300a00 */
[----:B------:R1:W-:Y:S04]  /*17140*/  STL.64 [R1+0x1b8], R8 ;  /* 0x0001b80801007387 */ /* 0x0003e80000100a00 */
[----:B------:R4:W-:Y:S04]  /*17150*/  LDGSTS.E [R29+0x40400], [R14.64], !P4 ;  /* 0x404000000e1d7fae */ /* 0x0009e8000e121848 */
[----:B------:R1:W-:Y:S01]  /*17160*/  LDGSTS.E [R29+0x40600], [R10.64], !P4 ;  /* 0x406000000a1d7fae */ /* 0x0003e2000e121848 */
[----:B--2---:R-:W-:-:S03]  /*17170*/  IMAD.WIDE R4, R0, 0x4, R166 ;  /* 0x0000000400047825 */ /* 0x004fc600078e02a6 */
[----:B------:R-:W2:Y:S04]  /*17180*/  LDL.LU.64 R166, [R1+0xc00] ;  /* 0x000c000001a67983 */ /* 0x000ea80000300a00 */
[----:B------:R3:W-:Y:S04]  /*17190*/  STL.64 [R1+0x1b0], R4 ;  /* 0x0001b00401007387 */ /* 0x0007e80000100a00 */
[----:B------:R1:W-:Y:S04]  /*171a0*/  LDGSTS.E [R29+0x41400], [R8.64], !P2 ;  /* 0x41400000081d7fae */ /* 0x0003e8000d121848 */
[----:B------:R3:W-:Y:S01]  /*171b0*/  LDGSTS.E [R29+0x41600], [R4.64], !P2 ;  /* 0x41600000041d7fae */ /* 0x0007e2000d121848 */
[----:B----4-:R-:W-:-:S03]  /*171c0*/  IMAD.WIDE R14, R0, 0x4, R134 ;  /* 0x00000004000e7825 */ /* 0x010fc600078e0286 */
[----:B------:R-:W4:Y:S04]  /*171d0*/  LDL.LU.64 R134, [R1+0xbd8] ;  /* 0x000bd80001867983 */ /* 0x000f280000300a00 */
[----:B------:R5:W-:Y:S01]  /*171e0*/  LDGSTS.E [R29+0x42400], [R14.64], !P0 ;  /* 0x424000000e1d7fae */ /* 0x000be2000c121848 */
[----:B-1----:R-:W-:-:S03]  /*171f0*/  IMAD.WIDE R10, R0, 0x4, R118 ;  /* 0x00000004000a7825 */ /* 0x002fc600078e0276 */
[----:B------:R-:W4:Y:S01]  /*17200*/  LDL.LU.64 R118, [R1+0xbd0] ;  /* 0x000bd00001767983 */ /* 0x000f220000300a00 */
[----:B------:R-:W-:-:S03]  /*17210*/  IMAD.WIDE R8, R0, 0x4, R102 ;  /* 0x0000000400087825 */ /* 0x000fc600078e0266 */
[----:B------:R5:W-:Y:S04]  /*17220*/  STL.64 [R1+0x188], R14 ;  /* 0x0001880e01007387 */ /* 0x000be80000100a00 */
[----:B------:R1:W-:Y:S04]  /*17230*/  STL.64 [R1+0x180], R10 ;  /* 0x0001800a01007387 */ /* 0x0003e80000100a00 */
[----:B------:R-:W4:Y:S04]  /*17240*/  LDL.LU.64 R102, [R1+0xba8] ;  /* 0x000ba80001667983 */ /* 0x000f280000300a00 */
[----:B------:R1:W-:Y:S04]  /*17250*/  STL.64 [R1+0x158], R8 ;  /* 0x0001580801007387 */ /* 0x0003e80000100a00 */
[----:B------:R1:W-:Y:S01]  /*17260*/  LDGSTS.E [R29+0x42600], [R10.64], !P0 ;  /* 0x426000000a1d7fae */ /* 0x0003e2000c121848 */
[----:B------:R-:W-:-:S03]  /*17270*/  IADD3 R83, R250, -0x116, RZ ;  /* 0xfffffeeafa537810 */ /* 0x000fc60007ffe0ff */
[----:B------:R1:W-:Y:S01]  /*17280*/  LDGSTS.E [R29+0x43400], [R8.64], !P5 ;  /* 0x43400000081d7fae */ /* 0x0003e2000e921848 */
[----:B---3--:R-:W-:-:S03]  /*17290*/  IMAD.WIDE R4, R0, 0x4, R86 ;  /* 0x0000000400047825 */ /* 0x008fc600078e0256 */
[----:B------:R-:W3:Y:S04]  /*172a0*/  LDL.LU.64 R86, [R1+0xba0] ;  /* 0x000ba00001567983 */ /* 0x000ee80000300a00 */
[----:B------:R2:W-:Y:S01]  /*172b0*/  STL.64 [R1+0x150], R4 ;  /* 0x0001500401007387 */ /* 0x0005e20000100a00 */
[----:B-----5:R-:W-:-:S03]  /*172c0*/  IMAD.WIDE R14, R0, 0x4, R150 ;  /* 0x00000004000e7825 */ /* 0x020fc600078e0296 */
[----:B------:R2:W-:Y:S04]  /*172d0*/  LDGSTS.E [R29+0x43600], [R4.64], !P5 ;  /* 0x43600000041d7fae */ /* 0x0005e8000e921848 */
[----:B------:R-:W5:Y:S01]  /*172e0*/  LDL.LU.64 R150, [R1+0xb78] ;  /* 0x000b780001967983 */ /* 0x000f620000300a00 */
[----:B-1----:R-:W-:-:S03]  /*172f0*/  IMAD.WIDE R10, R0, 0x4, R198 ;  /* 0x00000004000a7825 */ /* 0x002fc600078e02c6 */
[----:B------:R-:W5:Y:S01]  /*17300*/  LDL.LU.64 R198, [R1+0xb70] ;  /* 0x000b700001c67983 */ /* 0x000f620000300a00 */
[----:B------:R-:W-:-:S03]  /*17310*/  ISETP.GE.U32.AND P6, PT, R83, 0x7ffffe6b, PT ;  /* 0x7ffffe6b5300780c */ /* 0x000fc60003fc6070 */
[----:B------:R4:W-:Y:S01]  /*17320*/  STL.64 [R1+0x138], R14 ;  /* 0x0001380e01007387 */ /* 0x0009e20000100a00 */
[----:B------:R-:W-:-:S03]  /*17330*/  IMAD.WIDE R8, R0, 0x4, R182 ;  /* 0x0000000400087825 */ /* 0x000fc600078e02b6 */
[----:B------:R1:W-:Y:S04]  /*17340*/  STL.64 [R1+0x130], R10 ;  /* 0x0001300a01007387 */ /* 0x0003e80000100a00 */
[----:B------:R-:W5:Y:S04]  /*17350*/  LDL.LU.64 R182, [R1+0xb48] ;  /* 0x000b480001b67983 */ /* 0x000f680000300a00 */
[----:B------:R1:W-:Y:S01]  /*17360*/  STL.64 [R1+0x118], R8 ;  /* 0x0001180801007387 */ /* 0x0003e20000100a00 */
[----:B------:R-:W-:-:S03]  /*17370*/  IADD3 R82, R250, -0x11a, RZ ;  /* 0xfffffee6fa527810 */ /* 0x000fc60007ffe0ff */
[----:B------:R4:W-:Y:S01]  /*17380*/  LDGSTS.E [R29+0x44400], [R14.64], !P3 ;  /* 0x444000000e1d7fae */ /* 0x0009e2000d921848 */
[----:B--2---:R-:W-:-:S03]  /*17390*/  IMAD.WIDE R4, R0, 0x4, R166 ;  /* 0x0000000400047825 */ /* 0x004fc600078e02a6 */
[----:B------:R1:W-:Y:S04]  /*173a0*/  LDGSTS.E [R29+0x44600], [R10.64], !P3 ;  /* 0x446000000a1d7fae */ /* 0x0003e8000d921848 */
[----:B------:R3:W-:Y:S04]  /*173b0*/  STL.64 [R1+0x110], R4 ;  /* 0x0001100401007387 */ /* 0x0007e80000100a00 */
[----:B------:R-:W2:Y:S01]  /*173c0*/  LDL.LU.64 R166, [R1+0xb40] ;  /* 0x000b400001a67983 */ /* 0x000ea20000300a00 */
[----:B------:R-:W-:-:S03]  /*173d0*/  ISETP.GE.U32.AND P1, PT, R82, 0x7ffffe67, PT ;  /* 0x7ffffe675200780c */ /* 0x000fc60003f26070 */
[----:B------:R1:W-:Y:S04]  /*173e0*/  LDGSTS.E [R29+0x45400], [R8.64], !P6 ;  /* 0x45400000081d7fae */ /* 0x0003e8000f121848 */
[----:B------:R3:W-:Y:S01]  /*173f0*/  LDGSTS.E [R29+0x45600], [R4.64], !P6 ;  /* 0x45600000041d7fae */ /* 0x0007e2000f121848 */
[----:B----4-:R-:W-:-:S03]  /*17400*/  IMAD.WIDE R14, R0, 0x4, R134 ;  /* 0x00000004000e7825 */ /* 0x010fc600078e0286 */
[----:B------:R-:W4:Y:S04]  /*17410*/  LDL.LU.64 R134, [R1+0xb18] ;  /* 0x000b180001867983 */ /* 0x000f280000300a00 */
[----:B------:R5:W-:Y:S01]  /*17420*/  LDGSTS.E [R29+0x46400], [R14.64], !P1 ;  /* 0x464000000e1d7fae */ /* 0x000be2000c921848 */
[----:B-1----:R-:W-:-:S03]  /*17430*/  IMAD.WIDE R10, R0, 0x4, R118 ;  /* 0x00000004000a7825 */ /* 0x002fc600078e0276 */
[----:B------:R-:W4:Y:S04]  /*17440*/  LDL.LU.64 R118, [R1+0xb10] ;  /* 0x000b100001767983 */ /* 0x000f280000300a00 */
[----:B------:R5:W-:Y:S01]  /*17450*/  STL.64 [R1+0xe8], R14 ;  /* 0x0000e80e01007387 */ /* 0x000be20000100a00 */
[----:B------:R-:W-:-:S03]  /*17460*/  IMAD.WIDE R8, R0, 0x4, R102 ;  /* 0x0000000400087825 */ /* 0x000fc600078e0266 */
[----:B------:R1:W-:Y:S04]  /*17470*/  STL.64 [R1+0xe0], R10 ;  /* 0x0000e00a01007387 */ /* 0x0003e80000100a00 */
[----:B------:R-:W4:Y:S04]  /*17480*/  LDL.LU.64 R102, [R1+0xae8] ;  /* 0x000ae80001667983 */ /* 0x000f280000300a00 */
[----:B------:R1:W-:Y:S04]  /*17490*/  STL.64 [R1+0xb8], R8 ;  /* 0x0000b80801007387 */ /* 0x0003e80000100a00 */
[----:B------:R1:W-:Y:S01]  /*174a0*/  LDGSTS.E [R29+0x46600], [R10.64], !P1 ;  /* 0x466000000a1d7fae */ /* 0x0003e2000c921848 */
[----:B---3--:R-:W-:-:S05]  /*174b0*/  IMAD.WIDE R4, R0, 0x4, R86 ;  /* 0x0000000400047825 */ /* 0x008fca00078e0256 */
[----:B------:R2:W-:Y:S04]  /*174c0*/  STL.64 [R1+0xb0], R4 ;  /* 0x0000b00401007387 */ /* 0x0005e80000100a00 */
[----:B------:R-:W3:Y:S01]  /*174d0*/  LDL.LU.64 R86, [R1+0xae0] ;  /* 0x000ae00001567983 */ /* 0x000ee20000300a00 */
[----:B-----5:R-:W-:-:S03]  /*174e0*/  IMAD.WIDE R14, R0, 0x4, R150 ;  /* 0x00000004000e7825 */ /* 0x020fc600078e0296 */
[----:B------:R-:W5:Y:S01]  /*174f0*/  LDL.LU.64 R150, [R1+0xab8] ;  /* 0x000ab80001967983 */ /* 0x000f620000300a00 */
[----:B-1----:R-:W-:-:S03]  /*17500*/  IMAD.WIDE R10, R0, 0x4, R198 ;  /* 0x00000004000a7825 */ /* 0x002fc600078e02c6 */
[----:B------:R-:W5:Y:S04]  /*17510*/  LDL.LU.64 R214, [R1+0xab0] ;  /* 0x000ab00001d67983 */ /* 0x000f680000300a00 */
[----:B------:R-:W-:Y:S04]  /*17520*/  STL.64 [R1+0x88], R14 ;  /* 0x0000880e01007387 */ /* 0x000fe80000100a00 */
[----:B------:R-:W-:Y:S04]  /*17530*/  STL.64 [R1+0x80], R10 ;  /* 0x0000800a01007387 */ /* 0x000fe80000100a00 */
[----:B------:R-:W5:Y:S01]  /*17540*/  LDL.LU.64 R198, [R1+0xa88] ;  /* 0x000a880001c67983 */ /* 0x000f620000300a00 */
[----:B------:R-:W-:-:S02]  /*17550*/  IADD3 R83, R250, -0x11e, RZ ;  /* 0xfffffee2fa537810 */ /* 0x000fc40007ffe0ff */
[C---:B------:R-:W-:Y:S02]  /*17560*/  IADD3 R82, R250.reuse, -0x122, RZ ;  /* 0xfffffedefa527810 */ /* 0x040fe40007ffe0ff */
[----:B------:R-:W-:Y:S02]  /*17570*/  ISETP.GE.U32.AND P4, PT, R83, 0x7ffffe63, PT ;  /* 0x7ffffe635300780c */ /* 0x000fe40003f86070 */
[----:B------:R-:W-:Y:S02]  /*17580*/  IADD3 R83, R250, -0x126, RZ ;  /* 0xfffffedafa537810 */ /* 0x000fe40007ffe0ff */
[----:B------:R-:W-:Y:S02]  /*17590*/  ISETP.GE.U32.AND P2, PT, R82, 0x7ffffe5f, PT ;  /* 0x7ffffe5f5200780c */ /* 0x000fe40003f46070 */
[----:B------:R-:W-:Y:S02]  /*175a0*/  ISETP.GE.U32.AND P0, PT, R83, 0x7ffffe5b, PT ;  /* 0x7ffffe5b5300780c */ /* 0x000fe40003f06070 */
[----:B------:R-:W-:-:S05]  /*175b0*/  IADD3 R82, R250, -0x12a, RZ ;  /* 0xfffffed6fa527810 */ /* 0x000fca0007ffe0ff */
[----:B------:R1:W-:Y:S01]  /*175c0*/  LDGSTS.E [R29+0x47400], [R8.64], !P4 ;  /* 0x47400000081d7fae */ /* 0x0003e2000e121848 */
[----:B------:R-:W-:-:S03]  /*175d0*/  ISETP.GE.U32.AND P5, PT, R82, 0x7ffffe57, PT ;  /* 0x7ffffe575200780c */ /* 0x000fc60003fa6070 */
[----:B------:R2:W-:Y:S01]  /*175e0*/  LDGSTS.E [R29+0x47600], [R4.64], !P4 ;  /* 0x47600000041d7fae */ /* 0x0005e2000e121848 */
[C---:B------:R-:W-:Y:S02]  /*175f0*/  IADD3 R83, R250.reuse, -0x12e, RZ ;  /* 0xfffffed2fa537810 */ /* 0x040fe40007ffe0ff */
[----:B------:R-:W-:Y:S01]  /*17600*/  IADD3 R82, R250, -0x132, RZ ;  /* 0xfffffecefa527810 */ /* 0x000fe20007ffe0ff */
[----:B------:R3:W-:Y:S01]  /*17610*/  LDGSTS.E [R29+0x48400], [R14.64], !P2 ;  /* 0x484000000e1d7fae */ /* 0x0007e2000d121848 */
[----:B-1----:R-:W-:-:S03]  /*17620*/  IMAD.WIDE R8, R0, 0x4, R182 ;  /* 0x0000000400087825 */ /* 0x002fc600078e02b6 */
[----:B------:R1:W-:Y:S01]  /*17630*/  LDGSTS.E [R29+0x48600], [R10.64], !P2 ;  /* 0x486000000a1d7fae */ /* 0x0003e2000d121848 */
[----:B--2---:R-:W-:-:S03]  /*17640*/  IMAD.WIDE R4, R0, 0x4, R166 ;  /* 0x0000000400047825 */ /* 0x004fc600078e02a6 */
[----:B------:R-:W2:Y:S01]  /*17650*/  LDL.LU.64 R182, [R1+0xa80] ;  /* 0x000a800001b67983 */ /* 0x000ea20000300a00 */
[----:B------:R-:W-:-:S03]  /*17660*/  ISETP.GE.U32.AND P3, PT, R83, 0x7ffffe53, PT ;  /* 0x7ffffe535300780c */ /* 0x000fc60003f66070 */
[----:B------:R4:W-:Y:S01]  /*17670*/  STL.64 [R1+0x58], R8 ;  /* 0x0000580801007387 */ /* 0x0009e20000100a00 */
[----:B------:R-:W-:-:S03]  /*17680*/  ISETP.GE.U32.AND P6, PT, R82, 0x7ffffe4f, PT ;  /* 0x7ffffe4f5200780c */ /* 0x000fc60003fc6070 */
[----:B------:R1:W-:Y:S01]  /*17690*/  STL.64 [R1+0x50], R4 ;  /* 0x0000500401007387 */ /* 0x0003e20000100a00 */
[----:B------:R-:W-:-:S03]  /*176a0*/  IADD3 R83, R250, -0x136, RZ ;  /* 0xfffffecafa537810 */ /* 0x000fc60007ffe0ff */
[----:B------:R4:W-:Y:S01]  /*176b0*/  LDGSTS.E [R29+0x49400], [R8.64], !P0 ;  /* 0x49400000081d7fae */ /* 0x0009e2000c121848 */
[----:B------:R-:W-:-:S03]  /*176c0*/  IADD3 R82, R250, -0x13a, RZ ;  /* 0xfffffec6fa527810 */ /* 0x000fc60007ffe0ff */
[----:B------:R-:W2:Y:S01]  /*176d0*/  LDL.LU.64 R166, [R1+0xa58] ;  /* 0x000a580001a67983 */ /* 0x000ea20000300a00 */
[----:B------:R-:W-:-:S03]  /*176e0*/  ISETP.GE.U32.AND P1, PT, R83, 0x7ffffe4b, PT ;  /* 0x7ffffe4b5300780c */ /* 0x000fc60003f26070 */
[----:B------:R1:W-:Y:S01]  /*176f0*/  LDGSTS.E [R29+0x49600], [R4.64], !P0 ;  /* 0x49600000041d7fae */ /* 0x0003e2000c121848 */
[----:B------:R-:W-:Y:S02]  /*17700*/  ISETP.GE.U32.AND P4, PT, R82, 0x7ffffe47, PT ;  /* 0x7ffffe475200780c */ /* 0x000fe40003f86070 */
[C---:B------:R-:W-:Y:S02]  /*17710*/  IADD3 R83, R250.reuse, -0x13e, RZ ;  /* 0xfffffec2fa537810 */ /* 0x040fe40007ffe0ff */
[----:B------:R-:W-:Y:S02]  /*17720*/  IADD3 R82, R250, -0x142, RZ ;  /* 0xfffffebefa527810 */ /* 0x000fe40007ffe0ff */
[----:B------:R-:W-:Y:S02]  /*17730*/  ISETP.GE.U32.AND P2, PT, R83, 0x7ffffe43, PT ;  /* 0x7ffffe435300780c */ /* 0x000fe40003f46070 */
[----:B------:R-:W-:Y:S02]  /*17740*/  ISETP.GE.U32.AND P0, PT, R82, 0x7ffffe3f, PT ;  /* 0x7ffffe3f5200780c */ /* 0x000fe40003f06070 */
[----:B------:R-:W-:-:S02]  /*17750*/  IADD3 R83, R250, -0x146, RZ ;  /* 0xfffffebafa537810 */ /* 0x000fc40007ffe0ff */
[----:B------:R-:W-:Y:S01]  /*17760*/  IADD3 R82, R250, -0x14a, RZ ;  /* 0xfffffeb6fa527810 */ /* 0x000fe20007ffe0ff */
[C---:B----4-:R-:W-:Y:S02]  /*17770*/  IMAD.WIDE R8, R0.reuse, 0x4, R134 ;  /* 0x0000000400087825 */ /* 0x050fe400078e0286 */
[----:B------:R-:W4:Y:S02]  /*17780*/  LDL.LU.64 R134, [R1+0xa50] ;  /* 0x000a500001867983 */ /* 0x000f240000300a00 */
[C---:B-1----:R-:W-:Y:S02]  /*17790*/  IMAD.WIDE R4, R0.reuse, 0x4, R118 ;  /* 0x0000000400047825 */ /* 0x042fe400078e0276 */
[----:B------:R1:W-:Y:S04]  /*177a0*/  STL.64 [R1+0x28], R8 ;  /* 0x0000280801007387 */ /* 0x0003e80000100a00 */
[----:B------:R1:W-:Y:S04]  /*177b0*/  STL.64 [R1+0x20], R4 ;  /* 0x0000200401007387 */ /* 0x0003e80000100a00 */
[----:B------:R-:W4:Y:S04]  /*177c0*/  LDL.LU.64 R118, [R1+0xa28] ;  /* 0x000a280001767983 */ /* 0x000f280000300a00 */
[----:B------:R1:W-:Y:S01]  /*177d0*/  LDGSTS.E [R29+0x4a400], [R8.64], !P5 ;  /* 0x4a400000081d7fae */ /* 0x0003e2000e921848 */
[----:B------:R-:W-:-:S03]  /*177e0*/  IMAD.WIDE R248, R0, 0x4, R102 ;  /* 0x0000000400f87825 */ /* 0x000fc600078e0266 */
[----:B------:R-:W4:Y:S04]  /*177f0*/  LDL.LU.64 R102, [R1+0xa20] ;  /* 0x000a200001667983 */ /* 0x000f280000300a00 */
[----:B------:R1:W-:Y:S01]  /*17800*/  LDGSTS.E [R29+0x4a600], [R4.64], !P5 ;  /* 0x4a600000041d7fae */ /* 0x0003e2000e921848 */
[----:B------:R-:W-:-:S03]  /*17810*/  ISETP.GE.U32.AND P5, PT, R83, 0x7ffffe3b, PT ;  /* 0x7ffffe3b5300780c */ /* 0x000fc60003fa6070 */
[----:B------:R1:W-:Y:S01]  /*17820*/  LDGSTS.E [R29+0x4b400], [R248.64], !P3 ;  /* 0x4b400000f81d7fae */ /* 0x0003e2000d921848 */
[----:B---3--:R-:W-:-:S05]  /*17830*/  IMAD.WIDE R246, R0, 0x4, R86 ;  /* 0x0000000400f67825 */ /* 0x008fca00078e0256 */
[----:B------:R3:W-:Y:S01]  /*17840*/  LDGSTS.E [R29+0x4b600], [R246.64], !P3 ;  /* 0x4b600000f61d7fae */ /* 0x0007e2000d921848 */
[----:B------:R-:W-:Y:S01]  /*17850*/  ISETP.GE.U32.AND P3, PT, R82, 0x7ffffe37, PT ;  /* 0x7ffffe375200780c */ /* 0x000fe20003f66070 */
[C---:B-----5:R-:W-:Y:S02]  /*17860*/  IMAD.WIDE R82, R0.reuse, 0x4, R150 ;  /* 0x0000000400527825 */ /* 0x060fe400078e0296 */
[----:B------:R-:W5:Y:S04]  /*17870*/  LDL.LU.64 R150, [R1+0x9f8] ;  /* 0x0009f80001967983 */ /* 0x000f680000300a00 */
[----:B------:R-:W3:Y:S01]  /*17880*/  LDL.LU.64 R230, [R1+0x9f0] ;  /* 0x0009f00001e67983 */ /* 0x000ee20000300a00 */
[----:B------:R-:W-:-:S03]  /*17890*/  IMAD.WIDE R84, R0, 0x4, R214 ;  /* 0x0000000400547825 */ /* 0x000fc600078e02d6 */
[----:B------:R-:W3:Y:S01]  /*178a0*/  LDL.LU.64 R214, [R1+0x9c8] ;  /* 0x0009c80001d67983 */ /* 0x000ee20000300a00 */
[----:B------:R-:W-:Y:S01]  /*178b0*/  IMAD.WIDE R96, R0, 0x4, R198 ;  /* 0x0000000400607825 */ /* 0x000fe200078e02c6 */
[C---:B------:R-:W-:Y:S02]  /*178c0*/  IADD3 R87, R250.reuse, -0x14e, RZ ;  /* 0xfffffeb2fa577810 */ /* 0x040fe40007ffe0ff */
[----:B------:R-:W3:Y:S01]  /*178d0*/  LDL.LU.64 R198, [R1+0x9c0] ;  /* 0x0009c00001c67983 */ /* 0x000ee20000300a00 */
[----:B------:R-:W-:-:S03]  /*178e0*/  IADD3 R86, R250, -0x152, RZ ;  /* 0xfffffeaefa567810 */ /* 0x000fc60007ffe0ff */
[----:B------:R1:W-:Y:S04]  /*178f0*/  LDGSTS.E [R29+0x4c400], [R82.64], !P6 ;  /* 0x4c400000521d7fae */ /* 0x0003e8000f121848 */
[----:B------:R1:W-:Y:S01]  /*17900*/  LDGSTS.E [R29+0x4c600], [R84.64], !P6 ;  /* 0x4c600000541d7fae */ /* 0x0003e2000f121848 */
[----:B------:R-:W-:-:S03]  /*17910*/  ISETP.GE.U32.AND P6, PT, R87, 0x7ffffe33, PT ;  /* 0x7ffffe335700780c */ /* 0x000fc60003fc6070 */
[----:B------:R1:W-:Y:S01]  /*17920*/  LDGSTS.E [R29+0x4d400], [R96.64], !P1 ;  /* 0x4d400000601d7fae */ /* 0x0003e2000c921848 */
[----:B------:R-:W-:Y:S01]  /*17930*/  IADD3 R95, R250, -0x156, RZ ;  /* 0xfffffeaafa5f7810 */ /* 0x000fe20007ffe0ff */
[----:B--2---:R-:W-:Y:S02]  /*17940*/  IMAD.WIDE R88, R0, 0x4, R182 ;  /* 0x0000000400587825 */ /* 0x004fe400078e02b6 */
[----:B------:R-:W2:Y:S04]  /*17950*/  LDL.LU.64 R182, [R1+0x998] ;  /* 0x0009980001b67983 */ /* 0x000ea80000300a00 */
[----:B------:R1:W-:Y:S01]  /*17960*/  LDGSTS.E [R29+0x4d600], [R88.64], !P1 ;  /* 0x4d600000581d7fae */ /* 0x0003e2000c921848 */
[----:B------:R-:W-:Y:S01]  /*17970*/  ISETP.GE.U32.AND P1, PT, R86, 0x7ffffe2f, PT ;  /* 0x7ffffe2f5600780c */ /* 0x000fe20003f26070 */
[----:B------:R-:W-:-:S02]  /*17980*/  IMAD.WIDE R86, R0, 0x4, R166 ;  /* 0x0000000400567825 */ /* 0x000fc400078e02a6 */
[----:B------:R-:W2:Y:S01]  /*17990*/  LDL.LU.64 R166, [R1+0x990] ;  /* 0x0009900001a67983 */ /* 0x000ea20000300a00 */
[----:B------:R-:W-:-:S03]  /*179a0*/  IADD3 R94, R250, -0x15a, RZ ;  /* 0xfffffea6fa5e7810 */ /* 0x000fc60007ffe0ff */
[----:B------:R1:W-:Y:S01]  /*179b0*/  LDGSTS.E [R29+0x4e400], [R86.64], !P4 ;  /* 0x4e400000561d7fae */ /* 0x0003e2000e121848 */
[----:B----4-:R-:W-:-:S03]  /*179c0*/  IMAD.WIDE R90, R0, 0x4, R134 ;  /* 0x00000004005a7825 */ /* 0x010fc600078e0286 */
[----:B------:R-:W4:Y:S04]  /*179d0*/  LDL.LU.64 R134, [R1+0x968] ;  /* 0x0009680001867983 */ /* 0x000f280000300a00 */
[----:B------:R1:W-:Y:S01]  /*179e0*/  LDGSTS.E [R29+0x4e600], [R90.64], !P4 ;  /* 0x4e6000005a1d7fae */ /* 0x0003e2000e121848 */
[----:B------:R-:W-:Y:S01]  /*179f0*/  ISETP.GE.U32.AND P4, PT, R95, 0x7ffffe2b, PT ;  /* 0x7ffffe2b5f00780c */ /* 0x000fe20003f86070 */
[C---:B------:R-:W-:Y:S02]  /*17a00*/  IMAD.WIDE R98, R0.reuse, 0x4, R118 ;  /* 0x0000000400627825 */ /* 0x040fe400078e0276 */
[----:B------:R-:W4:Y:S04]  /*17a10*/  LDL.LU.64 R118, [R1+0x960] ;  /* 0x0009600001767983 */ /* 0x000f280000300a00 */
[----:B------:R1:W-:Y:S01]  /*17a20*/  LDGSTS.E [R29+0x4f400], [R98.64], !P2 ;  /* 0x4f400000621d7fae */ /* 0x0003e2000d121848 */
[----:B------:R-:W-:-:S03]  /*17a30*/  IMAD.WIDE R92, R0, 0x4, R102 ;  /* 0x00000004005c7825 */ /* 0x000fc600078e0266 */
[----:B------:R-:W4:Y:S04]  /*17a40*/  LDL.LU.64 R120, [R1+0x938] ;  /* 0x0009380001787983 */ /* 0x000f280000300a00 */
[----:B------:R1:W-:Y:S01]  /*17a50*/  LDGSTS.E [R29+0x4f600], [R92.64], !P2 ;  /* 0x4f6000005c1d7fae */ /* 0x0003e2000d121848 */
[----:B------:R-:W-:Y:S01]  /*17a60*/  ISETP.GE.U32.AND P2, PT, R94, 0x7ffffe27, PT ;  /* 0x7ffffe275e00780c */ /* 0x000fe20003f46070 */
[C---:B-----5:R-:W-:Y:S02]  /*17a70*/  IMAD.WIDE R94, R0.reuse, 0x4, R150 ;  /* 0x00000004005e7825 */ /* 0x060fe400078e0296 */
[----:B------:R-:W5:Y:S02]  /*17a80*/  LDL.LU.64 R150, [R1+0x930] ;  /* 0x0009300001967983 */ /* 0x000f640000300a00 */
[----:B---3--:R-:W-:-:S02]  /*17a90*/  IMAD.WIDE R104, R0, 0x4, R230 ;  /* 0x0000000400687825 */ /* 0x008fc400078e02e6 */
[----:B------:R-:W3:Y:S02]  /*17aa0*/  LDL.LU.64 R230, [R1+0x908] ;  /* 0x0009080001e67983 */ /* 0x000ee40000300a00 */
[C---:B------:R-:W-:Y:S02]  /*17ab0*/  IMAD.WIDE R106, R0.reuse, 0x4, R214 ;  /* 0x00000004006a7825 */ /* 0x040fe400078e02d6 */
[----:B------:R-:W3:Y:S02]  /*17ac0*/  LDL.LU.64 R214, [R1+0x900] ;  /* 0x0009000001d67983 */ /* 0x000ee40000300a00 */
[----:B------:R-:W-:Y:S01]  /*17ad0*/  IMAD.WIDE R100, R0, 0x4, R198 ;  /* 0x0000000400647825 */ /* 0x000fe200078e02c6 */
[C---:B------:R-:W-:Y:S01]  /*17ae0*/  IADD3 R103, R250.reuse, -0x15e, RZ ;  /* 0xfffffea2fa677810 */ /* 0x040fe20007ffe0ff */
[----:B------:R-:W3:Y:S01]  /*17af0*/  LDL.LU.64 R198, [R1+0x8d8] ;  /* 0x0008d80001c67983 */ /* 0x000ee20000300a00 */
[----:B------:R-:W-:-:S03]  /*17b00*/  IADD3 R102, R250, -0x162, RZ ;  /* 0xfffffe9efa667810 */ /* 0x000fc60007ffe0ff */
[----:B------:R1:W-:Y:S04]  /*17b10*/  LDGSTS.E [R29+0x50400], [R94.64], !P0 ;  /* 0x504000005e1d7fae */ /* 0x0003e8000c121848 */
[----:B------:R1:W-:Y:S01]  /*17b20*/  LDGSTS.E [R29+0x50600], [R104.64], !P0 ;  /* 0x50600000681d7fae */ /* 0x0003e2000c121848 */
[----:B------:R-:W-:-:S03]  /*17b30*/  ISETP.GE.U32.AND P0, PT, R103, 0x7ffffe23, PT ;  /* 0x7ffffe236700780c */ /* 0x000fc60003f06070 */
[----:B------:R1:W-:Y:S04]  /*17b40*/  LDGSTS.E [R29+0x51400], [R106.64], !P5 ;  /* 0x514000006a1d7fae */ /* 0x0003e8000e921848 */
[----:B------:R1:W-:Y:S01]  /*17b50*/  LDGSTS.E [R29+0x51600], [R100.64], !P5 ;  /* 0x51600000641d7fae */ /* 0x0003e2000e921848 */
[----:B------:R-:W-:Y:S02]  /*17b60*/  ISETP.GE.U32.AND P5, PT, R102, 0x7ffffe1f, PT ;  /* 0x7ffffe1f6600780c */ /* 0x000fe40003fa6070 */
[----:B------:R-:W-:Y:S01]  /*17b70*/  IADD3 R113, R250, -0x166, RZ ;  /* 0xfffffe9afa717810 */ /* 0x000fe20007ffe0ff */
[----:B--2---:R-:W-:Y:S02]  /*17b80*/  IMAD.WIDE R102, R0, 0x4, R182 ;  /* 0x0000000400667825 */ /* 0x004fe400078e02b6 */
[----:B------:R-:W2:Y:S01]  /*17b90*/  LDL.LU.64 R182, [R1+0x8d0] ;  /* 0x0008d00001b67983 */ /* 0x000ea20000300a00 */
[----:B------:R-:W-:-:S03]  /*17ba0*/  IADD3 R112, R250, -0x16a, RZ ;  /* 0xfffffe96fa707810 */ /* 0x000fc60007ffe0ff */
[----:B------:R1:W-:Y:S01]  /*17bb0*/  LDGSTS.E [R29+0x52400], [R102.64], !P3 ;  /* 0x52400000661d7fae */ /* 0x0003e2000d921848 */
[----:B------:R-:W-:-:S03]  /*17bc0*/  IMAD.WIDE R108, R0, 0x4, R166 ;  /* 0x00000004006c7825 */ /* 0x000fc600078e02a6 */
[----:B------:R-:W2:Y:S04]  /*17bd0*/  LDL.LU.64 R166, [R1+0x8a8] ;  /* 0x0008a80001a67983 */ /* 0x000ea80000300a00 */
[----:B------:R1:W-:Y:S01]  /*17be0*/  LDGSTS.E [R29+0x52600], [R108.64], !P3 ;  /* 0x526000006c1d7fae */ /* 0x0003e2000d921848 */
[----:B------:R-:W-:Y:S01]  /*17bf0*/  ISETP.GE.U32.AND P3, PT, R113, 0x7ffffe1b, PT ;  /* 0x7ffffe1b7100780c */ /* 0x000fe20003f66070 */
[C---:B----4-:R-:W-:Y:S02]  /*17c00*/  IMAD.WIDE R114, R0.reuse, 0x4, R134 ;  /* 0x0000000400727825 */ /* 0x050fe400078e0286 */
[----:B------:R-:W4:Y:S04]  /*17c10*/  LDL.LU.64 R134, [R1+0x8a0] ;  /* 0x0008a00001867983 */ /* 0x000f280000300a00 */
[----:B------:R-:W4:Y:S04]  /*17c20*/  LDL.LU.64 R168, [R1+0x878] ;  /* 0x0008780001a87983 */ /* 0x000f280000300a00 */
[----:B------:R1:W-:Y:S01]  /*17c30*/  LDGSTS.E [R29+0x53400], [R114.64], !P6 ;  /* 0x53400000721d7fae */ /* 0x0003e2000f121848 */
[----:B------:R-:W-:-:S05]  /*17c40*/  IMAD.WIDE R110, R0, 0x4, R118 ;  /* 0x00000004006e7825 */ /* 0x000fca00078e0276 */
[----:B------:R1:W-:Y:S01]  /*17c50*/  LDGSTS.E [R29+0x53600], [R110.64], !P6 ;  /* 0x536000006e1d7fae */ /* 0x0003e2000f121848 */
[----:B------:R-:W-:Y:S01]  /*17c60*/  ISETP.GE.U32.AND P6, PT, R112, 0x7ffffe17, PT ;  /* 0x7ffffe177000780c */ /* 0x000fe20003fc6070 */
[C---:B-----5:R-:W-:Y:S02]  /*17c70*/  IMAD.WIDE R112, R0.reuse, 0x4, R150 ;  /* 0x0000000400707825 */ /* 0x060fe400078e0296 */
[----:B------:R-:W5:Y:S02]  /*17c80*/  LDL.LU.64 R150, [R1+0x870] ;  /* 0x0008700001967983 */ /* 0x000f640000300a00 */
[C---:B---3--:R-:W-:Y:S02]  /*17c90*/  IMAD.WIDE R122, R0.reuse, 0x4, R230 ;  /* 0x00000004007a7825 */ /* 0x048fe400078e02e6 */
[----:B------:R-:W3:Y:S02]  /*17ca0*/  LDL.LU.64 R230, [R1+0x848] ;  /* 0x0008480001e67983 */ /* 0x000ee40000300a00 */
[----:B------:R-:W-:Y:S01]  /*17cb0*/  IMAD.WIDE R116, R0, 0x4, R120 ;  /* 0x0000000400747825 */ /* 0x000fe200078e0278 */
[----:B------:R-:W-:-:S03]  /*17cc0*/  IADD3 R119, R250, -0x16e, RZ ;  /* 0xfffffe92fa777810 */ /* 0x000fc60007ffe0ff */
[----:B------:R-:W-:Y:S01]  /*17cd0*/  IMAD.WIDE R124, R0, 0x4, R214 ;  /* 0x00000004007c7825 */ /* 0x000fe200078e02d6 */
[----:B------:R-:W-:Y:S01]  /*17ce0*/  IADD3 R118, R250, -0x172, RZ ;  /* 0xfffffe8efa767810 */ /* 0x000fe20007ffe0ff */
[----:B------:R-:W3:Y:S04]  /*17cf0*/  LDL.LU.64 R214, [R1+0x840] ;  /* 0x0008400001d67983 */ /* 0x000ee80000300a00 */
[----:B------:R1:W-:Y:S04]  /*17d00*/  LDGSTS.E [R29+0x54400], [R116.64], !P1 ;  /* 0x54400000741d7fae */ /* 0x0003e8000c921848 */
[----:B------:R1:W-:Y:S01]  /*17d10*/  LDGSTS.E [R29+0x54600], [R112.64], !P1 ;  /* 0x54600000701d7fae */ /* 0x0003e2000c921848 */
[----:B------:R-:W-:-:S03]  /*17d20*/  ISETP.GE.U32.AND P1, PT, R119, 0x7ffffe13, PT ;  /* 0x7ffffe137700780c */ /* 0x000fc60003f26070 */
[----:B------:R1:W-:Y:S04]  /*17d30*/  LDGSTS.E [R29+0x55400], [R122.64], !P4 ;  /* 0x554000007a1d7fae */ /* 0x0003e8000e121848 */
[----:B------:R1:W-:Y:S01]  /*17d40*/  LDGSTS.E [R29+0x55600], [R124.64], !P4 ;  /* 0x556000007c1d7fae */ /* 0x0003e2000e121848 */
[----:B------:R-:W-:Y:S01]  /*17d50*/  ISETP.GE.U32.AND P4, PT, R118, 0x7ffffe0f, PT ;  /* 0x7ffffe0f7600780c */ /* 0x000fe20003f86070 */
[----:B------:R-:W-:Y:S02]  /*17d60*/  IMAD.WIDE R118, R0, 0x4, R198 ;  /* 0x0000000400767825 */ /* 0x000fe400078e02c6 */
[----:B------:R-:W3:Y:S04]  /*17d70*/  LDL.LU.64 R198, [R1+0x828] ;  /* 0x0008280001c67983 */ /* 0x000ee80000300a00 */
[----:B------:R-:W3:Y:S04]  /*17d80*/  LDL.LU.64 R200, [R1+0x820] ;  /* 0x0008200001c87983 */ /* 0x000ee80000300a00 */
[----:B------:R-:W3:Y:S04]  /*17d90*/  LDL.LU.64 R184, [R1+0x7e8] ;  /* 0x0007e80001b87983 */ /* 0x000ee80000300a00 */
[----:B------:R-:W3:Y:S01]  /*17da0*/  LDL.LU.64 R152, [R1+0x7e0] ;  /* 0x0007e00001987983 */ /* 0x000ee20000300a00 */
[----:B------:R-:W-:-:S02]  /*17db0*/  IADD3 R127, R250, -0x176, RZ ;  /* 0xfffffe8afa7f7810 */ /* 0x000fc40007ffe0ff */
[----:B------:R-:W-:Y:S01]  /*17dc0*/  IADD3 R126, R250, -0x17a, RZ ;  /* 0xfffffe86fa7e7810 */ /* 0x000fe20007ffe0ff */
[----:B------:R1:W-:Y:S01]  /*17dd0*/  LDGSTS.E [R29+0x56400], [R118.64], !P2 ;  /* 0x56400000761d7fae */ /* 0x0003e2000d121848 */
[----:B--2---:R-:W-:-:S03]  /*17de0*/  IMAD.WIDE R120, R0, 0x4, R182 ;  /* 0x0000000400787825 */ /* 0x004fc600078e02b6 */
[----:B------:R-:W2:Y:S04]  /*17df0*/  LDL.LU.64 R182, [R1+0x1d8] ;  /* 0x0001d80001b67983 */ /* 0x000ea80000300a00 */
[----:B------:R1:W-:Y:S01]  /*17e00*/  LDGSTS.E [R29+0x56600], [R120.64], !P2 ;  /* 0x56600000781d7fae */ /* 0x0003e2000d121848 */
[----:B------:R-:W-:Y:S01]  /*17e10*/  ISETP.GE.U32.AND P2, PT, R127, 0x7ffffe0b, PT ;  /* 0x7ffffe0b7f00780c */ /* 0x000fe20003f46070 */
[C---:B------:R-:W-:Y:S02]  /*17e20*/  IMAD.WIDE R136, R0.reuse, 0x4, R166 ;  /* 0x0000000400887825 */ /* 0x040fe400078e02a6 */
[----:B------:R-:W2:Y:S04]  /*17e30*/  LDL.LU.64 R166, [R1+0x1d0] ;  /* 0x0001d00001a67983 */ /* 0x000ea80000300a00 */
[----:B------:R1:W-:Y:S01]  /*17e40*/  LDGSTS.E [R29+0x57400], [R136.64], !P0 ;  /* 0x57400000881d7fae */ /* 0x0003e2000c121848 */
[----:B----4-:R-:W-:-:S05]  /*17e50*/  IMAD.WIDE R128, R0, 0x4, R134 ;  /* 0x0000000400807825 */ /* 0x010fca00078e0286 */
[----:B------:R4:W-:Y:S01]  /*17e60*/  LDGSTS.E [R29+0x57600], [R128.64], !P0 ;  /* 0x57600000801d7fae */ /* 0x0009e2000c121848 */
[----:B------:R-:W-:Y:S01]  /*17e70*/  ISETP.GE.U32.AND P0, PT, R126, 0x7ffffe07, PT ;  /* 0x7ffffe077e00780c */ /* 0x000fe20003f06070 */
[C---:B------:R-:W-:Y:S02]  /*17e80*/  IMAD.WIDE R126, R0.reuse, 0x4, R168 ;  /* 0x00000004007e7825 */ /* 0x040fe400078e02a8 */
[----:B------:R-:W4:Y:S02]  /*17e90*/  LDL.LU.64 R168, [R1+0x128] ;  /* 0x0001280001a87983 */ /* 0x000f240000300a00 */
[----:B-----5:R-:W-:-:S04]  /*17ea0*/  IMAD.WIDE R130, R0, 0x4, R150 ;  /* 0x0000000400827825 */ /* 0x020fc800078e0296 */
[----:B---3--:R-:W-:Y:S01]  /*17eb0*/  IMAD.WIDE R138, R0, 0x4, R230 ;  /* 0x00000004008a7825 */ /* 0x008fe200078e02e6 */
[----:B------:R-:W3:Y:S04]  /*17ec0*/  LDL.LU.64 R150, [R1+0x120] ;  /* 0x0001200001967983 */ /* 0x000ee80000300a00 */
[----:B------:R-:W5:Y:S01]  /*17ed0*/  LDL.LU.64 R230, [R1+0xd8] ;  /* 0x0000d80001e67983 */ /* 0x000f620000300a00 */
[----:B------:R-:W-:Y:S01]  /*17ee0*/  IADD3 R135, R250, -0x17e, RZ ;  /* 0xfffffe82fa877810 */ /* 0x000fe20007ffe0ff */
[----:B------:R-:W-:Y:S01]  /*17ef0*/  IMAD.WIDE R132, R0, 0x4, R214 ;  /* 0x0000000400847825 */ /* 0x000fe200078e02d6 */
[----:B------:R-:W-:Y:S01]  /*17f00*/  IADD3 R134, R250, -0x103, RZ ;  /* 0xfffffefdfa867810 */ /* 0x000fe20007ffe0ff */
[----:B------:R1:W-:Y:S04]  /*17f10*/  LDGSTS.E [R29+0x58400], [R126.64], !P5 ;  /* 0x584000007e1d7fae */ /* 0x0003e8000e921848 */
[----:B------:R1:W-:Y:S01]  /*17f20*/  LDGSTS.E [R29+0x58600], [R130.64], !P5 ;  /* 0x58600000821d7fae */ /* 0x0003e2000e921848 */
[----:B------:R-:W-:-:S03]  /*17f30*/  ISETP.GE.U32.AND P5, PT, R135, 0x7ffffe03, PT ;  /* 0x7ffffe038700780c */ /* 0x000fc60003fa6070 */
[----:B------:R1:W-:Y:S04]  /*17f40*/  LDGSTS.E [R29+0x59400], [R138.64], !P3 ;  /* 0x594000008a1d7fae */ /* 0x0003e8000d921848 */
[----:B------:R1:W-:Y:S01]  /*17f50*/  LDGSTS.E [R29+0x59600], [R132.64], !P3 ;  /* 0x59600000841d7fae */ /* 0x0003e2000d921848 */
[----:B------:R-:W-:-:S03]  /*17f60*/  ISETP.GE.U32.AND P3, PT, R134, 0x7ffffe7e, PT ;  /* 0x7ffffe7e8600780c */ /* 0x000fc60003f66070 */
[----:B------:R-:W3:Y:S01]  /*17f70*/  LDL.LU.64 R214, [R1+0xd0] ;  /* 0x0000d00001d67983 */ /* 0x000ee20000300a00 */
[----:B------:R-:W-:-:S03]  /*17f80*/  IMAD.WIDE R134, R0, 0x4, R198 ;  /* 0x0000000400867825 */ /* 0x000fc600078e02c6 */
[----:B------:R-:W3:Y:S01]  /*17f90*/  LDL.LU.64 R198, [R1+0xa0] ;  /* 0x0000a00001c67983 */ /* 0x000ee20000300a00 */
[----:B------:R-:W-:Y:S01]  /*17fa0*/  IMAD.WIDE R144, R0, 0x4, R200 ;  /* 0x0000000400907825 */ /* 0x000fe200078e02c8 */
[----:B------:R-:W-:Y:S02]  /*17fb0*/  IADD3 R143, R250, -0x107, RZ ;  /* 0xfffffef9fa8f7810 */ /* 0x000fe40007ffe0ff */
[----:B------:R1:W-:Y:S01]  /*17fc0*/  LDGSTS.E [R29+0x5a400], [R134.64], !P6 ;  /* 0x5a400000861d7fae */ /* 0x0003e2000f121848 */
[----:B------:R-:W-:Y:S01]  /*17fd0*/  IMAD.WIDE R146, R0, 0x4, R184 ;  /* 0x0000000400927825 */ /* 0x000fe200078e02b8 */
[----:B------:R-:W-:Y:S02]  /*17fe0*/  IADD3 R142, R250, -0x10b, RZ ;  /* 0xfffffef5fa8e7810 */ /* 0x000fe40007ffe0ff */
[----:B------:R1:W-:Y:S01]  /*17ff0*/  LDGSTS.E [R29+0x5a600], [R144.64], !P6 ;  /* 0x5a600000901d7fae */ /* 0x0003e2000f121848 */
[----:B------:R-:W-:-:S03]  /*18000*/  IMAD.WIDE R140, R0, 0x4, R152 ;  /* 0x00000004008c7825 */ /* 0x000fc600078e0298 */
[----:B------:R1:W-:Y:S01]  /*18010*/  LDGSTS.E [R29+0x5b400], [R146.64], !P1 ;  /* 0x5b400000921d7fae */ /* 0x0003e2000c921848 */
[----:B------:R-:W-:-:S03]  /*18020*/  ISETP.GE.U32.AND P6, PT, R143, 0x7ffffe7a, PT ;  /* 0x7ffffe7a8f00780c */ /* 0x000fc60003fc6070 */
[----:B------:R1:W-:Y:S01]  /*18030*/  LDGSTS.E [R29+0x5b600], [R140.64], !P1 ;  /* 0x5b6000008c1d7fae */ /* 0x0003e2000c921848 */
[----:B------:R-:W-:Y:S01]  /*18040*/  ISETP.GE.U32.AND P1, PT, R142, 0x7ffffe76, PT ;  /* 0x7ffffe768e00780c */ /* 0x000fe20003f26070 */
[C---:B--2---:R-:W-:Y:S02]  /*18050*/  IMAD.WIDE R142, R0.reuse, 0x4, R182 ;  /* 0x00000004008e7825 */ /* 0x044fe400078e02b6 */
[----:B------:R-:W2:Y:S02]  /*18060*/  LDL.LU.64 R182, [R1+0xd50] ;  /* 0x000d500001b67983 */ /* 0x000ea40000300a00 */
[----:B------:R-:W-:-:S04]  /*18070*/  IMAD.WIDE R148, R0, 0x4, R166 ;  /* 0x0000000400947825 */ /* 0x000fc800078e02a6 */
[C---:B----4-:R-:W-:Y:S01]  /*18080*/  IMAD.WIDE R154, R0.reuse, 0x4, R168 ;  /* 0x00000004009a7825 */ /* 0x050fe200078e02a8 */
[----:B------:R-:W4:Y:S04]  /*18090*/  LDL.LU.64 R166, [R1+0xd48] ;  /* 0x000d480001a67983 */ /* 0x000f280000300a00 */
[----:B------:R-:W4:Y:S04]  /*180a0*/  LDL.LU.64 R200, [R1+0xd10] ;  /* 0x000d100001c87983 */ /* 0x000f280000300a00 */
[----:B------:R-:W4:Y:S04]  /*180b0*/  LDL.LU.64 R168, [R1+0xd08] ;  /* 0x000d080001a87983 */ /* 0x000f280000300a00 */
[----:B------:R-:W4:Y:S01]  /*180c0*/  LDL.LU.64 R184, [R1+0xcd0] ;  /* 0x000cd00001b87983 */ /* 0x000f220000300a00 */
[----:B-----5:R-:W-:Y:S01]  /*180d0*/  IMAD.WIDE R156, R0, 0x4, R230 ;  /* 0x00000004009c7825 */ /* 0x020fe200078e02e6 */
[----:B------:R-:W-:-:S02]  /*180e0*/  IADD3 R153, R250, -0x10f, RZ ;  /* 0xfffffef1fa997810 */ /* 0x000fc40007ffe0ff */
[----:B------:R-:W5:Y:S01]  /*180f0*/  LDL.LU.64 R230, [R1+0xcc8] ;  /* 0x000cc80001e67983 */ /* 0x000f620000300a00 */
[----:B---3--:R-:W-:Y:S01]  /*18100*/  IMAD.WIDE R150, R0, 0x4, R150 ;  /* 0x0000000400967825 */ /* 0x008fe200078e0296 */
[----:B------:R-:W-:Y:S02]  /*18110*/  IADD3 R152, R250, -0x113, RZ ;  /* 0xfffffeedfa987810 */ /* 0x000fe40007ffe0ff */
[----:B------:R3:W-:Y:S04]  /*18120*/  LDGSTS.E [R29+0x5c400], [R142.64], !P4 ;  /* 0x5c4000008e1d7fae */ /* 0x0007e8000e121848 */
[----:B------:R3:W-:Y:S01]  /*18130*/  LDGSTS.E [R29+0x5c600], [R148.64], !P4 ;  /* 0x5c600000941d7fae */ /* 0x0007e2000e121848 */
[----:B------:R-:W-:-:S03]  /*18140*/  IMAD.WIDE R158, R0, 0x4, R198 ;  /* 0x00000004009e7825 */ /* 0x000fc600078e02c6 */
[----:B------:R3:W-:Y:S04]  /*18150*/  LDGSTS.E [R29+0x5d400], [R154.64], !P2 ;  /* 0x5d4000009a1d7fae */ /* 0x0007e8000d121848 */
[----:B------:R-:W1:Y:S01]  /*18160*/  S2R R199, SR_TID.X ;  /* 0x0000000000c77919 */ /* 0x000e620000002100 */
[----:B------:R-:W-:-:S03]  /*18170*/  ISETP.GE.U32.AND P4, PT, R153, 0x7ffffe72, PT ;  /* 0x7ffffe729900780c */ /* 0x000fc60003f86070 */
[----:B------:R3:W-:Y:S01]  /*18180*/  LDGSTS.E [R29+0x5d600], [R150.64], !P2 ;  /* 0x5d600000961d7fae */ /* 0x0007e2000d121848 */
[----:B------:R-:W-:Y:S01]  /*18190*/  ISETP.GE.U32.AND P2, PT, R152, 0x7ffffe6e, PT ;  /* 0x7ffffe6e9800780c */ /* 0x000fe20003f46070 */
[C---:B------:R-:W-:Y:S02]  /*181a0*/  IMAD.WIDE R152, R0.reuse, 0x4, R214 ;  /* 0x0000000400987825 */ /* 0x040fe400078e02d6 */
[----:B------:R-:W3:Y:S02]  /*181b0*/  LDL.LU.64 R214, [R1+0xc70] ;  /* 0x000c700001d67983 */ /* 0x000ee40000300a00 */
[C---:B------:R-:W-:Y:S02]  /*181c0*/  IMAD.WIDE R160, R0.reuse, 0x4, R244 ;  /* 0x0000000400a07825 */ /* 0x040fe400078e02f4 */
[----:B------:R1:W-:Y:S02]  /*181d0*/  LDGSTS.E [R29+0x5e400], [R156.64], !P0 ;  /* 0x5e4000009c1d7fae */ /* 0x0003e4000c121848 */
[----:B--2---:R-:W-:-:S02]  /*181e0*/  IMAD.WIDE R16, R0, 0x4, R182 ;  /* 0x0000000400107825 */ /* 0x004fc400078e02b6 */
[----:B------:R2:W-:Y:S04]  /*181f0*/  LDGSTS.E [R29+0x5e600], [R152.64], !P0 ;  /* 0x5e600000981d7fae */ /* 0x0005e8000c121848 */
[----:B------:R2:W-:Y:S01]  /*18200*/  LDGSTS.E [R29+0x5f400], [R158.64], !P5 ;  /* 0x5f4000009e1d7fae */ /* 0x0005e2000e921848 */
[----:B-1----:R-:W-:-:S03]  /*18210*/  LOP3.LUT R8, R199, 0x7f, RZ, 0xc0, !PT ;  /* 0x0000007fc7087812 */ /* 0x002fc600078ec0ff */
[----:B------:R2:W-:Y:S04]  /*18220*/  LDGSTS.E [R29+0x5f600], [R160.64], !P5 ;  /* 0x5f600000a01d7fae */ /* 0x0005e8000e921848 */
[----:B------:R-:W2:Y:S04]  /*18230*/  LDL.LU.64 R198, [R1+0xc68] ;  /* 0x000c680001c67983 */ /* 0x000ea80000300a00 */
[----:B------:R-:W2:Y:S01]  /*18240*/  LDL.LU.64 R182, [R1+0xc30] ;  /* 0x000c300001b67983 */ /* 0x000ea20000300a00 */
[----:B------:R-:W-:-:S04]  /*18250*/  SHF.L.U32 R9, R8, 0x2, RZ ;  /* 0x0000000208097819 */ /* 0x000fc800000006ff */
[----:B------:R-:W-:-:S05]  /*18260*/  LOP3.LUT R12, R9, 0x40, RZ, 0x3c, !PT ;  /* 0x00000040090c7812 */ /* 0x000fca00078e3cff */
[----:B------:R1:W-:Y:S01]  /*18270*/  LDGSTS.E [R12+0x40800], [R16.64], !P3 ;  /* 0x40800000100c7fae */ /* 0x0003e2000d921848 */
[----:B----4-:R-:W-:-:S03]  /*18280*/  IMAD.WIDE R14, R0, 0x4, R166 ;  /* 0x00000004000e7825 */ /* 0x010fc600078e02a6 */
[----:B------:R-:W4:Y:S01]  /*18290*/  LDL.LU.64 R166, [R1+0xc28] ;  /* 0x000c280001a67983 */ /* 0x000f220000300a00 */
[----:B------:R-:W-:-:S03]  /*182a0*/  IMAD.WIDE R10, R0, 0x4, R200 ;  /* 0x00000004000a7825 */ /* 0x000fc600078e02c8 */
[----:B------:R1:W-:Y:S01]  /*182b0*/  STL.64 [R1+0x1d8], R16 ;  /* 0x0001d81001007387 */ /* 0x0003e20000100a00 */
[----:B------:R-:W-:-:S03]  /*182c0*/  IMAD.WIDE R4, R0, 0x4, R168 ;  /* 0x0000000400047825 */ /* 0x000fc600078e02a8 */
[----:B------:R5:W-:Y:S04]  /*182d0*/  STL.64 [R1+0x1d0], R14 ;  /* 0x0001d00e01007387 */ /* 0x000be80000100a00 */
[----:B------:R-:W4:Y:S04]  /*182e0*/  LDL.LU.64 R200, [R1+0xbf8] ;  /* 0x000bf80001c87983 */ /* 0x000f280000300a00 */
[----:B------:R3:W-:Y:S04]  /*182f0*/  STL.64 [R1+0x1a8], R10 ;  /* 0x0001a80a01007387 */ /* 0x0007e80000100a00 */
[----:B------:R-:W4:Y:S01]  /*18300*/  LDL.LU.64 R168, [R1+0xbf0] ;  /* 0x000bf00001a87983 */ /* 0x000f220000300a00 */
[----:B-1----:R-:W-:-:S03]  /*18310*/  IMAD.WIDE R16, R0, 0x4, R184 ;  /* 0x0000000400107825 */ /* 0x002fc600078e02b8 */
[----:B------:R2:W-:Y:S04]  /*18320*/  STL.64 [R1+0x1a0], R4 ;  /* 0x0001a00401007387 */ /* 0x0005e80000100a00 */
[----:B------:R5:W-:Y:S04]  /*18330*/  LDGSTS.E [R12+0x40a00], [R14.64], !P3 ;  /* 0x40a000000e0c7fae */ /* 0x000be8000d921848 */
[----:B------:R-:W4:Y:S04]  /*18340*/  LDL.LU.64 R184, [R1+0xbc8] ;  /* 0x000bc80001b87983 */ /* 0x000f280000300a00 */
[----:B------:R3:W-:Y:S04]  /*18350*/  LDGSTS.E [R12+0x41800], [R10.64], !P6 ;  /* 0x418000000a0c7fae */ /* 0x0007e8000f121848 */
[----:B------:R2:W-:Y:S04]  /*18360*/  LDGSTS.E [R12+0x41a00], [R4.64], !P6 ;  /* 0x41a00000040c7fae */ /* 0x0005e8000f121848 */
[----:B------:R1:W-:Y:S01]  /*18370*/  LDGSTS.E [R12+0x42800], [R16.64], !P1 ;  /* 0x42800000100c7fae */ /* 0x0003e2000c921848 */
[----:B-----5:R-:W-:-:S03]  /*18380*/  IMAD.WIDE R14, R0, 0x4, R230 ;  /* 0x00000004000e7825 */ /* 0x020fc600078e02e6 */
[----:B------:R-:W5:Y:S04]  /*18390*/  LDL.LU.64 R230, [R1+0xbc0] ;  /* 0x000bc00001e67983 */ /* 0x000f680000300a00 */
[----:B------:R1:W-:Y:S04]  /*183a0*/  STL.64 [R1+0x178], R16 ;  /* 0x0001781001007387 */ /* 0x0003e80000100a00 */
[----:B------:R4:W-:Y:S04]  /*183b0*/  STL.64 [R1+0x170], R14 ;  /* 0x0001700e01007387 */ /* 0x0009e80000100a00 */
[----:B------:R4:W-:Y:S01]  /*183c0*/  LDGSTS.E [R12+0x42a00], [R14.64], !P1 ;  /* 0x42a000000e0c7fae */ /* 0x0009e2000c921848 */
[----:B---3--:R-:W-:-:S03]  /*183d0*/  IMAD.WIDE R10, R0, 0x4, R214 ;  /* 0x00000004000a7825 */ /* 0x008fc600078e02d6 */
[----:B------:R-:W3:Y:S04]  /*183e0*/  LDL.LU.64 R214, [R1+0xb98] ;  /* 0x000b980001d67983 */ /* 0x000ee80000300a00 */
[----:B------:R1:W-:Y:S04]  /*183f0*/  STL.64 [R1+0x148], R10 ;  /* 0x0001480a01007387 */ /* 0x0003e80000100a00 */
[----:B------:R1:W-:Y:S01]  /*18400*/  LDGSTS.E [R12+0x43800], [R10.64], !P4 ;  /* 0x438000000a0c7fae */ /* 0x0003e2000e121848 */
[----:B--2---:R-:W-:-:S03]  /*18410*/  IMAD.WIDE R4, R0, 0x4, R198 ;  /* 0x0000000400047825 */ /* 0x004fc600078e02c6 */
[----:B------:R-:W2:Y:S01]  /*18420*/  LDL.LU.64 R198, [R1+0xb90] ;  /* 0x000b900001c67983 */ /* 0x000ea20000300a00 */
[----:B-1----:R-:W-:-:S03]  /*18430*/  IMAD.WIDE R16, R0, 0x4, R182 ;  /* 0x0000000400107825 */ /* 0x002fc600078e02b6 */
[----:B------:R1:W-:Y:S04]  /*18440*/  STL.64 [R1+0x140], R4 ;  /* 0x0001400401007387 */ /* 0x0003e80000100a00 */
[----:B------:R1:W-:Y:S04]  /*18450*/  LDGSTS.E [R12+0x43a00], [R4.64], !P4 ;  /* 0x43a00000040c7fae */ /* 0x0003e8000e121848 */
[----:B------:R-:W2:Y:S04]  /*18460*/  LDL.LU.64 R182, [R1+0xb68] ;  /* 0x000b680001b67983 */ /* 0x000ea80000300a00 */
[----:B------:R1:W-:Y:S01]  /*18470*/  LDGSTS.E [R12+0x44800], [R16.64], !P2 ;  /* 0x44800000100c7fae */ /* 0x0003e2000d121848 */
[----:B----4-:R-:W-:-:S03]  /*18480*/  IMAD.WIDE R14, R0, 0x4, R166 ;  /* 0x00000004000e7825 */ /* 0x010fc600078e02a6 */
[----:B------:R-:W4:Y:S04]  /*18490*/  LDL.LU.64 R166, [R1+0xb60] ;  /* 0x000b600001a67983 */ /* 0x000f280000300a00 */
[----:B------:R1:W-:Y:S01]  /*184a0*/  STL.64 [R1+0x128], R16 ;  /* 0x0001281001007387 */ /* 0x0003e20000100a00 */
[----:B------:R-:W-:-:S03]  /*184b0*/  IMAD.WIDE R10, R0, 0x4, R200 ;  /* 0x00000004000a7825 */ /* 0x000fc600078e02c8 */
[----:B------:R5:W-:Y:S04]  /*184c0*/  STL.64 [R1+0x120], R14 ;  /* 0x0001200e01007387 */ /* 0x000be80000100a00 */
[----:B------:R5:W-:Y:S01]  /*184d0*/  LDGSTS.E [R12+0x44a00], [R14.64], !P2 ;  /* 0x44a000000e0c7fae */ /* 0x000be2000d121848 */
[----:B-1----:R-:W-:-:S03]  /*184e0*/  IMAD.WIDE R4, R0, 0x4, R168 ;  /* 0x0000000400047825 */ /* 0x002fc600078e02a8 */
[----:B------:R-:W4:Y:S04]  /*184f0*/  LDL.LU.64 R168, [R1+0xb38] ;  /* 0x000b380001a87983 */ /* 0x000f280000300a00 */
[----:B------:R3:W-:Y:S04]  /*18500*/  STL.64 [R1+0x108], R10 ;  /* 0x0001080a01007387 */ /* 0x0007e80000100a00 */
[----:B------:R2:W-:Y:S04]  /*18510*/  STL.64 [R1+0x100], R4 ;  /* 0x0001000401007387 */ /* 0x0005e80000100a00 */
[----:B------:R-:W4:Y:S01]  /*18520*/  LDL.LU.64 R200, [R1+0xb30] ;  /* 0x000b300001c87983 */ /* 0x000f220000300a00 */
[----:B------:R-:W-:-:S03]  /*18530*/  IMAD.WIDE R16, R0, 0x4, R184 ;  /* 0x0000000400107825 */ /* 0x000fc600078e02b8 */
[----:B------:R-:W4:Y:S01]  /*18540*/  LDL.LU.64 R184, [R1+0xb08] ;  /* 0x000b080001b87983 */ /* 0x000f220000300a00 */
[----:B-----5:R-:W-:-:S03]  /*18550*/  IMAD.WIDE R14, R0, 0x4, R230 ;  /* 0x00000004000e7825 */ /* 0x020fc600078e02e6 */
[----:B------:R-:W5:Y:S01]  /*18560*/  LDL.LU.64 R230, [R1+0xb00] ;  /* 0x000b000001e67983 */ /* 0x000f620000300a00 */
[----:B------:R-:W-:-:S04]  /*18570*/  IADD3 R163, R250, -0x117, RZ ;  /* 0xfffffee9faa37810 */ /* 0x000fc80007ffe0ff */
[----:B------:R-:W-:Y:S01]  /*18580*/  ISETP.GE.U32.AND P0, PT, R163, 0x7ffffe6a, PT ;  /* 0x7ffffe6aa300780c */ /* 0x000fe20003f06070 */
[----:B------:R1:W-:Y:S01]  /*18590*/  STL.64 [R1+0xd8], R16 ;  /* 0x0000d81001007387 */ /* 0x0003e20000100a00 */
[----:B------:R-:W-:-:S03]  /*185a0*/  IADD3 R162, R250, -0x11b, RZ ;  /* 0xfffffee5faa27810 */ /* 0x000fc60007ffe0ff */
[----:B------:R4:W-:Y:S01]  /*185b0*/  STL.64 [R1+0xd0], R14 ;  /* 0x0000d00e01007387 */ /* 0x0009e20000100a00 */
[----:B------:R-:W-:Y:S02]  /*185c0*/  ISETP.GE.U32.AND P5, PT, R162, 0x7ffffe66, PT ;  /* 0x7ffffe66a200780c */ /* 0x000fe40003fa6070 */
[----:B------:R-:W-:-:S05]  /*185d0*/  IADD3 R163, R250, -0x11f, RZ ;  /* 0xfffffee1faa37810 */ /* 0x000fca0007ffe0ff */
[----:B------:R3:W-:Y:S04]  /*185e0*/  LDGSTS.E [R12+0x45800], [R10.64], !P0 ;  /* 0x458000000a0c7fae */ /* 0x0007e8000c121848 */
[----:B------:R2:W-:Y:S01]  /*185f0*/  LDGSTS.E [R12+0x45a00], [R4.64], !P0 ;  /* 0x45a00000040c7fae */ /* 0x0005e2000c121848 */
[----:B------:R-:W-:Y:S02]  /*18600*/  IADD3 R162, R250, -0x123, RZ ;  /* 0xfffffeddfaa27810 */ /* 0x000fe40007ffe0ff */
[----:B------:R-:W-:Y:S01]  /*18610*/  ISETP.GE.U32.AND P3, PT, R163, 0x7ffffe62, PT ;  /* 0x7ffffe62a300780c */ /* 0x000fe20003f66070 */
[----:B------:R1:W-:Y:S01]  /*18620*/  LDGSTS.E [R12+0x46800], [R16.64], !P5 ;  /* 0x46800000100c7fae */ /* 0x0003e2000e921848 */
[----:B---3--:R-:W-:Y:S01]  /*18630*/  IMAD.WIDE R10, R0, 0x4, R214 ;  /* 0x00000004000a7825 */ /* 0x008fe200078e02d6 */
[----:B------:R-:W-:-:S02]  /*18640*/  IADD3 R163, R250, -0x127, RZ ;  /* 0xfffffed9faa37810 */ /* 0x000fc40007ffe0ff */
[----:B------:R-:W3:Y:S04]  /*18650*/  LDL.LU.64 R214, [R1+0xad8] ;  /* 0x000ad80001d67983 */ /* 0x000ee80000300a00 */
[----:B------:R1:W-:Y:S01]  /*18660*/  STL.64 [R1+0xa8], R10 ;  /* 0x0000a80a01007387 */ /* 0x0003e20000100a00 */
[----:B------:R-:W-:Y:S02]  /*18670*/  ISETP.GE.U32.AND P6, PT, R162, 0x7ffffe5e, PT ;  /* 0x7ffffe5ea200780c */ /* 0x000fe40003fc6070 */
[----:B------:R-:W-:Y:S01]  /*18680*/  ISETP.GE.U32.AND P1, PT, R163, 0x7ffffe5a, PT ;  /* 0x7ffffe5aa300780c */ /* 0x000fe20003f26070 */
[----:B------:R4:W-:Y:S04]  /*18690*/  LDGSTS.E [R12+0x46a00], [R14.64], !P5 ;  /* 0x46a000000e0c7fae */ /* 0x0009e8000e921848 */
[----:B------:R1:W-:Y:S01]  /*186a0*/  LDGSTS.E [R12+0x47800], [R10.64], !P3 ;  /* 0x478000000a0c7fae */ /* 0x0003e2000d921848 */
[----:B--2---:R-:W-:-:S05]  /*186b0*/  IMAD.WIDE R4, R0, 0x4, R198 ;  /* 0x0000000400047825 */ /* 0x004fca00078e02c6 */
[----:B------:R2:W-:Y:S04]  /*186c0*/  STL.64 [R1+0xa0], R4 ;  /* 0x0000a00401007387 */ /* 0x0005e80000100a00 */
[----:B------:R-:W3:Y:S01]  /*186d0*/  LDL.LU.64 R198, [R1+0xad0] ;  /* 0x000ad00001c67983 */ /* 0x000ee20000300a00 */
[----:B-1----:R-:W-:-:S03]  /*186e0*/  IMAD.WIDE R16, R0, 0x4, R182 ;  /* 0x0000000400107825 */ /* 0x002fc600078e02b6 */
[----:B------:R2:W-:Y:S04]  /*186f0*/  LDGSTS.E [R12+0x47a00], [R4.64], !P3 ;  /* 0x47a00000040c7fae */ /* 0x0005e8000d921848 */
[----:B------:R-:W3:Y:S04]  /*18700*/  LDL.LU.64 R182, [R1+0xaa8] ;  /* 0x000aa80001b67983 */ /* 0x000ee80000300a00 */
[----:B------:R1:W-:Y:S01]  /*18710*/  LDGSTS.E [R12+0x48800], [R16.64], !P6 ;  /* 0x48800000100c7fae */ /* 0x0003e2000f121848 */
[----:B----4-:R-:W-:-:S03]  /*18720*/  IMAD.WIDE R14, R0, 0x4, R166 ;  /* 0x00000004000e7825 */ /* 0x010fc600078e02a6 */
[----:B------:R-:W4:Y:S04]  /*18730*/  LDL.LU.64 R166, [R1+0xaa0] ;  /* 0x000aa00001a67983 */ /* 0x000f280000300a00 */
[----:B------:R-:W-:Y:S04]  /*18740*/  STL.64 [R1+0x78], R16 ;  /* 0x0000781001007387 */ /* 0x000fe80000100a00 */
[----:B------:R-:W-:Y:S04]  /*18750*/  STL.64 [R1+0x70], R14 ;  /* 0x0000700e01007387 */ /* 0x000fe80000100a00 */
[----:B------:R1:W-:Y:S01]  /*18760*/  LDGSTS.E [R12+0x48a00], [R14.64], !P6 ;  /* 0x48a000000e0c7fae */ /* 0x0003e2000f121848 */
[----:B------:R-:W-:-:S03]  /*18770*/  IMAD.WIDE R10, R0, 0x4, R168 ;  /* 0x00000004000a7825 */ /* 0x000fc600078e02a8 */
[----:B------:R-:W4:Y:S04]  /*18780*/  LDL.LU.64 R168, [R1+0xa78] ;  /* 0x000a780001a87983 */ /* 0x000f280000300a00 */
[----:B------:R-:W4:Y:S01]  /*18790*/  LDL.LU.64 R232, [R1+0xa70] ;  /* 0x000a700001e87983 */ /* 0x000f220000300a00 */
[----:B--2---:R-:W-:-:S03]  /*187a0*/  IMAD.WIDE R4, R0, 0x4, R200 ;  /* 0x0000000400047825 */ /* 0x004fc600078e02c8 */
[----:B------:R2:W-:Y:S04]  /*187b0*/  STL.64 [R1+0x48], R10 ;  /* 0x0000480a01007387 */ /* 0x0005e80000100a00 */
[----:B------:R2:W-:Y:S04]  /*187c0*/  LDGSTS.E [R12+0x49800], [R10.64], !P1 ;  /* 0x498000000a0c7fae */ /* 0x0005e8000c921848 */
[----:B------:R5:W-:Y:S04]  /*187d0*/  STL.64 [R1+0x40], R4 ;  /* 0x0000400401007387 */ /* 0x000be80000100a00 */
[----:B------:R5:W-:Y:S01]  /*187e0*/  LDGSTS.E [R12+0x49a00], [R4.64], !P1 ;  /* 0x49a00000040c7fae */ /* 0x000be2000c921848 */
[----:B--2---:R-:W-:-:S03]  /*187f0*/  IMAD.WIDE R10, R0, 0x4, R184 ;  /* 0x00000004000a7825 */ /* 0x004fc600078e02b8 */
[----:B------:R-:W2:Y:S04]  /*18800*/  LDL.LU.64 R216, [R1+0xa48] ;  /* 0x000a480001d87983 */ /* 0x000ea80000300a00 */
[----:B------:R-:W2:Y:S04]  /*18810*/  LDL.LU.64 R200, [R1+0xa40] ;  /* 0x000a400001c87983 */ /* 0x000ea80000300a00 */
[----:B------:R-:W-:Y:S01]  /*18820*/  STL.64 [R1+0x18], R10 ;  /* 0x0000180a01007387 */ /* 0x000fe20000100a00 */
[----:B-----5:R-:W-:-:S05]  /*18830*/  IMAD.WIDE R4, R0, 0x4, R230 ;  /* 0x0000000400047825 */ /* 0x020fca00078e02e6 */
[----:B------:R5:W-:Y:S04]  /*18840*/  STL.64 [R1+0x10], R4 ;  /* 0x0000100401007387 */ /* 0x000be80000100a00 */
[----:B------:R-:W5:Y:S01]  /*18850*/  LDL.LU.64 R230, [R1+0xa18] ;  /* 0x000a180001e67983 */ /* 0x000f620000300a00 */
[C---:B------:R-:W-:Y:S02]  /*18860*/  IADD3 R162, R250.reuse, -0x12b, RZ ;  /* 0xfffffed5faa27810 */ /* 0x040fe40007ffe0ff */
[----:B------:R-:W-:Y:S02]  /*18870*/  IADD3 R163, R250, -0x12f, RZ ;  /* 0xfffffed1faa37810 */ /* 0x000fe40007ffe0ff */
[----:B------:R-:W-:Y:S02]  /*18880*/  ISETP.GE.U32.AND P4, PT, R162, 0x7ffffe56, PT ;  /* 0x7ffffe56a200780c */ /* 0x000fe40003f86070 */
[----:B------:R-:W-:-:S02]  /*18890*/  IADD3 R162, R250, -0x133, RZ ;  /* 0xfffffecdfaa27810 */ /* 0x000fc40007ffe0ff */
[----:B------:R-:W-:Y:S02]  /*188a0*/  ISETP.GE.U32.AND P2, PT, R163, 0x7ffffe52, PT ;  /* 0x7ffffe52a300780c */ /* 0x000fe40003f46070 */
[----:B------:R-:W-:Y:S02]  /*188b0*/  ISETP.GE.U32.AND P0, PT, R162, 0x7ffffe4e, PT ;  /* 0x7ffffe4ea200780c */ /* 0x000fe40003f06070 */
[C---:B------:R-:W-:Y:S02]  /*188c0*/  IADD3 R163, R250.reuse, -0x137, RZ ;  /* 0xfffffec9faa37810 */ /* 0x040fe40007ffe0ff */
[----:B------:R-:W-:Y:S02]  /*188d0*/  IADD3 R162, R250, -0x13b, RZ ;  /* 0xfffffec5faa27810 */ /* 0x000fe40007ffe0ff */
[----:B------:R-:W-:Y:S01]  /*188e0*/  ISETP.GE.U32.AND P5, PT, R163, 0x7ffffe4a, PT ;  /* 0x7ffffe4aa300780c */ /* 0x000fe20003fa6070 */
[----:B------:R1:W-:Y:S01]  /*188f0*/  LDGSTS.E [R12+0x4a800], [R10.64], !P4 ;  /* 0x4a8000000a0c7fae */ /* 0x0003e2000e121848 */
[----:B------:R-:W-:-:S02]  /*18900*/  ISETP.GE.U32.AND P3, PT, R162, 0x7ffffe46, PT ;  /* 0x7ffffe46a200780c */ /* 0x000fc40003f66070 */
[C---:B------:R-:W-:Y:S01]  /*18910*/  IADD3 R163, R250.reuse, -0x13f, RZ ;  /* 0xfffffec1faa37810 */ /* 0x040fe20007ffe0ff */
[----:B------:R1:W-:Y:S01]  /*18920*/  LDGSTS.E [R12+0x4aa00], [R4.64], !P4 ;  /* 0x4aa00000040c7fae */ /* 0x0003e2000e121848 */
[----:B------:R-:W-:Y:S01]  /*18930*/  IADD3 R162, R250, -0x143, RZ ;  /* 0xfffffebdfaa27810 */ /* 0x000fe20007ffe0ff */
[----:B---3--:R-:W-:Y:S02]  /*18940*/  IMAD.WIDE R244, R0, 0x4, R214 ;  /* 0x0000000400f47825 */ /* 0x008fe400078e02d6 */
[----:B------:R-:W3:Y:S01]  /*18950*/  LDL.LU.64 R214, [R1+0xa10] ;  /* 0x000a100001d67983 */ /* 0x000ee20000300a00 */
[----:B------:R-:W-:Y:S02]  /*18960*/  ISETP.GE.U32.AND P6, PT, R163, 0x7ffffe42, PT ;  /* 0x7ffffe42a300780c */ /* 0x000fe40003fc6070 */
[----:B------:R-:W-:Y:S01]  /*18970*/  ISETP.GE.U32.AND P1, PT, R162, 0x7ffffe3e, PT ;  /* 0x7ffffe3ea200780c */ /* 0x000fe20003f26070 */
[----:B------:R1:W-:Y:S01]  /*18980*/  LDGSTS.E [R12+0x4b800], [R244.64], !P2 ;  /* 0x4b800000f40c7fae */ /* 0x0003e2000d121848 */
[----:B------:R-:W-:-:S02]  /*18990*/  IADD3 R165, R250, -0x147, RZ ;  /* 0xfffffeb9faa57810 */ /* 0x000fc40007ffe0ff */
[----:B------:R-:W-:Y:S02]  /*189a0*/  IADD3 R164, R250, -0x14b, RZ ;  /* 0xfffffeb5faa47810 */ /* 0x000fe40007ffe0ff */
[----:B------:R-:W-:Y:S01]  /*189b0*/  ISETP.GE.U32.AND P4, PT, R165, 0x7ffffe3a, PT ;  /* 0x7ffffe3aa500780c */ /* 0x000fe20003f86070 */
[----:B------:R-:W-:Y:S02]  /*189c0*/  IMAD.WIDE R162, R0, 0x4, R198 ;  /* 0x0000000400a27825 */ /* 0x000fe400078e02c6 */
[----:B------:R-:W3:Y:S04]  /*189d0*/  LDL.LU.64 R198, [R1+0x9e8] ;  /* 0x0009e80001c67983 */ /* 0x000ee80000300a00 */
[----:B------:R1:W-:Y:S01]  /*189e0*/  LDGSTS.E [R12+0x4ba00], [R162.64], !P2 ;  /* 0x4ba00000a20c7fae */ /* 0x0003e2000d121848 */
[----:B------:R-:W-:Y:S01]  /*189f0*/  ISETP.GE.U32.AND P2, PT, R164, 0x7ffffe36, PT ;  /* 0x7ffffe36a400780c */ /* 0x000fe20003f46070 */
[----:B------:R-:W-:-:S02]  /*18a00*/  IMAD.WIDE R164, R0, 0x4, R182 ;  /* 0x0000000400a47825 */ /* 0x000fc400078e02b6 */
[----:B------:R-:W3:Y:S01]  /*18a10*/  LDL.LU.64 R182, [R1+0x9e0] ;  /* 0x0009e00001b67983 */ /* 0x000ee20000300a00 */
[----:B------:R-:W-:-:S03]  /*18a20*/  IADD3 R173, R250, -0x14f, RZ ;  /* 0xfffffeb1faad7810 */ /* 0x000fc60007ffe0ff */
[----:B------:R-:W3:Y:S01]  /*18a30*/  LDL.LU.64 R184, [R1+0x9b8] ;  /* 0x0009b80001b87983 */ /* 0x000ee20000300a00 */
[----:B------:R-:W-:-:S03]  /*18a40*/  IADD3 R172, R250, -0x153, RZ ;  /* 0xfffffeadfaac7810 */ /* 0x000fc60007ffe0ff */
[----:B------:R-:W3:Y:S04]  /*18a50*/  LDL.LU.64 R186, [R1+0x9b0] ;  /* 0x0009b00001ba7983 */ /* 0x000ee80000300a00 */
[----:B------:R-:W3:Y:S04]  /*18a60*/  LDL.LU.64 R218, [R1+0x988] ;  /* 0x0009880001da7983 */ /* 0x000ee80000300a00 */
[----:B------:R1:W-:Y:S01]  /*18a70*/  LDGSTS.E [R12+0x4c800], [R164.64], !P0 ;  /* 0x4c800000a40c7fae */ /* 0x0003e2000c121848 */
[----:B----4-:R-:W-:-:S05]  /*18a80*/  IMAD.WIDE R166, R0, 0x4, R166 ;  /* 0x0000000400a67825 */ /* 0x010fca00078e02a6 */
[----:B------:R4:W-:Y:S01]  /*18a90*/  LDGSTS.E [R12+0x4ca00], [R166.64], !P0 ;  /* 0x4ca00000a60c7fae */ /* 0x0009e2000c121848 */
[----:B------:R-:W-:Y:S01]  /*18aa0*/  ISETP.GE.U32.AND P0, PT, R173, 0x7ffffe32, PT ;  /* 0x7ffffe32ad00780c */ /* 0x000fe20003f06070 */
[----:B------:R-:W-:-:S04]  /*18ab0*/  IMAD.WIDE R168, R0, 0x4, R168 ;  /* 0x0000000400a87825 */ /* 0x000fc800078e02a8 */
[----:B------:R-:W-:Y:S01]  /*18ac0*/  IMAD.WIDE R170, R0, 0x4, R232 ;  /* 0x0000000400aa7825 */ /* 0x000fe200078e02e8 */
[----:B------:R4:W-:Y:S04]  /*18ad0*/  LDGSTS.E [R12+0x4d800], [R168.64], !P5 ;  /* 0x4d800000a80c7fae */ /* 0x0009e8000e921848 */
[----:B------:R-:W4:Y:S04]  /*18ae0*/  LDL.LU.64 R232, [R1+0x980] ;  /* 0x0009800001e87983 */ /* 0x000f280000300a00 */
[----:B------:R1:W-:Y:S01]  /*18af0*/  LDGSTS.E [R12+0x4da00], [R170.64], !P5 ;  /* 0x4da00000aa0c7fae */ /* 0x0003e2000e921848 */
[----:B------:R-:W-:Y:S01]  /*18b00*/  ISETP.GE.U32.AND P5, PT, R172, 0x7ffffe2e, PT ;  /* 0x7ffffe2eac00780c */ /* 0x000fe20003fa6070 */
[----:B--2---:R-:W-:-:S02]  /*18b10*/  IMAD.WIDE R172, R0, 0x4, R216 ;  /* 0x0000000400ac7825 */ /* 0x004fc400078e02d8 */
[----:B------:R-:W2:Y:S02]  /*18b20*/  LDL.LU.64 R216, [R1+0x958] ;  /* 0x0009580001d87983 */ /* 0x000ea40000300a00 */
[----:B------:R-:W-:Y:S01]  /*18b30*/  IMAD.WIDE R174, R0, 0x4, R200 ;  /* 0x0000000400ae7825 */ /* 0x000fe200078e02c8 */
[C---:B------:R-:W-:Y:S01]  /*18b40*/  IADD3 R181, R250.reuse, -0x157, RZ ;  /* 0xfffffea9fab57810 */ /* 0x040fe20007ffe0ff */
[----:B------:R1:W-:Y:S01]  /*18b50*/  LDGSTS.E [R12+0x4e800], [R172.64], !P3 ;  /* 0x4e800000ac0c7fae */ /* 0x0003e2000d921848 */
[----:B------:R-:W-:-:S03]  /*18b60*/  IADD3 R180, R250, -0x15b, RZ ;  /* 0xfffffea5fab47810 */ /* 0x000fc60007ffe0ff */
[----:B------:R1:W-:Y:S01]  /*18b70*/  LDGSTS.E [R12+0x4ea00], [R174.64], !P3 ;  /* 0x4ea00000ae0c7fae */ /* 0x0003e2000d921848 */
[----:B-----5:R-:W-:-:S03]  /*18b80*/  IMAD.WIDE R176, R0, 0x4, R230 ;  /* 0x0000000400b07825 */ /* 0x020fc600078e02e6 */
[----:B------:R-:W5:Y:S01]  /*18b90*/  LDL.LU.64 R230, [R1+0x950] ;  /* 0x0009500001e67983 */ /* 0x000f620000300a00 */
[----:B------:R-:W-:-:S03]  /*18ba0*/  ISETP.GE.U32.AND P3, PT, R181, 0x7ffffe2a, PT ;  /* 0x7ffffe2ab500780c */ /* 0x000fc60003f66070 */
[----:B------:R1:W-:Y:S01]  /*18bb0*/  LDGSTS.E [R12+0x4f800], [R176.64], !P6 ;  /* 0x4f800000b00c7fae */ /* 0x0003e2000f121848 */
[----:B---3--:R-:W-:-:S03]  /*18bc0*/  IMAD.WIDE R178, R0, 0x4, R214 ;  /* 0x0000000400b27825 */ /* 0x008fc600078e02d6 */
[----:B------:R-:W3:Y:S04]  /*18bd0*/  LDL.LU.64 R214, [R1+0x928] ;  /* 0x0009280001d67983 */ /* 0x000ee80000300a00 */
[----:B------:R1:W-:Y:S01]  /*18be0*/  LDGSTS.E [R12+0x4fa00], [R178.64], !P6 ;  /* 0x4fa00000b20c7fae */ /* 0x0003e2000f121848 */
[----:B------:R-:W-:Y:S01]  /*18bf0*/  ISETP.GE.U32.AND P6, PT, R180, 0x7ffffe26, PT ;  /* 0x7ffffe26b400780c */ /* 0x000fe20003fc6070 */
[C---:B------:R-:W-:Y:S02]  /*18c00*/  IMAD.WIDE R180, R0.reuse, 0x4, R198 ;  /* 0x0000000400b47825 */ /* 0x040fe400078e02c6 */
[----:B------:R-:W3:Y:S04]  /*18c10*/  LDL.LU.64 R198, [R1+0x920] ;  /* 0x0009200001c67983 */ /* 0x000ee80000300a00 */
[----:B------:R-:W3:Y:S04]  /*18c20*/  LDL.LU.64 R200, [R1+0x8f8] ;  /* 0x0008f80001c87983 */ /* 0x000ee80000300a00 */
[----:B------:R-:W3:Y:S04]  /*18c30*/  LDL.LU.64 R202, [R1+0x8f0] ;  /* 0x0008f00001ca7983 */ /* 0x000ee80000300a00 */
[----:B------:R-:W3:Y:S04]  /*18c40*/  LDL.LU.64 R236, [R1+0x8c8] ;  /* 0x0008c80001ec7983 */ /* 0x000ee80000300a00 */
[----:B------:R-:W3:Y:S04]  /*18c50*/  LDL.LU.64 R220, [R1+0x8c0] ;  /* 0x0008c00001dc7983 */ /* 0x000ee80000300a00 */
[----:B------:R-:W3:Y:S01]  /*18c60*/  LDL.LU.64 R234, [R1+0x898] ;  /* 0x0008980001ea7983 */ /* 0x000ee20000300a00 */
[----:B------:R-:W-:Y:S01]  /*18c70*/  IMAD.WIDE R182, R0, 0x4, R182 ;  /* 0x0000000400b67825 */ /* 0x000fe200078e02b6 */
[----:B------:R-:W-:-:S02]  /*18c80*/  IADD3 R189, R250, -0x15f, RZ ;  /* 0xfffffea1fabd7810 */ /* 0x000fc40007ffe0ff */
[----:B------:R-:W-:Y:S01]  /*18c90*/  IADD3 R188, R250, -0x163, RZ ;  /* 0xfffffe9dfabc7810 */ /* 0x000fe20007ffe0ff */
[C---:B------:R-:W-:Y:S01]  /*18ca0*/  IMAD.WIDE R184, R0.reuse, 0x4, R184 ;  /* 0x0000000400b87825 */ /* 0x040fe200078e02b8 */
[----:B------:R1:W-:Y:S03]  /*18cb0*/  LDGSTS.E [R12+0x50800], [R180.64], !P1 ;  /* 0x50800000b40c7fae */ /* 0x0003e6000c921848 */
[C---:B------:R-:W-:Y:S01]  /*18cc0*/  IMAD.WIDE R186, R0.reuse, 0x4, R186 ;  /* 0x0000000400ba7825 */ /* 0x040fe200078e02ba */
[----:B------:R1:W-:Y:S03]  /*18cd0*/  LDGSTS.E [R12+0x50a00], [R182.64], !P1 ;  /* 0x50a00000b60c7fae */ /* 0x0003e6000c921848 */
[C---:B----4-:R-:W-:Y:S01]  /*18ce0*/  IMAD.WIDE R190, R0.reuse, 0x4, R232 ;  /* 0x0000000400be7825 */ /* 0x050fe200078e02e8 */
[----:B------:R4:W-:Y:S04]  /*18cf0*/  LDGSTS.E [R12+0x51800], [R184.64], !P4 ;  /* 0x51800000b80c7fae */ /* 0x0009e8000e121848 */
[----:B------:R-:W4:Y:S01]  /*18d00*/  LDL.LU.64 R232, [R1+0x890] ;  /* 0x0008900001e87983 */ /* 0x000f220000300a00 */
[----:B-----5:R-:W-:-:S03]  /*18d10*/  IMAD.WIDE R194, R0, 0x4, R230 ;  /* 0x0000000400c27825 */ /* 0x020fc600078e02e6 */
[----:B------:R5:W-:Y:S04]  /*18d20*/  LDGSTS.E [R12+0x51a00], [R186.64], !P4 ;  /* 0x51a00000ba0c7fae */ /* 0x000be8000e121848 */
[----:B------:R-:W5:Y:S01]  /*18d30*/  LDL.LU.64 R230, [R1+0x868] ;  /* 0x0008680001e67983 */ /* 0x000f620000300a00 */
[----:B------:R-:W-:Y:S02]  /*18d40*/  ISETP.GE.U32.AND P1, PT, R189, 0x7ffffe22, PT ;  /* 0x7ffffe22bd00780c */ /* 0x000fe40003f26070 */
[----:B------:R-:W-:Y:S01]  /*18d50*/  ISETP.GE.U32.AND P4, PT, R188, 0x7ffffe1e, PT ;  /* 0x7ffffe1ebc00780c */ /* 0x000fe20003f86070 */
[----:B------:R-:W-:Y:S01]  /*18d60*/  IMAD.WIDE R188, R0, 0x4, R218 ;  /* 0x0000000400bc7825 */ /* 0x000fe200078e02da */
[----:B------:R-:W-:-:S03]  /*18d70*/  IADD3 R197, R250, -0x167, RZ ;  /* 0xfffffe99fac57810 */ /* 0x000fc60007ffe0ff */
[----:B--2---:R-:W-:Y:S01]  /*18d80*/  IMAD.WIDE R192, R0, 0x4, R216 ;  /* 0x0000000400c07825 */ /* 0x004fe200078e02d8 */
[----:B------:R-:W-:Y:S01]  /*18d90*/  IADD3 R196, R250, -0x16b, RZ ;  /* 0xfffffe95fac47810 */ /* 0x000fe20007ffe0ff */
[----:B------:R2:W-:Y:S04]  /*18da0*/  LDGSTS.E [R12+0x52800], [R188.64], !P2 ;  /* 0x52800000bc0c7fae */ /* 0x0005e8000d121848 */
[----:B------:R2:W-:Y:S01]  /*18db0*/  LDGSTS.E [R12+0x52a00], [R190.64], !P2 ;  /* 0x52a00000be0c7fae */ /* 0x0005e2000d121848 */
[----:B------:R-:W-:-:S03]  /*18dc0*/  ISETP.GE.U32.AND P2, PT, R197, 0x7ffffe1a, PT ;  /* 0x7ffffe1ac500780c */ /* 0x000fc60003f46070 */
[----:B------:R2:W-:Y:S04]  /*18dd0*/  LDGSTS.E [R12+0x53800], [R192.64], !P0 ;  /* 0x53800000c00c7fae */ /* 0x0005e8000c121848 */
[----:B------:R2:W-:Y:S01]  /*18de0*/  LDGSTS.E [R12+0x53a00], [R194.64], !P0 ;  /* 0x53a00000c20c7fae */ /* 0x0005e2000c121848 */
[----:B------:R-:W-:Y:S01]  /*18df0*/  ISETP.GE.U32.AND P0, PT, R196, 0x7ffffe16, PT ;  /* 0x7ffffe16c400780c */ /* 0x000fe20003f06070 */
[----:B---3--:R-:W-:Y:S02]  /*18e00*/  IMAD.WIDE R196, R0, 0x4, R214 ;  /* 0x0000000400c47825 */ /* 0x008fe400078e02d6 */
[----:B------:R-:W3:Y:S04]  /*18e10*/  LDL.LU.64 R214, [R1+0x860] ;  /* 0x0008600001d67983 */ /* 0x000ee80000300a00 */
[----:B------:R-:W2:Y:S04]  /*18e20*/  LDL.LU.64 R216, [R1+0x818] ;  /* 0x0008180001d87983 */ /* 0x000ea80000300a00 */
[----:B------:R-:W2:Y:S01]  /*18e30*/  LDL.LU.64 R218, [R1+0x810] ;  /* 0x0008100001da7983 */ /* 0x000ea20000300a00 */
[----:B------:R-:W-:-:S02]  /*18e40*/  IADD3 R205, R250, -0x16f, RZ ;  /* 0xfffffe91facd7810 */ /* 0x000fc40007ffe0ff */
[----:B------:R-:W-:Y:S01]  /*18e50*/  IADD3 R204, R250, -0x173, RZ ;  /* 0xfffffe8dfacc7810 */ /* 0x000fe20007ffe0ff */
[----:B------:R1:W-:Y:S04]  /*18e60*/  LDGSTS.E [R12+0x54800], [R196.64], !P5 ;  /* 0x54800000c40c7fae */ /* 0x0003e8000e921848 */
[----:B------:R-:W2:Y:S04]  /*18e70*/  LDL.LU.64 R238, [R1+0x7d8] ;  /* 0x0007d80001ee7983 */ /* 0x000ea80000300a00 */
[----:B------:R-:W2:Y:S04]  /*18e80*/  LDL.LU.64 R222, [R1+0x7d0] ;  /* 0x0007d00001de7983 */ /* 0x000ea80000300a00 */
[----:B------:R-:W2:Y:S01]  /*18e90*/  LDL.LU.64 R224, [R1+0x380] ;  /* 0x0003800001e07983 */ /* 0x000ea20000300a00 */
[----:B------:R-:W-:-:S04]  /*18ea0*/  IMAD.WIDE R198, R0, 0x4, R198 ;  /* 0x0000000400c67825 */ /* 0x000fc800078e02c6 */
[C---:B------:R-:W-:Y:S01]  /*18eb0*/  IMAD.WIDE R200, R0.reuse, 0x4, R200 ;  /* 0x0000000400c87825 */ /* 0x040fe200078e02c8 */
[----:B------:R1:W-:Y:S03]  /*18ec0*/  LDGSTS.E [R12+0x54a00], [R198.64], !P5 ;  /* 0x54a00000c60c7fae */ /* 0x0003e6000e921848 */
[----:B------:R-:W-:Y:S01]  /*18ed0*/  IMAD.WIDE R202, R0, 0x4, R202 ;  /* 0x0000000400ca7825 */ /* 0x000fe200078e02ca */
[----:B------:R1:W-:Y:S01]  /*18ee0*/  LDGSTS.E [R12+0x55800], [R200.64], !P3 ;  /* 0x55800000c80c7fae */ /* 0x0003e2000d921848 */
[----:B------:R-:W-:-:S03]  /*18ef0*/  ISETP.GE.U32.AND P5, PT, R205, 0x7ffffe12, PT ;  /* 0x7ffffe12cd00780c */ /* 0x000fc60003fa6070 */
[----:B------:R2:W-:Y:S01]  /*18f00*/  LDGSTS.E [R12+0x55a00], [R202.64], !P3 ;  /* 0x55a00000ca0c7fae */ /* 0x0005e2000d921848 */
[----:B------:R-:W-:Y:S01]  /*18f10*/  ISETP.GE.U32.AND P3, PT, R204, 0x7ffffe0e, PT ;  /* 0x7ffffe0ecc00780c */ /* 0x000fe20003f66070 */
[C---:B------:R-:W-:Y:S02]  /*18f20*/  IMAD.WIDE R204, R0.reuse, 0x4, R236 ;  /* 0x0000000400cc7825 */ /* 0x040fe400078e02ec */
[----:B------:R-:W2:Y:S02]  /*18f30*/  LDL.LU.64 R236, [R1+0x360] ;  /* 0x0003600001ec7983 */ /* 0x000ea40000300a00 */
[C---:B------:R-:W-:Y:S02]  /*18f40*/  IMAD.WIDE R206, R0.reuse, 0x4, R220 ;  /* 0x0000000400ce7825 */ /* 0x040fe400078e02dc */
[----:B-1----:R-:W2:Y:S02]  /*18f50*/  LDL.LU.64 R4, [R1+0x350] ;  /* 0x0003500001047983 */ /* 0x002ea40000300a00 */
[----:B------:R-:W-:Y:S01]  /*18f60*/  IMAD.WIDE R208, R0, 0x4, R234 ;  /* 0x0000000400d07825 */ /* 0x000fe200078e02ea */
[C---:B------:R-:W-:Y:S01]  /*18f70*/  IADD3 R213, R250.reuse, -0x177, RZ ;  /* 0xfffffe89fad57810 */ /* 0x040fe20007ffe0ff */
[----:B------:R1:W-:Y:S01]  /*18f80*/  LDGSTS.E [R12+0x56800], [R204.64], !P6 ;  /* 0x56800000cc0c7fae */ /* 0x0003e2000f121848 */
[----:B------:R-:W-:-:S03]  /*18f90*/  IADD3 R212, R250, -0x17b, RZ ;  /* 0xfffffe85fad47810 */ /* 0x000fc60007ffe0ff */
[----:B------:R1:W-:Y:S01]  /*18fa0*/  LDGSTS.E [R12+0x56a00], [R206.64], !P6 ;  /* 0x56a00000ce0c7fae */ /* 0x0003e2000f121848 */
[----:B------:R-:W-:-:S03]  /*18fb0*/  ISETP.GE.U32.AND P6, PT, R213, 0x7ffffe0a, PT ;  /* 0x7ffffe0ad500780c */ /* 0x000fc60003fc6070 */
[----:B------:R1:W-:Y:S01]  /*18fc0*/  LDGSTS.E [R12+0x57800], [R208.64], !P1 ;  /* 0x57800000d00c7fae */ /* 0x0003e2000c921848 */
[----:B----4-:R-:W-:-:S05]  /*18fd0*/  IMAD.WIDE R210, R0, 0x4, R232 ;  /* 0x0000000400d27825 */ /* 0x010fca00078e02e8 */
[----:B------:R1:W-:Y:S01]  /*18fe0*/  LDGSTS.E [R12+0x57a00], [R210.64], !P1 ;  /* 0x57a00000d20c7fae */ /* 0x0003e2000c921848 */
[----:B------:R-:W-:Y:S01]  /*18ff0*/  ISETP.GE.U32.AND P1, PT, R212, 0x7ffffe06, PT ;  /* 0x7ffffe06d400780c */ /* 0x000fe20003f26070 */
[----:B-----5:R-:W-:Y:S02]  /*19000*/  IMAD.WIDE R212, R0, 0x4, R230 ;  /* 0x0000000400d47825 */ /* 0x020fe400078e02e6 */
[----:B------:R-:W4:Y:S04]  /*19010*/  LDL.LU.64 R230, [R1+0x340] ;  /* 0x0003400001e67983 */ /* 0x000f280000300a00 */
[----:B------:R-:W5:Y:S04]  /*19020*/  LDL.LU.64 R232, [R1+0x1c8] ;  /* 0x0001c80001e87983 */ /* 0x000f680000300a00 */
[----:B------:R-:W5:Y:S04]  /*19030*/  LDL.LU.64 R234, [R1+0x1c0] ;  /* 0x0001c00001ea7983 */ /* 0x000f680000300a00 */
[----:B------:R-:W5:Y:S01]  /*19040*/  LDL.LU.64 R10, [R1+0x198] ;  /* 0x00019800010a7983 */ /* 0x000f620000300a00 */
[----:B------:R-:W-:-:S02]  /*19050*/  IADD3 R221, R250, -0x17f, RZ ;  /* 0xfffffe81fadd7810 */ /* 0x000fc40007ffe0ff */
[----:B------:R-:W-:Y:S01]  /*19060*/  IADD3 R220, R250, -0x104, RZ ;  /* 0xfffffefcfadc7810 */ /* 0x000fe20007ffe0ff */
[----:B------:R1:W-:Y:S01]  /*19070*/  LDGSTS.E [R12+0x58800], [R212.64], !P4 ;  /* 0x58800000d40c7fae */ /* 0x0003e2000e121848 */
[----:B---3--:R-:W-:-:S04]  /*19080*/  IMAD.WIDE R214, R0, 0x4, R214 ;  /* 0x0000000400d67825 */ /* 0x008fc800078e02d6 */
[C---:B--2---:R-:W-:Y:S01]  /*19090*/  IMAD.WIDE R216, R0.reuse, 0x4, R216 ;  /* 0x0000000400d87825 */ /* 0x044fe200078e02d8 */
[----:B------:R1:W-:Y:S03]  /*190a0*/  LDGSTS.E [R12+0x58a00], [R214.64], !P4 ;  /* 0x58a00000d60c7fae */ /* 0x0003e6000e121848 */
[----:B------:R-:W-:Y:S01]  /*190b0*/  IMAD.WIDE R218, R0, 0x4, R218 ;  /* 0x0000000400da7825 */ /* 0x000fe200078e02da */
[----:B------:R1:W-:Y:S01]  /*190c0*/  LDGSTS.E [R12+0x59800], [R216.64], !P2 ;  /* 0x59800000d80c7fae */ /* 0x0003e2000d121848 */
[----:B------:R-:W-:-:S03]  /*190d0*/  ISETP.GE.U32.AND P4, PT, R221, 0x7ffffe02, PT ;  /* 0x7ffffe02dd00780c */ /* 0x000fc60003f86070 */
[----:B------:R1:W-:Y:S01]  /*190e0*/  LDGSTS.E [R12+0x59a00], [R218.64], !P2 ;  /* 0x59a00000da0c7fae */ /* 0x0003e2000d121848 */
[----:B------:R-:W-:Y:S01]  /*190f0*/  ISETP.GE.U32.AND P2, PT, R220, 0x7ffffe7d, PT ;  /* 0x7ffffe7ddc00780c */ /* 0x000fe20003f46070 */
[----:B------:R-:W-:Y:S01]  /*19100*/  IMAD.WIDE R220, R0, 0x4, R238 ;  /* 0x0000000400dc7825 */ /* 0x000fe200078e02ee */
[----:B------:R-:W-:Y:S01]  /*19110*/  IADD3 R229, R250, -0x108, RZ ;  /* 0xfffffef8fae57810 */ /* 0x000fe20007ffe0ff */
[----:B------:R-:W2:Y:S02]  /*19120*/  LDL.LU.64 R238, [R1+0x190] ;  /* 0x0001900001ee7983 */ /* 0x000ea40000300a00 */
[----:B------:R-:W-:Y:S01]  /*19130*/  IMAD.WIDE R222, R0, 0x4, R222 ;  /* 0x0000000400de7825 */ /* 0x000fe200078e02de */
[----:B------:R-:W-:Y:S01]  /*19140*/  IADD3 R228, R250, -0x10c, RZ ;  /* 0xfffffef4fae47810 */ /* 0x000fe20007ffe0ff */
[----:B------:R1:W-:Y:S02]  /*19150*/  LDGSTS.E [R12+0x5a800], [R220.64], !P0 ;  /* 0x5a800000dc0c7fae */ /* 0x0003e4000c121848 */
[----:B------:R-:W-:-:S02]  /*19160*/  IMAD.WIDE R224, R0, 0x4, R224 ;  /* 0x0000000400e07825 */ /* 0x000fc400078e02e0 */
[----:B------:R1:W-:Y:S01]  /*19170*/  LDGSTS.E [R12+0x5aa00], [R222.64], !P0 ;  /* 0x5aa00000de0c7fae */ /* 0x0003e2000c121848 */
[----:B------:R-:W-:-:S03]  /*19180*/  ISETP.GE.U32.AND P0, PT, R229, 0x7ffffe79, PT ;  /* 0x7ffffe79e500780c */ /* 0x000fc60003f06070 */
[----:B------:R1:W-:Y:S04]  /*19190*/  LDGSTS.E [R12+0x5b800], [R224.64], !P5 ;  /* 0x5b800000e00c7fae */ /* 0x0003e8000e921848 */
[----:B------:R-:W3:Y:S04]  /*191a0*/  LDL.LU.64 R240, [R1+0x168] ;  /* 0x0001680001f07983 */ /* 0x000ee80000300a00 */
[----:B------:R-:W3:Y:S04]  /*191b0*/  LDL.LU.64 R242, [R1+0x160] ;  /* 0x0001600001f27983 */ /* 0x000ee80000300a00 */
[----:B------:R-:W3:Y:S01]  /*191c0*/  LDL.LU.64 R14, [R1+0xd40] ;  /* 0x000d4000010e7983 */ /* 0x000ee20000300a00 */
[----:B------:R-:W-:-:S05]  /*191d0*/  IMAD.WIDE R226, R0, 0x4, R236 ;  /* 0x0000000400e27825 */ /* 0x000fca00078e02ec */
[----:B------:R1:W-:Y:S01]  /*191e0*/  LDGSTS.E [R12+0x5ba00], [R226.64], !P5 ;  /* 0x5ba00000e20c7fae */ /* 0x0003e2000e921848 */
[----:B------:R-:W-:Y:S01]  /*191f0*/  ISETP.GE.U32.AND P5, PT, R228, 0x7ffffe75, PT ;  /* 0x7ffffe75e400780c */ /* 0x000fe20003fa6070 */
[----:B------:R-:W-:Y:S02]  /*19200*/  IMAD.WIDE R228, R0, 0x4, R4 ;  /* 0x0000000400e47825 */ /* 0x000fe400078e0204 */
[----:B------:R-:W3:Y:S01]  /*19210*/  LDL.LU.64 R4, [R1+0xd38] ;  /* 0x000d380001047983 */ /* 0x000ee20000300a00 */
[----:B------:R-:W-:-:S03]  /*19220*/  IADD3 R237, R250, -0x110, RZ ;  /* 0xfffffef0faed7810 */ /* 0x000fc60007ffe0ff */
[----:B------:R-:W3:Y:S01]  /*19230*/  LDL.LU.64 R26, [R1+0xd00] ;  /* 0x000d0000011a7983 */ /* 0x000ee20000300a00 */
[----:B------:R-:W-:-:S03]  /*19240*/  IADD3 R236, R250, -0x114, RZ ;  /* 0xfffffeecfaec7810 */ /* 0x000fc60007ffe0ff */
[----:B------:R-:W3:Y:S04]  /*19250*/  LDL.LU.64 R18, [R1+0xcf8] ;  /* 0x000cf80001127983 */ /* 0x000ee80000300a00 */
[----:B------:R1:W-:Y:S01]  /*19260*/  LDGSTS.E [R12+0x5c800], [R228.64], !P3 ;  /* 0x5c800000e40c7fae */ /* 0x0003e2000d921848 */
[----:B----4-:R-:W-:-:S04]  /*19270*/  IMAD.WIDE R230, R0, 0x4, R230 ;  /* 0x0000000400e67825 */ /* 0x010fc800078e02e6 */
[C---:B-----5:R-:W-:Y:S01]  /*19280*/  IMAD.WIDE R232, R0.reuse, 0x4, R232 ;  /* 0x0000000400e87825 */ /* 0x060fe200078e02e8 */
[----:B------:R1:W-:Y:S03]  /*19290*/  LDGSTS.E [R12+0x5ca00], [R230.64], !P3 ;  /* 0x5ca00000e60c7fae */ /* 0x0003e6000d921848 */
[----:B------:R-:W-:Y:S01]  /*192a0*/  IMAD.WIDE R234, R0, 0x4, R234 ;  /* 0x0000000400ea7825 */ /* 0x000fe200078e02ea */
[----:B------:R1:W-:Y:S01]  /*192b0*/  LDGSTS.E [R12+0x5d800], [R232.64], !P6 ;  /* 0x5d800000e80c7fae */ /* 0x0003e2000f121848 */
[----:B------:R-:W-:-:S03]  /*192c0*/  ISETP.GE.U32.AND P3, PT, R237, 0x7ffffe71, PT ;  /* 0x7ffffe71ed00780c */ /* 0x000fc60003f66070 */
[----:B------:R1:W-:Y:S01]  /*192d0*/  LDGSTS.E [R12+0x5da00], [R234.64], !P6 ;  /* 0x5da00000ea0c7fae */ /* 0x0003e2000f121848 */
[----:B------:R-:W-:Y:S01]  /*192e0*/  ISETP.GE.U32.AND P6, PT, R236, 0x7ffffe6d, PT ;  /* 0x7ffffe6dec00780c */ /* 0x000fe20003fc6070 */
[----:B------:R-:W-:Y:S02]  /*192f0*/  IMAD.WIDE R236, R0, 0x4, R10 ;  /* 0x0000000400ec7825 */ /* 0x000fe400078e020a */
[----:B------:R-:W4:Y:S04]  /*19300*/  LDL.LU.64 R10, [R1+0xcc0] ;  /* 0x000cc000010a7983 */ /* 0x000f280000300a00 */
[----:B------:R-:W5:Y:S04]  /*19310*/  LDL.LU.64 R16, [R1+0xcb8] ;  /* 0x000cb80001107983 */ /* 0x000f680000300a00 */
[----:B------:R-:W5:Y:S04]  /*19320*/  LDL.LU.64 R22, [R1+0xc60] ;  /* 0x000c600001167983 */ /* 0x000f680000300a00 */
[----:B------:R-:W5:Y:S01]  /*19330*/  LDL.LU.64 R24, [R1+0xc58] ;  /* 0x000c580001187983 */ /* 0x000f620000300a00 */
[----:B------:R-:W-:-:S03]  /*19340*/  IADD3 R6, R250, -0x118, RZ ;  /* 0xfffffee8fa067810 */ /* 0x000fc60007ffe0ff */
[----:B------:R1:W-:Y:S01]  /*19350*/  LDGSTS.E [R12+0x5e800], [R236.64], !P1 ;  /* 0x5e800000ec0c7fae */ /* 0x0003e2000c921848 */
[----:B--2---:R-:W-:-:S05]  /*19360*/  IMAD.WIDE R238, R0, 0x4, R238 ;  /* 0x0000000400ee7825 */ /* 0x004fca00078e02ee */
[----:B------:R1:W-:Y:S01]  /*19370*/  LDGSTS.E [R12+0x5ea00], [R238.64], !P1 ;  /* 0x5ea00000ee0c7fae */ /* 0x0003e2000c921848 */
[----:B------:R-:W-:Y:S02]  /*19380*/  ISETP.GE.U32.AND P1, PT, R6, 0x7ffffe69, PT ;  /* 0x7ffffe690600780c */ /* 0x000fe40003f26070 */
[----:B------:R-:W-:Y:S01]  /*19390*/  LOP3.LUT R6, R13, 0x60, RZ, 0x3c, !PT ;  /* 0x000000600d067812 */ /* 0x000fe200078e3cff */
[----:B---3--:R-:W-:-:S04]  /*193a0*/  IMAD.WIDE R240, R0, 0x4, R240 ;  /* 0x0000000400f07825 */ /* 0x008fc800078e02f0 */
[C---:B------:R-:W-:Y:S01]  /*193b0*/  IMAD.WIDE R242, R0.reuse, 0x4, R242 ;  /* 0x0000000400f27825 */ /* 0x040fe200078e02f2 */
[----:B------:R1:W-:Y:S03]  /*193c0*/  LDGSTS.E [R12+0x5f800], [R240.64], !P4 ;  /* 0x5f800000f00c7fae */ /* 0x0003e6000e121848 */
[C---:B------:R-:W-:Y:S01]  /*193d0*/  IMAD.WIDE R14, R0.reuse, 0x4, R14 ;  /* 0x00000004000e7825 */ /* 0x040fe200078e020e */
[----:B------:R1:W-:Y:S04]  /*193e0*/  LDGSTS.E [R12+0x5fa00], [R242.64], !P4 ;  /* 0x5fa00000f20c7fae */ /* 0x0003e8000e121848 */
[----:B------:R2:W-:Y:S01]  /*193f0*/  LDGSTS.E [R6+0x40c00], [R14.64], !P2 ;  /* 0x40c000000e067fae */ /* 0x0005e2000d121848 */
[----:B------:R-:W-:-:S03]  /*19400*/  IMAD.WIDE R32, R0, 0x4, R4 ;  /* 0x0000000400207825 */ /* 0x000fc600078e0204 */
[----:B------:R-:W3:Y:S04]  /*19410*/  LDL.LU.64 R4, [R1+0xc20] ;  /* 0x000c200001047983 */ /* 0x000ee80000300a00 */
[----:B------:R-:W3:Y:S01]  /*19420*/  LDL.LU.64 R20, [R1+0x808] ;  /* 0x0008080001147983 */ /* 0x000ee20000300a00 */
[----:B------:R-:W-:-:S03]  /*19430*/  IMAD.WIDE R30, R0, 0x4, R26 ;  /* 0x00000004001e7825 */ /* 0x000fc600078e021a */
[----:B------:R2:W-:Y:S01]  /*19440*/  STL.64 [R1+0x1c8], R14 ;  /* 0x0001c80e01007387 */ /* 0x0005e20000100a00 */
[----:B------:R-:W-:-:S03]  /*19450*/  IMAD.WIDE R18, R0, 0x4, R18 ;  /* 0x0000000400127825 */ /* 0x000fc600078e0212 */
[----:B------:R-:W-:Y:S04]  /*19460*/  STL.64 [R1+0x1c0], R32 ;  /* 0x0001c02001007387 */ /* 0x000fe80000100a00 */
[----:B------:R-:W3:Y:S04]  /*19470*/  LDL.LU.64 R26, [R1+0x800] ;  /* 0x00080000011a7983 */ /* 0x000ee80000300a00 */
[----:B------:R-:W-:Y:S04]  /*19480*/  STL.64 [R1+0x198], R30 ;  /* 0x0001981e01007387 */ /* 0x000fe80000100a00 */
[----:B--2---:R-:W2:Y:S04]  /*19490*/  LDL.LU.64 R14, [R1+0x7c8] ;  /* 0x0007c800010e7983 */ /* 0x004ea80000300a00 */
[----:B------:R5:W-:Y:S04]  /*194a0*/  LDGSTS.E [R6+0x40e00], [R32.64], !P2 ;  /* 0x40e0000020067fae */ /* 0x000be8000d121848 */
[----:B------:R1:W-:Y:S04]  /*194b0*/  LDGSTS.E [R6+0x41c00], [R30.64], !P0 ;  /* 0x41c000001e067fae */ /* 0x0003e8000c121848 */
[----:B------:R4:W-:Y:S04]  /*194c0*/  STL.64 [R1+0x190], R18 ;  /* 0x0001901201007387 */ /* 0x0009e80000100a00 */
[----:B------:R4:W-:Y:S02]  /*194d0*/  LDGSTS.E [R6+0x41e00], [R18.64], !P0 ;  /* 0x41e0000012067fae */ /* 0x0009e4000c121848 */
[----:B----4-:R-:W-:-:S02]  /*194e0*/  IMAD.WIDE R18, R0, 0x4, R10 ;  /* 0x0000000400127825 */ /* 0x010fc400078e020a */
[----:B------:R-:W4:Y:S02]  /*194f0*/  LDL.LU.64 R10, [R1+0x7c0] ;  /* 0x0007c000010a7983 */ /* 0x000f240000300a00 */
[C---:B-----5:R-:W-:Y:S02]  /*19500*/  IMAD.WIDE R32, R0.reuse, 0x4, R16 ;  /* 0x0000000400207825 */ /* 0x060fe400078e0210 */
[----:B------:R-:W5:Y:S02]  /*19510*/  LDL.LU.64 R16, [R1+0x7b8] ;  /* 0x0007b80001107983 */ /* 0x000f640000300a00 */
[C---:B-1----:R-:W-:Y:S02]  /*19520*/  IMAD.WIDE R30, R0.reuse, 0x4, R22 ;  /* 0x00000004001e7825 */ /* 0x042fe400078e0216 */
[----:B------:R1:W-:Y:S04]  /*19530*/  STL.64 [R1+0x168], R18 ;  /* 0x0001681201007387 */ /* 0x0003e80000100a00 */
[----:B------:R-:W-:Y:S04]  /*19540*/  STL.64 [R1+0x160], R32 ;  /* 0x0001602001007387 */ /* 0x000fe80000100a00 */
[----:B------:R-:W5:Y:S01]  /*19550*/  LDL.LU.64 R22, [R1+0x7b0] ;  /* 0x0007b00001167983 */ /* 0x000f620000300a00 */
[----:B------:R-:W-:-:S03]  /*19560*/  IMAD.WIDE R24, R0, 0x4, R24 ;  /* 0x0000000400187825 */ /* 0x000fc600078e0218 */
[----:B------:R1:W-:Y:S04]  /*19570*/  LDGSTS.E [R6+0x42c00], [R18.64], !P5 ;  /* 0x42c0000012067fae */ /* 0x0003e8000e921848 */
[----:B------:R-:W-:Y:S04]  /*19580*/  STL.64 [R1+0x340], R30 ;  /* 0x0003401e01007387 */ /* 0x000fe80000100a00 */
[----:B------:R3:W-:Y:S04]  /*19590*/  LDGSTS.E [R6+0x42e00], [R32.64], !P5 ;  /* 0x42e0000020067fae */ /* 0x0007e8000e921848 */
[----:B-1----:R-:W5:Y:S04]  /*195a0*/  LDL.LU.64 R18, [R1+0x7a8] ;  /* 0x0007a80001127983 */ /* 0x002f680000300a00 */
[----:B------:R1:W-:Y:S04]  /*195b0*/  LDGSTS.E [R6+0x43c00], [R30.64], !P3 ;  /* 0x43c000001e067fae */ /* 0x0003e8000d921848 */
[----:B------:R3:W-:Y:S04]  /*195c0*/  STL.64 [R1+0x350], R24 ;  /* 0x0003501801007387 */ /* 0x0007e80000100a00 */
[----:B------:R3:W-:Y:S01]  /*195d0*/  LDGSTS.E [R6+0x43e00], [R24.64], !P3 ;  /* 0x43e0000018067fae */ /* 0x0007e2000d921848 */
[----:B------:R-:W-:Y:S01]  /*195e0*/  IADD3 R2, R250, -0x11c, RZ ;  /* 0xfffffee4fa027810 */ /* 0x000fe20007ffe0ff */
[----:B---3--:R-:W-:-:S02]  /*195f0*/  IMAD.WIDE R24, R0, 0x4, R4 ;  /* 0x0000000400187825 */ /* 0x008fc400078e0204 */
[----:B------:R-:W3:Y:S02]  /*19600*/  LDL.LU.64 R4, [R1+0x7a0] ;  /* 0x0007a00001047983 */ /* 0x000ee40000300a00 */
[C---:B------:R-:W-:Y:S02]  /*19610*/  IMAD.WIDE R32, R0.reuse, 0x4, R20 ;  /* 0x0000000400207825 */ /* 0x040fe400078e0214 */
[----:B------:R-:W3:Y:S04]  /*19620*/  LDL.LU.64 R20, [R1+0x798] ;  /* 0x0007980001147983 */ /* 0x000ee80000300a00 */
[----:B------:R2:W-:Y:S04]  /*19630*/  STL.64 [R1+0x360], R24 ;  /* 0x0003601801007387 */ /* 0x0005e80000100a00 */
[----:B------:R-:W-:Y:S01]  /*19640*/  STL.64 [R1+0x370], R32 ;  /* 0x0003702001007387 */ /* 0x000fe20000100a00 */
[----:B-1----:R-:W-:-:S03]  /*19650*/  IMAD.WIDE R30, R0, 0x4, R26 ;  /* 0x00000004001e7825 */ /* 0x002fc600078e021a */
[----:B------:R-:W3:Y:S01]  /*19660*/  LDL.LU.64 R26, [R1+0x790] ;  /* 0x00079000011a7983 */ /* 0x000ee20000300a00 */
[----:B------:R-:W-:-:S03]  /*19670*/  ISETP.GE.U32.AND P4, PT, R2, 0x7ffffe65, PT ;  /* 0x7ffffe650200780c */ /* 0x000fc60003f86070 */
[----:B------:R1:W-:Y:S01]  /*19680*/  LDGSTS.E [R6+0x44c00], [R24.64], !P6 ;  /* 0x44c0000018067fae */ /* 0x0003e2000f121848 */
[----:B--2---:R-:W-:-:S03]  /*19690*/  IMAD.WIDE R14, R0, 0x4, R14 ;  /* 0x00000004000e7825 */ /* 0x004fc600078e020e */
[----:B------:R-:W-:Y:S04]  /*196a0*/  STL.64 [R1+0x380], R30 ;  /* 0x0003801e01007387 */ /* 0x000fe80000100a00 */
[----:B------:R5:W-:Y:S04]  /*196b0*/  LDGSTS.E [R6+0x44e00], [R32.64], !P6 ;  /* 0x44e0000020067fae */ /* 0x000be8000f121848 */
[----:B-1----:R-:W2:Y:S04]  /*196c0*/  LDL.LU.64 R24, [R1+0x788] ;  /* 0x0007880001187983 */ /* 0x002ea80000300a00 */
[----:B------:R1:W-:Y:S04]  /*196d0*/  LDGSTS.E [R6+0x45c00], [R30.64], !P1 ;  /* 0x45c000001e067fae */ /* 0x0003e8000c921848 */
[----:B------:R4:W-:Y:S04]  /*196e0*/  STL.64 [R1+0xc78], R14 ;  /* 0x000c780e01007387 */ /* 0x0009e80000100a00 */
[----:B------:R4:W-:Y:S02]  /*196f0*/  LDGSTS.E [R6+0x45e00], [R14.64], !P1 ;  /* 0x45e000000e067fae */ /* 0x0009e4000c921848 */
[----:B----4-:R-:W-:-:S02]  /*19700*/  IMAD.WIDE R14, R0, 0x4, R10 ;  /* 0x00000004000e7825 */ /* 0x010fc400078e020a */
[----:B------:R-:W4:Y:S02]  /*19710*/  LDL.LU.64 R10, [R1+0x780] ;  /* 0x00078000010a7983 */ /* 0x000f240000300a00 */
[C---:B-----5:R-:W-:Y:S02]  /*19720*/  IMAD.WIDE R32, R0.reuse, 0x4, R16 ;  /* 0x0000000400207825 */ /* 0x060fe400078e0210 */
[----:B------:R-:W5:Y:S04]  /*19730*/  LDL.LU.64 R16, [R1+0x778] ;  /* 0x0007780001107983 */ /* 0x000f680000300a00 */
[----:B------:R1:W-:Y:S02]  /*19740*/  STL.64 [R1+0xc70], R14 ;  /* 0x000c700e01007387 */ /* 0x0003e40000100a00 */
[----:B-1----:R-:W-:-:S02]  /*19750*/  IMAD.WIDE R30, R0, 0x4, R22 ;  /* 0x00000004001e7825 */ /* 0x002fc400078e0216 */
[----:B------:R3:W-:Y:S04]  /*19760*/  STL.64 [R1+0xc68], R32 ;  /* 0x000c682001007387 */ /* 0x0007e80000100a00 */
[----:B------:R-:W5:Y:S04]  /*19770*/  LDL.LU.64 R22, [R1+0x770] ;  /* 0x0007700001167983 */ /* 0x000f680000300a00 */
[----:B------:R1:W-:Y:S04]  /*19780*/  LDGSTS.E [R6+0x46c00], [R14.64], !P4 ;  /* 0x46c000000e067fae */ /* 0x0003e8000e121848 */
[----:B------:R-:W-:Y:S01]  /*19790*/  STL.64 [R1+0xc60], R30 ;  /* 0x000c601e01007387 */ /* 0x000fe20000100a00 */
[----:B------:R-:W-:Y:S01]  /*197a0*/  IADD3 R28, R250, -0x120, RZ ;  /* 0xfffffee0fa1c7810 */ /* 0x000fe20007ffe0ff */
[----:B------:R-:W-:-:S02]  /*197b0*/  IMAD.WIDE R18, R0, 0x4, R18 ;  /* 0x0000000400127825 */ /* 0x000fc400078e0212 */
[----:B------:R3:W-:Y:S04]  /*197c0*/  LDGSTS.E [R6+0x46e00], [R32.64], !P4 ;  /* 0x46e0000020067fae */ /* 0x0007e8000e121848 */
[----:B-1----:R-:W5:Y:S01]  /*197d0*/  LDL.LU.64 R14, [R1+0x768] ;  /* 0x00076800010e7983 */ /* 0x002f620000300a00 */
[----:B------:R-:W-:Y:S02]  /*197e0*/  ISETP.GE.U32.AND P2, PT, R28, 0x7ffffe61, PT ;  /* 0x7ffffe611c00780c */ /* 0x000fe40003f46070 */
[C---:B------:R-:W-:Y:S01]  /*197f0*/  IADD3 R2, R250.reuse, -0x124, RZ ;  /* 0xfffffedcfa027810 */ /* 0x040fe20007ffe0ff */
[----:B------:R1:W-:Y:S01]  /*19800*/  STL.64 [R1+0xc58], R18 ;  /* 0x000c581201007387 */ /* 0x0003e20000100a00 */
[----:B------:R-:W-:Y:S02]  /*19810*/  IADD3 R28, R250, -0x128, RZ ;  /* 0xfffffed8fa1c7810 */ /* 0x000fe40007ffe0ff */
[----:B------:R-:W-:-:S07]  /*19820*/  ISETP.GE.U32.AND P0, PT, R2, 0x7ffffe5d, PT ;  /* 0x7ffffe5d0200780c */ /* 0x000fce0003f06070 */
[----:B------:R1:W-:Y:S04]  /*19830*/  LDGSTS.E [R6+0x47c00], [R30.64], !P2 ;  /* 0x47c000001e067fae */ /* 0x0003e8000d121848 */
[----:B------:R1:W-:Y:S01]  /*19840*/  LDGSTS.E [R6+0x47e00], [R18.64], !P2 ;  /* 0x47e0000012067fae */ /* 0x0003e2000d121848 */
[----:B------:R-:W-:Y:S01]  /*19850*/  ISETP.GE.U32.AND P5, PT, R28, 0x7ffffe59, PT ;  /* 0x7ffffe591c00780c */ /* 0x000fe20003fa6070 */
[----:B---3--:R-:W-:-:S04]  /*19860*/  IMAD.WIDE R32, R0, 0x4, R20 ;  /* 0x0000000400207825 */ /* 0x008fc800078e0214 */
[C---:B-1----:R-:W-:Y:S02]  /*19870*/  IMAD.WIDE R18, R0.reuse, 0x4, R4 ;  /* 0x0000000400127825 */ /* 0x042fe400078e0204 */
[----:B------:R-:W3:Y:S04]  /*19880*/  LDL.LU.64 R4, [R1+0x760] ;  /* 0x0007600001047983 */ /* 0x000ee80000300a00 */
[----:B------:R-:W3:Y:S01]  /*19890*/  LDL.LU.64 R20, [R1+0x758] ;  /* 0x0007580001147983 */ /* 0x000ee20000300a00 */
[----:B------:R-:W-:-:S03]  /*198a0*/  IMAD.WIDE R30, R0, 0x4, R26 ;  /* 0x00000004001e7825 */ /* 0x000fc600078e021a */
[----:B------:R1:W-:Y:S04]  /*198b0*/  STL.64 [R1+0xc50], R18 ;  /* 0x000c501201007387 */ /* 0x0003e80000100a00 */
[----:B------:R-:W-:Y:S04]  /*198c0*/  STL.64 [R1+0xc48], R32 ;  /* 0x000c482001007387 */ /* 0x000fe80000100a00 */
[----:B------:R-:W3:Y:S01]  /*198d0*/  LDL.LU.64 R26, [R1+0x750] ;  /* 0x00075000011a7983 */ /* 0x000ee20000300a00 */
[----:B------:R-:W-:-:S03]  /*198e0*/  IADD3 R2, R250, -0x12c, RZ ;  /* 0xfffffed4fa027810 */ /* 0x000fc60007ffe0ff */
[----:B------:R1:W-:Y:S01]  /*198f0*/  LDGSTS.E [R6+0x48c00], [R18.64], !P0 ;  /* 0x48c0000012067fae */ /* 0x0003e2000c121848 */
[----:B--2---:R-:W-:-:S03]  /*19900*/  IMAD.WIDE R24, R0, 0x4, R24 ;  /* 0x0000000400187825 */ /* 0x004fc600078e0218 */
[----:B------:R-:W-:Y:S04]  /*19910*/  STL.64 [R1+0xc40], R30 ;  /* 0x000c401e01007387 */ /* 0x000fe80000100a00 */
[----:B------:R5:W-:Y:S04]  /*19920*/  LDGSTS.E [R6+0x48e00], [R32.64], !P0 ;  /* 0x48e0000020067fae */ /* 0x000be8000c121848 */
[----:B-1----:R-:W2:Y:S01]  /*19930*/  LDL.LU.64 R18, [R1+0x748] ;  /* 0x0007480001127983 */ /* 0x002ea20000300a00 */
[----:B------:R-:W-:-:S03]  /*19940*/  ISETP.GE.U32.AND P3, PT, R2, 0x7ffffe55, PT ;  /* 0x7ffffe550200780c */ /* 0x000fc60003f66070 */
[----:B------:R1:W-:Y:S04]  /*19950*/  LDGSTS.E [R6+0x49c00], [R30.64], !P5 ;  /* 0x49c000001e067fae */ /* 0x0003e8000e921848 */
[----:B------:R1:W-:Y:S04]  /*19960*/  STL.64 [R1+0xc38], R24 ;  /* 0x000c381801007387 */ /* 0x0003e80000100a00 */
[----:B------:R1:W-:Y:S04]  /*19970*/  LDGSTS.E [R6+0x49e00], [R24.64], !P5 ;  /* 0x49e0000018067fae */ /* 0x0003e8000e921848 */
[----:B-1----:R-:W2:Y:S01]  /*19980*/  LDL.LU.64 R24, [R1+0x740] ;  /* 0x0007400001187983 */ /* 0x002ea20000300a00 */
[----:B----4-:R-:W-:-:S04]  /*19990*/  IMAD.WIDE R10, R0, 0x4, R10 ;  /* 0x00000004000a7825 */ /* 0x010fc800078e020a */
[C---:B-----5:R-:W-:Y:S01]  /*199a0*/  IMAD.WIDE R32, R0.reuse, 0x4, R16 ;  /* 0x0000000400207825 */ /* 0x060fe200078e0210 */
[----:B------:R1:W-:Y:S04]  /*199b0*/  LDGSTS.E [R6+0x4ac00], [R10.64], !P3 ;  /* 0x4ac000000a067fae */ /* 0x0003e8000d921848 */
[----:B------:R-:W4:Y:S04]  /*199c0*/  LDL.LU.64 R16, [R1+0x738] ;  /* 0x0007380001107983 */ /* 0x000f280000300a00 */
[----:B------:R1:W-:Y:S04]  /*199d0*/  STL.64 [R1+0xc30], R10 ;  /* 0x000c300a01007387 */ /* 0x0003e80000100a00 */
[----:B------:R-:W-:Y:S01]  /*199e0*/  STL.64 [R1+0xc28], R32 ;  /* 0x000c282001007387 */ /* 0x000fe20000100a00 */
[----:B------:R-:W-:Y:S01]  /*199f0*/  IMAD.WIDE R30, R0, 0x4, R22 ;  /* 0x00000004001e7825 */ /* 0x000fe200078e0216 */
[----:B------:R-:W-:-:S02]  /*19a00*/  IADD3 R28, R250, -0x130, RZ ;  /* 0xfffffed0fa1c7810 */ /* 0x000fc40007ffe0ff */
[----:B------:R5:W-:Y:S01]  /*19a10*/  LDGSTS.E [R6+0x4ae00], [R32.64], !P3 ;  /* 0x4ae0000020067fae */ /* 0x000be2000d921848 */
[----:B------:R-:W-:-:S03]  /*19a20*/  IMAD.WIDE R22, R0, 0x4, R14 ;  /* 0x0000000400167825 */ /* 0x000fc600078e020e */
[----:B------:R-:W4:Y:S04]  /*19a30*/  LDL.LU.64 R14, [R1+0x730] ;  /* 0x00073000010e7983 */ /* 0x000f280000300a00 */
[----:B------:R3:W-:Y:S04]  /*19a40*/  STL.64 [R1+0xc20], R30 ;  /* 0x000c201e01007387 */ /* 0x0007e80000100a00 */
[----:B-1----:R-:W4:Y:S01]  /*19a50*/  LDL.LU.64 R10, [R1+0x728] ;  /* 0x00072800010a7983 */ /* 0x002f220000300a00 */
[----:B------:R-:W-:Y:S02]  /*19a60*/  ISETP.GE.U32.AND P6, PT, R28, 0x7ffffe51, PT ;  /* 0x7ffffe511c00780c */ /* 0x000fe40003fc6070 */
[C---:B------:R-:W-:Y:S01]  /*19a70*/  IADD3 R2, R250.reuse, -0x134, RZ ;  /* 0xfffffeccfa027810 */ /* 0x040fe20007ffe0ff */
[----:B------:R1:W-:Y:S01]  /*19a80*/  STL.64 [R1+0xc18], R22 ;  /* 0x000c181601007387 */ /* 0x0003e20000100a00 */
[----:B------:R-:W-:-:S02]  /*19a90*/  IADD3 R28, R250, -0x138, RZ ;  /* 0xfffffec8fa1c7810 */ /* 0x000fc40007ffe0ff */
[----:B------:R-:W-:-:S07]  /*19aa0*/  ISETP.GE.U32.AND P1, PT, R2, 0x7ffffe4d, PT ;  /* 0x7ffffe4d0200780c */ /* 0x000fce0003f26070 */
[----:B------:R1:W-:Y:S01]  /*19ab0*/  LDGSTS.E [R6+0x4bc00], [R30.64], !P6 ;  /* 0x4bc000001e067fae */ /* 0x0003e2000f121848 */
[----:B------:R-:W-:-:S03]  /*19ac0*/  ISETP.GE.U32.AND P4, PT, R28, 0x7ffffe49, PT ;  /* 0x7ffffe491c00780c */ /* 0x000fc60003f86070 */
[----:B------:R3:W-:Y:S02]  /*19ad0*/  LDGSTS.E [R6+0x4be00], [R22.64], !P6 ;  /* 0x4be0000016067fae */ /* 0x0007e4000f121848 */
[C---:B---3--:R-:W-:Y:S02]  /*19ae0*/  IMAD.WIDE R34, R0.reuse, 0x4, R4 ;  /* 0x0000000400227825 */ /* 0x048fe400078e0204 */
[----:B------:R-:W3:Y:S02]  /*19af0*/  LDL.LU.64 R4, [R1+0x720] ;  /* 0x0007200001047983 */ /* 0x000ee40000300a00 */
[C---:B-1----:R-:W-:Y:S02]  /*19b00*/  IMAD.WIDE R30, R0.reuse, 0x4, R20 ;  /* 0x00000004001e7825 */ /* 0x042fe400078e0214 */
[----:B-----5:R-:W5:Y:S04]  /*19b10*/  LDL.LU.64 R32, [R1+0x718] ;  /* 0x0007180001207983 */ /* 0x020f680000300a00 */
[----:B------:R-:W-:Y:S04]  /*19b20*/  STL.64 [R1+0xc10], R34 ;  /* 0x000c102201007387 */ /* 0x000fe80000100a00 */
[----:B------:R-:W-:Y:S04]  /*19b30*/  STL.64 [R1+0xc08], R30 ;  /* 0x000c081e01007387 */ /* 0x000fe80000100a00 */
[----:B------:R-:W5:Y:S01]  /*19b40*/  LDL.LU.64 R22, [R1+0x710] ;  /* 0x0007100001167983 */ /* 0x000f620000300a00 */
[----:B------:R-:W-:Y:S01]  /*19b50*/  IMAD.WIDE R26, R0, 0x4, R26 ;  /* 0x00000004001a7825 */ /* 0x000fe200078e021a */
[----:B------:R-:W-:-:S02]  /*19b60*/  IADD3 R2, R250, -0x13c, RZ ;  /* 0xfffffec4fa027810 */ /* 0x000fc40007ffe0ff */
[----:B------:R-:W5:Y:S04]  /*19b70*/  LDL.LU.64 R20, [R1+0x708] ;  /* 0x0007080001147983 */ /* 0x000f680000300a00 */
[----:B------:R1:W-:Y:S01]  /*19b80*/  LDGSTS.E [R6+0x4cc00], [R34.64], !P1 ;  /* 0x4cc0000022067fae */ /* 0x0003e2000c921848 */
[----:B--2---:R-:W-:-:S03]  /*19b90*/  IMAD.WIDE R18, R0, 0x4, R18 ;  /* 0x0000000400127825 */ /* 0x004fc600078e0212 */
[----:B------:R2:W-:Y:S01]  /*19ba0*/  STL.64 [R1+0xc00], R26 ;  /* 0x000c001a01007387 */ /* 0x0005e20000100a00 */
[----:B------:R-:W-:-:S03]  /*19bb0*/  ISETP.GE.U32.AND P2, PT, R2, 0x7ffffe45, PT ;  /* 0x7ffffe450200780c */ /* 0x000fc60003f46070 */
[----:B------:R4:W-:Y:S01]  /*19bc0*/  LDGSTS.E [R6+0x4ce00], [R30.64], !P1 ;  /* 0x4ce000001e067fae */ /* 0x0009e2000c921848 */
[----:B------:R-:W-:-:S03]  /*19bd0*/  IADD3 R28, R250, -0x140, RZ ;  /* 0xfffffec0fa1c7810 */ /* 0x000fc60007ffe0ff */
[----:B------:R1:W-:Y:S04]  /*19be0*/  STL.64 [R1+0xbf8], R18 ;  /* 0x000bf81201007387 */ /* 0x0003e80000100a00 */
[----:B------:R2:W-:Y:S01]  /*19bf0*/  LDGSTS.E [R6+0x4dc00], [R26.64], !P4 ;  /* 0x4dc000001a067fae */ /* 0x0005e2000e121848 */
[----:B------:R-:W-:-:S03]  /*19c00*/  ISETP.GE.U32.AND P0, PT, R28, 0x7ffffe41, PT ;  /* 0x7ffffe411c00780c */ /* 0x000fc60003f06070 */
[----:B------:R1:W-:Y:S04]  /*19c10*/  LDGSTS.E [R6+0x4de00], [R18.64], !P4 ;  /* 0x4de0000012067fae */ /* 0x0003e8000e121848 */
[----:B--2---:R-:W2:Y:S01]  /*19c20*/  LDL.LU.64 R26, [R1+0x700] ;  /* 0x00070000011a7983 */ /* 0x004ea20000300a00 */
[----:B------:R-:W-:-:S05]  /*19c30*/  IMAD.WIDE R24, R0, 0x4, R24 ;  /* 0x0000000400187825 */ /* 0x000fca00078e0218 */
[----:B------:R1:W-:Y:S01]  /*19c40*/  LDGSTS.E [R6+0x4ec00], [R24.64], !P2 ;  /* 0x4ec0000018067fae */ /* 0x0003e2000d121848 */
[----:B----4-:R-:W-:-:S03]  /*19c50*/  IMAD.WIDE R30, R0, 0x4, R16 ;  /* 0x00000004001e7825 */ /* 0x010fc600078e0210 */
[----:B------:R-:W4:Y:S04]  /*19c60*/  LDL.LU.64 R16, [R1+0x6f8] ;  /* 0x0006f80001107983 */ /* 0x000f280000300a00 */
[----:B------:R1:W-:Y:S04]  /*19c70*/  STL.64 [R1+0xbf0], R24 ;  /* 0x000bf01801007387 */ /* 0x0003e80000100a00 */
[----:B------:R-:W-:Y:S04]  /*19c80*/  STL.64 [R1+0xbe8], R30 ;  /* 0x000be81e01007387 */ /* 0x000fe80000100a00 */
[----:B------:R1:W-:Y:S02]  /*19c90*/  LDGSTS.E [R6+0x4ee00], [R30.64], !P2 ;  /* 0x4ee000001e067fae */ /* 0x0003e4000d121848 */
[----:B-1----:R-:W-:-:S02]  /*19ca0*/  IMAD.WIDE R18, R0, 0x4, R14 ;  /* 0x0000000400127825 */ /* 0x002fc400078e020e */
[----:B------:R-:W4:Y:S04]  /*19cb0*/  LDL.LU.64 R14, [R1+0x6f0] ;  /* 0x0006f000010e7983 */ /* 0x000f280000300a00 */
[----:B------:R-:W-:Y:S01]  /*19cc0*/  STL.64 [R1+0xbe0], R18 ;  /* 0x000be01201007387 */ /* 0x000fe20000100a00 */
[----:B------:R-:W-:-:S03]  /*19cd0*/  IMAD.WIDE R10, R0, 0x4, R10 ;  /* 0x00000004000a7825 */ /* 0x000fc600078e020a */
[----:B------:R-:W4:Y:S04]  /*19ce0*/  LDL.LU.64 R24, [R1+0x6e8] ;  /* 0x0006e80001187983 */ /* 0x000f280000300a00 */
[----:B------:R3:W-:Y:S04]  /*19cf0*/  LDGSTS.E [R6+0x4fc00], [R18.64], !P0 ;  /* 0x4fc0000012067fae */ /* 0x0007e8000c121848 */
[----:B------:R1:W-:Y:S04]  /*19d00*/  STL.64 [R1+0xbd8], R10 ;  /* 0x000bd80a01007387 */ /* 0x0003e80000100a00 */
[----:B------:R1:W-:Y:S04]  /*19d10*/  LDGSTS.E [R6+0x4fe00], [R10.64], !P0 ;  /* 0x4fe000000a067fae */ /* 0x0003e8000c121848 */
[----:B-1----:R-:W4:Y:S01]  /*19d20*/  LDL.LU.64 R10, [R1+0x6e0] ;  /* 0x0006e000010a7983 */ /* 0x002f220000300a00 */
[----:B------:R-:W-:-:S04]  /*19d30*/  IADD3 R2, R250, -0x144, RZ ;  /* 0xfffffebcfa027810 */ /* 0x000fc80007ffe0ff */
[----:B------:R-:W-:Y:S01]  /*19d40*/  ISETP.GE.U32.AND P5, PT, R2, 0x7ffffe3d, PT ;  /* 0x7ffffe3d0200780c */ /* 0x000fe20003fa6070 */
[----:B---3--:R-:W-:Y:S01]  /*19d50*/  IMAD.WIDE R18, R0, 0x4, R4 ;  /* 0x0000000400127825 */ /* 0x008fe200078e0204 */
[----:B------:R-:W-:Y:S01]  /*19d60*/  IADD3 R28, R250, -0x148, RZ ;  /* 0xfffffeb8fa1c7810 */ /* 0x000fe20007ffe0ff */
[----:B------:R-:W3:Y:S02]  /*19d70*/  LDL.LU.64 R4, [R1+0x6d8] ;  /* 0x0006d80001047983 */ /* 0x000ee40000300a00 */
[C---:B-----5:R-:W-:Y:S02]  /*19d80*/  IMAD.WIDE R32, R0.reuse, 0x4, R32 ;  /* 0x0000000400207825 */ /* 0x060fe400078e0220 */
[----:B------:R1:W-:Y:S02]  /*19d90*/  STL.64 [R1+0xbd0], R18 ;  /* 0x000bd01201007387 */ /* 0x0003e40000100a00 */
[----:B------:R-:W-:Y:S02]  /*19da0*/  IMAD.WIDE R30, R0, 0x4, R22 ;  /* 0x00000004001e7825 */ /* 0x000fe400078e0216 */
[----:B------:R-:W-:Y:S01]  /*19db0*/  STL.64 [R1+0xbc8], R32 ;  /* 0x000bc82001007387 */ /* 0x000fe20000100a00 */
[----:B------:R-:W-:-:S03]  /*19dc0*/  ISETP.GE.U32.AND P3, PT, R28, 0x7ffffe39, PT ;  /* 0x7ffffe391c00780c */ /* 0x000fc60003f66070 */
[----:B------:R-:W5:Y:S04]  /*19dd0*/  LDL.LU.64 R22, [R1+0x6d0] ;  /* 0x0006d00001167983 */ /* 0x000f680000300a00 */
[----:B------:R1:W-:Y:S04]  /*19de0*/  LDGSTS.E [R6+0x50c00], [R18.64], !P5 ;  /* 0x50c0000012067fae */ /* 0x0003e8000e921848 */
[----:B------:R-:W-:Y:S01]  /*19df0*/  STL.64 [R1+0xbc0], R30 ;  /* 0x000bc01e01007387 */ /* 0x000fe20000100a00 */
[----:B------:R-:W-:Y:S01]  /*19e00*/  IMAD.WIDE R20, R0, 0x4, R20 ;  /* 0x0000000400147825 */ /* 0x000fe200078e0214 */
[----:B------:R-:W-:-:S02]  /*19e10*/  IADD3 R2, R250, -0x14c, RZ ;  /* 0xfffffeb4fa027810 */ /* 0x000fc40007ffe0ff */
[----:B------:R4:W-:Y:S04]  /*19e20*/  LDGSTS.E [R6+0x50e00], [R32.64], !P5 ;  /* 0x50e0000020067fae */ /* 0x0009e8000e921848 */
[----:B-1----:R-:W5:Y:S01]  /*19e30*/  LDL.LU.64 R18, [R1+0x6c8] ;  /* 0x0006c80001127983 */ /* 0x002f620000300a00 */
[----:B------:R-:W-:-:S03]  /*19e40*/  IADD3 R28, R250, -0x150, RZ ;  /* 0xfffffeb0fa1c7810 */ /* 0x000fc60007ffe0ff */
[----:B------:R1:W-:Y:S01]  /*19e50*/  LDGSTS.E [R6+0x51c00], [R30.64], !P3 ;  /* 0x51c000001e067fae */ /* 0x0003e2000d921848 */
[----:B------:R-:W-:-:S03]  /*19e60*/  ISETP.GE.U32.AND P6, PT, R2, 0x7ffffe35, PT ;  /* 0x7ffffe350200780c */ /* 0x000fc60003fc6070 */
[----:B------:R1:W-:Y:S01]  /*19e70*/  STL.64 [R1+0xbb8], R20 ;  /* 0x000bb81401007387 */ /* 0x0003e20000100a00 */
[----:B------:R-:W-:-:S03]  /*19e80*/  ISETP.GE.U32.AND P1, PT, R28, 0x7ffffe31, PT ;  /* 0x7ffffe311c00780c */ /* 0x000fc60003f26070 */
[----:B------:R1:W-:Y:S01]  /*19e90*/  LDGSTS.E [R6+0x51e00], [R20.64], !P3 ;  /* 0x51e0000014067fae */ /* 0x0003e2000d921848 */
[----:B--2---:R-:W-:-:S05]  /*19ea0*/  IMAD.WIDE R34, R0, 0x4, R26 ;  /* 0x0000000400227825 */ /* 0x004fca00078e021a */
[----:B------:R2:W-:Y:S04]  /*19eb0*/  LDGSTS.E [R6+0x52c00], [R34.64], !P6 ;  /* 0x52c0000022067fae */ /* 0x0005e8000f121848 */
[----:B-1----:R-:W2:Y:S01]  /*19ec0*/  LDL.LU.64 R20, [R1+0x6c0] ;  /* 0x0006c00001147983 */ /* 0x002ea20000300a00 */
[----:B----4-:R-:W-:-:S03]  /*19ed0*/  IMAD.WIDE R32, R0, 0x4, R16 ;  /* 0x0000000400207825 */ /* 0x010fc600078e0210 */
[----:B------:R-:W4:Y:S04]  /*19ee0*/  LDL.LU.64 R16, [R1+0x6b8] ;  /* 0x0006b80001107983 */ /* 0x000f280000300a00 */
[----:B------:R-:W-:Y:S04]  /*19ef0*/  STL.64 [R1+0xbb0], R34 ;  /* 0x000bb02201007387 */ /* 0x000fe80000100a00 */
[----:B------:R-:W-:Y:S04]  /*19f00*/  STL.64 [R1+0xba8], R32 ;  /* 0x000ba82001007387 */ /* 0x000fe80000100a00 */
[----:B------:R-:W4:Y:S04]  /*19f10*/  LDL.LU.64 R26, [R1+0x6b0] ;  /* 0x0006b000011a7983 */ /* 0x000f280000300a00 */
[----:B------:R3:W-:Y:S01]  /*19f20*/  LDGSTS.E [R6+0x52e00], [R32.64], !P6 ;  /* 0x52e0000020067fae */ /* 0x0007e2000f121848 */
[----:B------:R-:W-:-:S03]  /*19f30*/  IMAD.WIDE R30, R0, 0x4, R14 ;  /* 0x00000004001e7825 */ /* 0x000fc600078e020e */
[----:B------:R-:W4:Y:S01]  /*19f40*/  LDL.LU.64 R14, [R1+0x6a8] ;  /* 0x0006a800010e7983 */ /* 0x000f220000300a00 */
[----:B------:R-:W-:-:S03]  /*19f50*/  IMAD.WIDE R24, R0, 0x4, R24 ;  /* 0x0000000400187825 */ /* 0x000fc600078e0218 */
[----:B------:R-:W-:Y:S04]  /*19f60*/  STL.64 [R1+0xba0], R30 ;  /* 0x000ba01e01007387 */ /* 0x000fe80000100a00 */
[----:B------:R5:W-:Y:S04]  /*19f70*/  LDGSTS.E [R6+0x53c00], [R30.64], !P1 ;  /* 0x53c000001e067fae */ /* 0x000be8000c921848 */
[----:B------:R1:W-:Y:S04]  /*19f80*/  STL.64 [R1+0xb98], R24 ;  /* 0x000b981801007387 */ /* 0x0003e80000100a00 */
[----:B------:R1:W-:Y:S02]  /*19f90*/  LDGSTS.E [R6+0x53e00], [R24.64], !P1 ;  /* 0x53e0000018067fae */ /* 0x0003e4000c921848 */
[----:B-1----:R-:W-:-:S02]  /*19fa0*/  IMAD.WIDE R24, R0, 0x4, R10 ;  /* 0x0000000400187825 */ /* 0x002fc400078e020a */
[----:B------:R-:W4:Y:S01]  /*19fb0*/  LDL.LU.64 R10, [R1+0x6a0] ;  /* 0x0006a000010a7983 */ /* 0x000f220000300a00 */
[----:B------:R-:W-:-:S04]  /*19fc0*/  IADD3 R2, R250, -0x154, RZ ;  /* 0xfffffeacfa027810 */ /* 0x000fc80007ffe0ff */
[----:B------:R-:W-:Y:S01]  /*19fd0*/  ISETP.GE.U32.AND P4, PT, R2, 0x7ffffe2d, PT ;  /* 0x7ffffe2d0200780c */ /* 0x000fe20003f86070 */
[----:B---3--:R-:W-:Y:S01]  /*19fe0*/  IMAD.WIDE R32, R0, 0x4, R4 ;  /* 0x0000000400207825 */ /* 0x008fe200078e0204 */
[----:B------:R-:W-:Y:S01]  /*19ff0*/  IADD3 R28, R250, -0x158, RZ ;  /* 0xfffffea8fa1c7810 */ /* 0x000fe20007ffe0ff */
[----:B------:R-:W3:Y:S04]  /*1a000*/  LDL.LU.64 R4, [R1+0x698] ;  /* 0x0006980001047983 */ /* 0x000ee80000300a00 */
[----:B------:R1:W-:Y:S01]  /*1a010*/  STL.64 [R1+0xb90], R24 ;  /* 0x000b901801007387 */ /* 0x0003e20000100a00 */
[----:B-----5:R-:W-:-:S03]  /*1a020*/  IMAD.WIDE R30, R0, 0x4, R22 ;  /* 0x00000004001e7825 */ /* 0x020fc600078e0216 */
[----:B------:R-:W-:Y:S01]  /*1a030*/  STL.64 [R1+0xb88], R32 ;  /* 0x000b882001007387 */ /* 0x000fe20000100a00 */
[----:B------:R-:W-:Y:S02]  /*1a040*/  IADD3 R2, R250, -0x15c, RZ ;  /* 0xfffffea4fa027810 */ /* 0x000fe40007ffe0ff */
[----:B------:R-:W-:Y:S01]  /*1a050*/  ISETP.GE.U32.AND P2, PT, R28, 0x7ffffe29, PT ;  /* 0x7ffffe291c00780c */ /* 0x000fe20003f46070 */
[----:B------:R1:W-:Y:S01]  /*1a060*/  LDGSTS.E [R6+0x54c00], [R24.64], !P4 ;  /* 0x54c0000018067fae */ /* 0x0003e2000e121848 */
[----:B------:R-:W-:Y:S01]  /*1a070*/  ISETP.GE.U32.AND P0, PT, R2, 0x7ffffe25, PT ;  /* 0x7ffffe250200780c */ /* 0x000fe20003f06070 */
[----:B------:R-:W-:Y:S01]  /*1a080*/  IMAD.WIDE R22, R0, 0x4, R18 ;  /* 0x0000000400167825 */ /* 0x000fe200078e0212 */
[----:B------:R-:W-:Y:S01]  /*1a090*/  IADD3 R28, R250, -0x160, RZ ;  /* 0xfffffea0fa1c7810 */ /* 0x000fe20007ffe0ff */
[----:B------:R-:W5:Y:S04]  /*1a0a0*/  LDL.LU.64 R18, [R1+0x690] ;  /* 0x0006900001127983 */ /* 0x000f680000300a00 */
[----:B------:R2:W-:Y:S04]  /*1a0b0*/  STL.64 [R1+0xb80], R30 ;  /* 0x000b801e01007387 */ /* 0x0005e80000100a00 */
[----:B-1----:R-:W5:Y:S01]  /*1a0c0*/  LDL.LU.64 R24, [R1+0x688] ;  /* 0x0006880001187983 */ /* 0x002f620000300a00 */
[----:B------:R-:W-:-:S03]  /*1a0d0*/  ISETP.GE.U32.AND P5, PT, R28, 0x7ffffe21, PT ;  /* 0x7ffffe211c00780c */ /* 0x000fc60003fa6070 */
[----:B------:R1:W-:Y:S04]  /*1a0e0*/  LDGSTS.E [R6+0x54e00], [R32.64], !P4 ;  /* 0x54e0000020067fae */ /* 0x0003e8000e121848 */
[----:B------:R1:W-:Y:S04]  /*1a0f0*/  STL.64 [R1+0xb78], R22 ;  /* 0x000b781601007387 */ /* 0x0003e80000100a00 */
[----:B------:R1:W-:Y:S04]  /*1a100*/  LDGSTS.E [R6+0x55c00], [R30.64], !P2 ;  /* 0x55c000001e067fae */ /* 0x0003e8000d121848 */
[----:B------:R1:W-:Y:S01]  /*1a110*/  LDGSTS.E [R6+0x55e00], [R22.64], !P2 ;  /* 0x55e0000016067fae */ /* 0x0003e2000d121848 */
[----:B--2---:R-:W-:-:S05]  /*1a120*/  IMAD.WIDE R20, R0, 0x4, R20 ;  /* 0x0000000400147825 */ /* 0x004fca00078e0214 */
[----:B------:R2:W-:Y:S04]  /*1a130*/  LDGSTS.E [R6+0x56c00], [R20.64], !P0 ;  /* 0x56c0000014067fae */ /* 0x0005e8000c121848 */
[----:B-1----:R-:W5:Y:S04]  /*1a140*/  LDL.LU.64 R30, [R1+0x680] ;  /* 0x00068000011e7983 */ /* 0x002f680000300a00 */
[----:B------:R-:W5:Y:S04]  /*1a150*/  LDL.LU.64 R22, [R1+0x678] ;  /* 0x0006780001167983 */ /* 0x000f680000300a00 */
[----:B------:R2:W-:Y:S01]  /*1a160*/  STL.64 [R1+0xb70], R20 ;  /* 0x000b701401007387 */ /* 0x0005e20000100a00 */
[----:B----4-:R-:W-:-:S05]  /*1a170*/  IMAD.WIDE R16, R0, 0x4, R16 ;  /* 0x0000000400107825 */ /* 0x010fca00078e0210 */
[----:B------:R1:W-:Y:S04]  /*1a180*/  STL.64 [R1+0xb68], R16 ;  /* 0x000b681001007387 */ /* 0x0003e80000100a00 */
[----:B--2---:R-:W2:Y:S01]  /*1a190*/  LDL.LU.64 R20, [R1+0x670] ;  /* 0x0006700001147983 */ /* 0x004ea20000300a00 */
[----:B------:R-:W-:-:S03]  /*1a1a0*/  IMAD.WIDE R32, R0, 0x4, R26 ;  /* 0x0000000400207825 */ /* 0x000fc600078e021a */
[----:B------:R1:W-:Y:S04]  /*1a1b0*/  LDGSTS.E [R6+0x56e00], [R16.64], !P0 ;  /* 0x56e0000010067fae */ /* 0x0003e8000c121848 */
[----:B------:R-:W-:Y:S04]  /*1a1c0*/  STL.64 [R1+0xb60], R32 ;  /* 0x000b602001007387 */ /* 0x000fe80000100a00 */
[----:B------:R-:W4:Y:S04]  /*1a1d0*/  LDL.LU.64 R26, [R1+0x668] ;  /* 0x00066800011a7983 */ /* 0x000f280000300a00 */
[----:B------:R1:W-:Y:S01]  /*1a1e0*/  LDGSTS.E [R6+0x57c00], [R32.64], !P5 ;  /* 0x57c0000020067fae */ /* 0x0003e2000e921848 */
[----:B------:R-:W-:-:S05]  /*1a1f0*/  IMAD.WIDE R14, R0, 0x4, R14 ;  /* 0x00000004000e7825 */ /* 0x000fca00078e020e */
[----:B------:R1:W-:Y:S04]  /*1a200*/  STL.64 [R1+0xb58], R14 ;  /* 0x000b580e01007387 */ /* 0x0003e80000100a00 */
[----:B-1----:R-:W4:Y:S04]  /*1a210*/  LDL.LU.64 R16, [R1+0x660] ;  /* 0x0006600001107983 */ /* 0x002f280000300a00 */
[----:B------:R1:W-:Y:S02]  /*1a220*/  LDGSTS.E [R6+0x57e00], [R14.64], !P5 ;  /* 0x57e000000e067fae */ /* 0x0003e4000e921848 */
[----:B-1----:R-:W-:-:S02]  /*1a230*/  IMAD.WIDE R14, R0, 0x4, R10 ;  /* 0x00000004000e7825 */ /* 0x002fc400078e020a */
[----:B------:R-:W4:Y:S01]  /*1a240*/  LDL.LU.64 R10, [R1+0x658] ;  /* 0x00065800010a7983 */ /* 0x000f220000300a00 */
[----:B------:R-:W-:-:S04]  /*1a250*/  IADD3 R2, R250, -0x164, RZ ;  /* 0xfffffe9cfa027810 */ /* 0x000fc80007ffe0ff */
[----:B------:R-:W-:Y:S01]  /*1a260*/  ISETP.GE.U32.AND P3, PT, R2, 0x7ffffe1d, PT ;  /* 0x7ffffe1d0200780c */ /* 0x000fe20003f66070 */
[----:B---3--:R-:W-:Y:S01]  /*1a270*/  IMAD.WIDE R4, R0, 0x4, R4 ;  /* 0x0000000400047825 */ /* 0x008fe200078e0204 */
[C---:B------:R-:W-:Y:S01]  /*1a280*/  IADD3 R28, R250.reuse, -0x168, RZ ;  /* 0xfffffe98fa1c7810 */ /* 0x040fe20007ffe0ff */
[----:B------:R1:W-:Y:S01]  /*1a290*/  STL.64 [R1+0xb50], R14 ;  /* 0x000b500e01007387 */ /* 0x0003e20000100a00 */
[----:B------:R-:W-:-:S03]  /*1a2a0*/  IADD3 R2, R250, -0x16c, RZ ;  /* 0xfffffe94fa027810 */ /* 0x000fc60007ffe0ff */
[----:B------:R3:W-:Y:S01]  /*1a2b0*/  STL.64 [R1+0xb48], R4 ;  /* 0x000b480401007387 */ /* 0x0007e20000100a00 */
[----:B------:R-:W-:Y:S02]  /*1a2c0*/  ISETP.GE.U32.AND P6, PT, R28, 0x7ffffe19, PT ;  /* 0x7ffffe191c00780c */ /* 0x000fe40003fc6070 */
[----:B------:R-:W-:-:S03]  /*1a2d0*/  ISETP.GE.U32.AND P1, PT, R2, 0x7ffffe15, PT ;  /* 0x7ffffe150200780c */ /* 0x000fc60003f26070 */
[----:B------:R1:W-:Y:S04]  /*1a2e0*/  LDGSTS.E [R6+0x58c00], [R14.64], !P3 ;  /* 0x58c000000e067fae */ /* 0x0003e8000d921848 */
[----:B------:R3:W-:Y:S01]  /*1a2f0*/  LDGSTS.E [R6+0x58e00], [R4.64], !P3 ;  /* 0x58e0000004067fae */ /* 0x0007e2000d921848 */
[----:B-----5:R-:W-:-:S03]  /*1a300*/  IMAD.WIDE R34, R0, 0x4, R18 ;  /* 0x0000000400227825 */ /* 0x020fc600078e0212 */
[----:B------:R-:W5:Y:S01]  /*1a310*/  LDL.LU.64 R18, [R1+0x650] ;  /* 0x0006500001127983 */ /* 0x000f620000300a00 */
[----:B------:R-:W-:-:S03]  /*1a320*/  IMAD.WIDE R32, R0, 0x4, R24 ;  /* 0x0000000400207825 */ /* 0x000fc600078e0218 */
[----:B------:R2:W-:Y:S04]  /*1a330*/  STL.64 [R1+0xb40], R34 ;  /* 0x000b402201007387 */ /* 0x0005e80000100a00 */
[----:B-1----:R-:W5:Y:S04]  /*1a340*/  LDL.LU.64 R14, [R1+0x648] ;  /* 0x00064800010e7983 */ /* 0x002f680000300a00 */
[----:B------:R-:W-:Y:S04]  /*1a350*/  STL.64 [R1+0xb38], R32 ;  /* 0x000b382001007387 */ /* 0x000fe80000100a00 */
[----:B------:R-:W5:Y:S04]  /*1a360*/  LDL.LU.64 R24, [R1+0x640] ;  /* 0x0006400001187983 */ /* 0x000f680000300a00 */
[----:B---3--:R-:W5:Y:S04]  /*1a370*/  LDL.LU.64 R4, [R1+0x638] ;  /* 0x0006380001047983 */ /* 0x008f680000300a00 */
[----:B------:R1:W-:Y:S04]  /*1a380*/  LDGSTS.E [R6+0x59c00], [R34.64], !P6 ;  /* 0x59c0000022067fae */ /* 0x0003e8000f121848 */
[----:B------:R1:W-:Y:S01]  /*1a390*/  LDGSTS.E [R6+0x59e00], [R32.64], !P6 ;  /* 0x59e0000020067fae */ /* 0x0003e2000f121848 */
[----:B------:R-:W-:-:S04]  /*1a3a0*/  IMAD.WIDE R30, R0, 0x4, R30 ;  /* 0x00000004001e7825 */ /* 0x000fc800078e021e */
[C---:B------:R-:W-:Y:S01]  /*1a3b0*/  IMAD.WIDE R22, R0.reuse, 0x4, R22 ;  /* 0x0000000400167825 */ /* 0x040fe200078e0216 */
[----:B------:R4:W-:Y:S04]  /*1a3c0*/  STL.64 [R1+0xb30], R30 ;  /* 0x000b301e01007387 */ /* 0x0009e80000100a00 */
[----:B------:R4:W-:Y:S04]  /*1a3d0*/  LDGSTS.E [R6+0x5ac00], [R30.64], !P1 ;  /* 0x5ac000001e067fae */ /* 0x0009e8000c921848 */
[----:B------:R1:W-:Y:S04]  /*1a3e0*/  STL.64 [R1+0xb28], R22 ;  /* 0x000b281601007387 */ /* 0x0003e80000100a00 */
[----:B------:R1:W-:Y:S01]  /*1a3f0*/  LDGSTS.E [R6+0x5ae00], [R22.64], !P1 ;  /* 0x5ae0000016067fae */ /* 0x0003e2000c921848 */
[----:B--2---:R-:W-:-:S05]  /*1a400*/  IMAD.WIDE R36, R0, 0x4, R20 ;  /* 0x0000000400247825 */ /* 0x004fca00078e0214 */
[----:B------:R2:W-:Y:S04]  /*1a410*/  STL.64 [R1+0xb20], R36 ;  /* 0x000b202401007387 */ /* 0x0005e80000100a00 */
[----:B-1----:R-:W3:Y:S01]  /*1a420*/  LDL.LU.64 R34, [R1+0x630] ;  /* 0x0006300001227983 */ /* 0x002ee20000300a00 */
[----:B----4-:R-:W-:-:S05]  /*1a430*/  IMAD.WIDE R30, R0, 0x4, R26 ;  /* 0x00000004001e7825 */ /* 0x010fca00078e021a */
[----:B------:R1:W-:Y:S04]  /*1a440*/  STL.64 [R1+0xb18], R30 ;  /* 0x000b181e01007387 */ /* 0x0003e80000100a00 */
[----:B------:R-:W4:Y:S04]  /*1a450*/  LDL.LU.64 R26, [R1+0x628] ;  /* 0x00062800011a7983 */ /* 0x000f280000300a00 */
[----:B------:R-:W4:Y:S01]  /*1a460*/  LDL.LU.64 R20, [R1+0x620] ;  /* 0x0006200001147983 */ /* 0x000f220000300a00 */
[----:B------:R-:W-:-:S05]  /*1a470*/  IMAD.WIDE R32, R0, 0x4, R16 ;  /* 0x0000000400207825 */ /* 0x000fca00078e0210 */
[----:B------:R-:W-:Y:S04]  /*1a480*/  STL.64 [R1+0xb10], R32 ;  /* 0x000b102001007387 */ /* 0x000fe80000100a00 */
[----:B------:R-:W4:Y:S01]  /*1a490*/  LDL.LU.64 R16, [R1+0x618] ;  /* 0x0006180001107983 */ /* 0x000f220000300a00 */
[----:B------:R-:W-:-:S03]  /*1a4a0*/  IMAD.WIDE R22, R0, 0x4, R10 ;  /* 0x0000000400167825 */ /* 0x000fc600078e020a */
[----:B------:R-:W4:Y:S01]  /*1a4b0*/  LDL.LU.64 R10, [R1+0x610] ;  /* 0x00061000010a7983 */ /* 0x000f220000300a00 */
[C---:B------:R-:W-:Y:S02]  /*1a4c0*/  IADD3 R28, R250.reuse, -0x170, RZ ;  /* 0xfffffe90fa1c7810 */ /* 0x040fe40007ffe0ff */
[----:B------:R-:W-:Y:S02]  /*1a4d0*/  IADD3 R2, R250, -0x174, RZ ;  /* 0xfffffe8cfa027810 */ /* 0x000fe40007ffe0ff */
[----:B------:R-:W-:Y:S02]  /*1a4e0*/  ISETP.GE.U32.AND P4, PT, R28, 0x7ffffe11, PT ;  /* 0x7ffffe111c00780c */ /* 0x000fe40003f86070 */
[----:B------:R-:W-:Y:S02]  /*1a4f0*/  ISETP.GE.U32.AND P2, PT, R2, 0x7ffffe0d, PT ;  /* 0x7ffffe0d0200780c */ /* 0x000fe40003f46070 */
[C---:B------:R-:W-:Y:S02]  /*1a500*/  IADD3 R28, R250.reuse, -0x178, RZ ;  /* 0xfffffe88fa1c7810 */ /* 0x040fe40007ffe0ff */
[----:B------:R-:W-:-:S02]  /*1a510*/  IADD3 R2, R250, -0x17c, RZ ;  /* 0xfffffe84fa027810 */ /* 0x000fc40007ffe0ff */
[----:B------:R-:W-:Y:S02]  /*1a520*/  ISETP.GE.U32.AND P0, PT, R28, 0x7ffffe09, PT ;  /* 0x7ffffe091c00780c */ /* 0x000fe40003f06070 */
[----:B------:R-:W-:-:S03]  /*1a530*/  ISETP.GE.U32.AND P5, PT, R2, 0x7ffffe05, PT ;  /* 0x7ffffe050200780c */ /* 0x000fc60003fa6070 */
[----:B------:R2:W-:Y:S04]  /*1a540*/  LDGSTS.E [R6+0x5bc00], [R36.64], !P4 ;  /* 0x5bc0000024067fae */ /* 0x0005e8000e121848 */
[----:B------:R1:W-:Y:S04]  /*1a550*/  LDGSTS.E [R6+0x5be00], [R30.64], !P4 ;  /* 0x5be000001e067fae */ /* 0x0003e8000e121848 */
[----:B------:R5:W-:Y:S04]  /*1a560*/  LDGSTS.E [R6+0x5cc00], [R32.64], !P2 ;  /* 0x5cc0000020067fae */ /* 0x000be8000d121848 */
[----:B--2---:R-:W2:Y:S04]  /*1a570*/  LDL.LU.64 R36, [R1+0x1370] ;  /* 0x0013700001247983 */ /* 0x004ea80000300a00 */
[----:B-1----:R-:W2:Y:S04]  /*1a580*/  LDL.LU.64 R30, [R1+0x1368] ;  /* 0x00136800011e7983 */ /* 0x002ea80000300a00 */
[----:B------:R5:W-:Y:S04]  /*1a590*/  STL.64 [R1+0xb08], R22 ;  /* 0x000b081601007387 */ /* 0x000be80000100a00 */
[----:B------:R5:W-:Y:S02]  /*1a5a0*/  LDGSTS.E [R6+0x5ce00], [R22.64], !P2 ;  /* 0x5ce0000016067fae */ /* 0x000be4000d121848 */
[----:B-----5:R-:W-:-:S04]  /*1a5b0*/  IMAD.WIDE R22, R0, 0x4, R18 ;  /* 0x0000000400167825 */ /* 0x020fc800078e0212 */
[C---:B------:R-:W-:Y:S01]  /*1a5c0*/  IMAD.WIDE R18, R0.reuse, 0x4, R14 ;  /* 0x0000000400127825 */ /* 0x040fe200078e020e */
[----:B------:R1:W-:Y:S03]  /*1a5d0*/  STL.64 [R1+0xb00], R22 ;  /* 0x000b001601007387 */ /* 0x0003e60000100a00 */
[C---:B------:R-:W-:Y:S01]  /*1a5e0*/  IMAD.WIDE R14, R0.reuse, 0x4, R24 ;  /* 0x00000004000e7825 */ /* 0x040fe200078e0218 */
[----:B------:R-:W-:Y:S03]  /*1a5f0*/  STL.64 [R1+0xaf8], R18 ;  /* 0x000af81201007387 */ /* 0x000fe60000100a00 */
[----:B------:R-:W-:Y:S01]  /*1a600*/  IMAD.WIDE R4, R0, 0x4, R4 ;  /* 0x0000000400047825 */ /* 0x000fe200078e0204 */
[----:B------:R5:W-:Y:S04]  /*1a610*/  STL.64 [R1+0xaf0], R14 ;  /* 0x000af00e01007387 */ /* 0x000be80000100a00 */
[----:B------:R1:W-:Y:S04]  /*1a620*/  STL.64 [R1+0xae8], R4 ;  /* 0x000ae80401007387 */ /* 0x0003e80000100a00 */
[----:B------:R1:W-:Y:S04]  /*1a630*/  LDGSTS.E [R6+0x5dc00], [R22.64], !P0 ;  /* 0x5dc0000016067fae */ /* 0x0003e8000c121848 */
[----:B------:R-:W2:Y:S01]  /*1a640*/  LDL.LU.64 R32, [R1+0x608] ;  /* 0x0006080001207983 */ /* 0x000ea20000300a00 */
[----:B------:R-:W-:-:S03]  /*1a650*/  IADD3 R28, R250, -0x180, RZ ;  /* 0xfffffe80fa1c7810 */ /* 0x000fc60007ffe0ff */
[----:B------:R1:W-:Y:S04]  /*1a660*/  LDGSTS.E [R6+0x5de00], [R18.64], !P0 ;  /* 0x5de0000012067fae */ /* 0x0003e8000c121848 */
[----:B------:R-:W2:Y:S01]  /*1a670*/  LDL.LU.64 R24, [R1+0x600] ;  /* 0x0006000001187983 */ /* 0x000ea20000300a00 */
[----:B------:R-:W-:-:S03]  /*1a680*/  IADD3 R2, R250, -0x181, RZ ;  /* 0xfffffe7ffa027810 */ /* 0x000fc60007ffe0ff */
[----:B------:R5:W-:Y:S04]  /*1a690*/  LDGSTS.E [R6+0x5ec00], [R14.64], !P5 ;  /* 0x5ec000000e067fae */ /* 0x000be8000e921848 */
[----:B-1----:R-:W2:Y:S04]  /*1a6a0*/  LDL.LU.64 R22, [R1+0x5f8] ;  /* 0x0005f80001167983 */ /* 0x002ea80000300a00 */
[----:B------:R1:W-:Y:S04]  /*1a6b0*/  LDGSTS.E [R6+0x5ee00], [R4.64], !P5 ;  /* 0x5ee0000004067fae */ /* 0x0003e8000e921848 */
[----:B-----5:R-:W2:Y:S01]  /*1a6c0*/  LDL.LU.64 R14, [R1+0x5f0] ;  /* 0x0005f000010e7983 */ /* 0x020ea20000300a00 */
[----:B------:R-:W-:-:S02]  /*1a6d0*/  ISETP.GE.U32.AND P3, PT, R28, 0x7ffffe01, PT ;  /* 0x7ffffe011c00780c */ /* 0x000fc40003f66070 */
[----:B------:R-:W-:Y:S01]  /*1a6e0*/  ISETP.GE.U32.AND P1, PT, R2, 0x7ffffe00, PT ;  /* 0x7ffffe000200780c */ /* 0x000fe20003f26070 */
[----:B-1----:R-:W2:Y:S01]  /*1a6f0*/  LDL.LU.64 R4, [R1+0x5e8] ;  /* 0x0005e80001047983 */ /* 0x002ea20000300a00 */
[----:B------:R-:W-:Y:S02]  /*1a700*/  IADD3 R2, R250, -0x189, RZ ;  /* 0xfffffe77fa027810 */ /* 0x000fe40007ffe0ff */
[----:B------:R-:W-:Y:S02]  /*1a710*/  ISETP.NE.U32.AND P0, PT, R252, RZ, PT ;  /* 0x000000fffc00720c */ /* 0x000fe40003f05070 */
[----:B------:R-:W-:Y:S02]  /*1a720*/  ISETP.GE.U32.AND P2, PT, R2, 0x7ffffdf8, PT ;  /* 0x7ffffdf80200780c */ /* 0x000fe40003f46070 */
[----:B------:R-:W-:Y:S02]  /*1a730*/  IADD3 R2, R250, -0x18d, RZ ;  /* 0xfffffe73fa027810 */ /* 0x000fe40007ffe0ff */
[----:B------:R-:W-:-:S02]  /*1a740*/  IADD3 R18, R7, 0x100000, RZ ;  /* 0x0010000007127810 */ /* 0x000fc40007ffe0ff */
[----:B------:R-:W-:Y:S02]  /*1a750*/  ISETP.GE.U32.AND P5, PT, R2, 0x7ffffdf4, PT ;  /* 0x7ffffdf40200780c */ /* 0x000fe40003fa6070 */
[C---:B------:R-:W-:Y:S02]  /*1a760*/  IADD3 R2, R7.reuse, 0x100000, RZ ;  /* 0x0010000007027810 */ /* 0x040fe40007ffe0ff */
[----:B------:R-:W-:Y:S01]  /*1a770*/  IADD3 R252, R7, 0x100000, RZ ;  /* 0x0010000007fc7810 */ /* 0x000fe20007ffe0ff */
[----:B---3--:R-:W-:-:S05]  /*1a780*/  IMAD.WIDE R34, R0, 0x4, R34 ;  /* 0x0000000400227825 */ /* 0x008fca00078e0222 */
[----:B------:R1:W-:Y:S04]  /*1a790*/  STL.64 [R1+0xae0], R34 ;  /* 0x000ae02201007387 */ /* 0x0003e80000100a00 */
[----:B------:R1:W-:Y:S01]  /*1a7a0*/  LDGSTS.E [R6+0x5fc00], [R34.64], !P3 ;  /* 0x5fc0000022067fae */ /* 0x0003e2000d921848 */
[----:B----4-:R-:W-:-:S04]  /*1a7b0*/  IMAD.WIDE R26, R0, 0x4, R26 ;  /* 0x00000004001a7825 */ /* 0x010fc800078e021a */
[C---:B------:R-:W-:Y:S01]  /*1a7c0*/  IMAD.WIDE R20, R251.reuse, 0x4, R20 ;  /* 0x00000004fb147825 */ /* 0x040fe200078e0214 */
[----:B------:R3:W-:Y:S04]  /*1a7d0*/  STL.64 [R1+0xad8], R26 ;  /* 0x000ad81a01007387 */ /* 0x0007e80000100a00 */
[----:B------:R4:W-:Y:S04]  /*1a7e0*/  STL.64 [R1+0xad0], R20 ;  /* 0x000ad01401007387 */ /* 0x0009e80000100a00 */
[----:B------:R3:W-:Y:S01]  /*1a7f0*/  LDGSTS.E [R6+0x5fe00], [R26.64], !P3 ;  /* 0x5fe000001a067fae */ /* 0x0007e2000d921848 */
[----:B------:R-:W-:-:S03]  /*1a800*/  IMAD.WIDE R16, R251, 0x4, R16 ;  /* 0x00000004fb107825 */ /* 0x000fc600078e0210 */
[----:B------:R-:W0:Y:S04]  /*1a810*/  LDGDEPBAR ;  /* 0x00000000000079af */ /* 0x000e280000000000 */
[----:B------:R1:W-:Y:S04]  /*1a820*/  STL.64 [R1+0xa90], R16 ;  /* 0x000a901001007387 */ /* 0x0003e80000100a00 */
[----:B------:R4:W-:Y:S04]  /*1a830*/  LDGSTS.E [R18+-0x40000], [R20.64], P0 ;  /* 0xc000000014127fae */ /* 0x0009e80008121848 */
[----:B------:R1:W-:Y:S01]  /*1a840*/  LDGSTS.E [R2+-0x3f000], [R16.64], P0 ;  /* 0xc100000010027fae */ /* 0x0003e20008121848 */
[----:B------:R-:W-:-:S05]  /*1a850*/  IMAD.WIDE R10, R251, 0x4, R10 ;  /* 0x00000004fb0a7825 */ /* 0x000fca00078e020a */
[----:B------:R4:W-:Y:S04]  /*1a860*/  STL.64 [R1+0xa50], R10 ;  /* 0x000a500a01007387 */ /* 0x0009e80000100a00 */
[----:B-1----:R-:W5:Y:S04]  /*1a870*/  LDL.LU.64 R34, [R1+0x5e0] ;  /* 0x0005e00001227983 */ /* 0x002f680000300a00 */
[----:B---3--:R-:W3:Y:S04]  /*1a880*/  LDL.LU.64 R26, [R1+0x5d8] ;  /* 0x0005d800011a7983 */ /* 0x008ee80000300a00 */
[----:B----4-:R-:W4:Y:S04]  /*1a890*/  LDL.LU.64 R20, [R1+0x5d0] ;  /* 0x0005d00001147983 */ /* 0x010f280000300a00 */
[----:B------:R-:W4:Y:S04]  /*1a8a0*/  LDL.LU.64 R16, [R1+0x5c8] ;  /* 0x0005c80001107983 */ /* 0x000f280000300a00 */
[----:B------:R1:W-:Y:S04]  /*1a8b0*/  LDGSTS.E [R252+-0x3e000], [R10.64], P0 ;  /* 0xc20000000afc7fae */ /* 0x0003e80008121848 */
[----:B-1----:R-:W4:Y:S01]  /*1a8c0*/  LDL.LU.64 R10, [R1+0x5c0] ;  /* 0x0005c000010a7983 */ /* 0x002f220000300a00 */
[----:B------:R-:W-:-:S02]  /*1a8d0*/  ISETP.GE.AND P6, PT, R8, R28, PT ;  /* 0x0000001c0800720c */ /* 0x000fc40003fc6270 */
[----:B------:R-:W-:Y:S02]  /*1a8e0*/  IADD3 R28, R250, -0x185, RZ ;  /* 0xfffffe7bfa1c7810 */ /* 0x000fe40007ffe0ff */
[C---:B------:R-:W-:Y:S02]  /*1a8f0*/  IADD3 R19, R7.reuse, 0x100000, RZ ;  /* 0x0010000007137810 */ /* 0x040fe40007ffe0ff */
[----:B------:R-:W-:Y:S02]  /*1a900*/  ISETP.GE.U32.AND P4, PT, R28, 0x7ffffdfc, PT ;  /* 0x7ffffdfc1c00780c */ /* 0x000fe40003f86070 */
[----:B------:R-:W-:Y:S01]  /*1a910*/  IADD3 R28, R7, 0x100000, RZ ;  /* 0x00100000071c7810 */ /* 0x000fe20007ffe0ff */
[----:B--2---:R-:W-:-:S04]  /*1a920*/  IMAD.WIDE R32, R251, 0x4, R32 ;  /* 0x00000004fb207825 */ /* 0x004fc800078e0220 */
[C---:B------:R-:W-:Y:S01]  /*1a930*/  IMAD.WIDE R24, R251.reuse, 0x4, R24 ;  /* 0x00000004fb187825 */ /* 0x040fe200078e0218 */
[----:B------:R1:W-:Y:S03]  /*1a940*/  STL.64 [R1+0xa10], R32 ;  /* 0x000a102001007387 */ /* 0x0003e60000100a00 */
[C---:B------:R-:W-:Y:S01]  /*1a950*/  IMAD.WIDE R22, R251.reuse, 0x4, R22 ;  /* 0x00000004fb167825 */ /* 0x040fe200078e0216 */
[----:B------:R2:W-:Y:S03]  /*1a960*/  STL.64 [R1+0x9d0], R24 ;  /* 0x0009d01801007387 */ /* 0x0005e60000100a00 */
[C---:B------:R-:W-:Y:S01]  /*1a970*/  IMAD.WIDE R14, R251.reuse, 0x4, R14 ;  /* 0x00000004fb0e7825 */ /* 0x040fe200078e020e */
[----:B------:R1:W-:Y:S03]  /*1a980*/  STL.64 [R1+0x990], R22 ;  /* 0x0009901601007387 */ /* 0x0003e60000100a00 */
[C---:B------:R-:W-:Y:S01]  /*1a990*/  IMAD.WIDE R4, R251.reuse, 0x4, R4 ;  /* 0x00000004fb047825 */ /* 0x040fe200078e0204 */
[----:B------:R1:W-:Y:S04]  /*1a9a0*/  STL.64 [R1+0x950], R14 ;  /* 0x0009500e01007387 */ /* 0x0003e80000100a00 */
[----:B------:R1:W-:Y:S04]  /*1a9b0*/  LDGSTS.E [R28+-0x3d000], [R32.64], P0 ;  /* 0xc3000000201c7fae */ /* 0x0003e80008121848 */
[----:B------:R2:W-:Y:S04]  /*1a9c0*/  STL.64 [R1+0x910], R4 ;  /* 0x0009100401007387 */ /* 0x0005e80000100a00 */
[----:B------:R2:W-:Y:S04]  /*1a9d0*/  LDGSTS.E [R19+-0x3c000], [R24.64], P0 ;  /* 0xc400000018137fae */ /* 0x0005e80008121848 */
[----:B-1----:R-:W4:Y:S04]  /*1a9e0*/  LDL.LU.64 R32, [R1+0x5b8] ;  /* 0x0005b80001207983 */ /* 0x002f280000300a00 */
[----:B------:R1:W-:Y:S04]  /*1a9f0*/  LDGSTS.E [R18+-0x3b000], [R22.64], P0 ;  /* 0xc500000016127fae */ /* 0x0003e80008121848 */
[----:B--2---:R-:W4:Y:S04]  /*1aa00*/  LDL.LU.64 R24, [R1+0x5b0] ;  /* 0x0005b00001187983 */ /* 0x004f280000300a00 */
[----:B------:R1:W-:Y:S04]  /*1aa10*/  LDGSTS.E [R2+-0x3a000], [R14.64], P0 ;  /* 0xc60000000e027fae */ /* 0x0003e80008121848 */
[----:B-1----:R-:W4:Y:S04]  /*1aa20*/  LDL.LU.64 R22, [R1+0x5a8] ;  /* 0x0005a80001167983 */ /* 0x002f280000300a00 */
[----:B------:R1:W-:Y:S04]  /*1aa30*/  LDGSTS.E [R252+-0x39000], [R4.64], P0 ;  /* 0xc700000004fc7fae */ /* 0x0003e80008121848 */
[----:B------:R-:W4:Y:S04]  /*1aa40*/  LDL.LU.64 R14, [R1+0x5a0] ;  /* 0x0005a000010e7983 */ /* 0x000f280000300a00 */
[----:B-1----:R-:W4:Y:S01]  /*1aa50*/  LDL.LU.64 R4, [R1+0x598] ;  /* 0x0005980001047983 */ /* 0x002f220000300a00 */
[----:B-----5:R-:W-:-:S04]  /*1aa60*/  IMAD.WIDE R34, R251, 0x4, R34 ;  /* 0x00000004fb227825 */ /* 0x020fc800078e0222 */
[C---:B---3--:R-:W-:Y:S01]  /*1aa70*/  IMAD.WIDE R26, R251.reuse, 0x4, R26 ;  /* 0x00000004fb1a7825 */ /* 0x048fe200078e021a */
[----:B------:R1:W-:Y:S03]  /*1aa80*/  STL.64 [R1+0x8d0], R34 ;  /* 0x0008d02201007387 */ /* 0x0003e60000100a00 */
[C---:B----4-:R-:W-:Y:S01]  /*1aa90*/  IMAD.WIDE R20, R251.reuse, 0x4, R20 ;  /* 0x00000004fb147825 */ /* 0x050fe200078e0214 */
[----:B------:R3:W-:Y:S03]  /*1aaa0*/  STL.64 [R1+0x890], R26 ;  /* 0x0008901a01007387 */ /* 0x0007e60000100a00 */
[C---:B------:R-:W-:Y:S01]  /*1aab0*/  IMAD.WIDE R16, R251.reuse, 0x4, R16 ;  /* 0x00000004fb107825 */ /* 0x040fe200078e0210 */
[----:B------:R4:W-:Y:S04]  /*1aac0*/  STL.64 [R1+0x850], R20 ;  /* 0x0008501401007387 */ /* 0x0009e80000100a00 */
[----:B------:R1:W-:Y:S04]  /*1aad0*/  LDGSTS.E [R28+-0x38000], [R34.64], P0 ;  /* 0xc8000000221c7fae */ /* 0x0003e80008121848 */
[----:B------:R5:W-:Y:S04]  /*1aae0*/  STL.64 [R1+0x810], R16 ;  /* 0x0008101001007387 */ /* 0x000be80000100a00 */
[----:B------:R3:W-:Y:S01]  /*1aaf0*/  LDGSTS.E [R19+-0x37000], [R26.64], P0 ;  /* 0xc90000001a137fae */ /* 0x0007e20008121848 */
[----:B------:R-:W-:-:S03]  /*1ab00*/  IMAD.WIDE R10, R251, 0x4, R10 ;  /* 0x00000004fb0a7825 */ /* 0x000fc600078e020a */
[----:B------:R4:W-:Y:S04]  /*1ab10*/  LDGSTS.E [R18+-0x36000], [R20.64], P0 ;  /* 0xca00000014127fae */ /* 0x0009e80008121848 */
[----:B------:R3:W-:Y:S04]  /*1ab20*/  STL.64 [R1+0x7d0], R10 ;  /* 0x0007d00a01007387 */ /* 0x0007e80000100a00 */
[----:B-1----:R-:W2:Y:S04]  /*1ab30*/  LDL.LU.64 R34, [R1+0x590] ;  /* 0x0005900001227983 */ /* 0x002ea80000300a00 */
[----:B------:R5:W-:Y:S04]  /*1ab40*/  LDGSTS.E [R2+-0x35000], [R16.64], P0 ;  /* 0xcb00000010027fae */ /* 0x000be80008121848 */
[----:B---3--:R-:W3:Y:S04]  /*1ab50*/  LDL.LU.64 R26, [R1+0x588] ;  /* 0x00058800011a7983 */ /* 0x008ee80000300a00 */
[----:B------:R1:W-:Y:S04]  /*1ab60*/  LDGSTS.E [R252+-0x34000], [R10.64], P0 ;  /* 0xcc0000000afc7fae */ /* 0x0003e80008121848 */
[----:B----4-:R-:W4:Y:S04]  /*1ab70*/  LDL.LU.64 R20, [R1+0x580] ;  /* 0x0005800001147983 */ /* 0x010f280000300a00 */
[----:B-----5:R-:W4:Y:S01]  /*1ab80*/  LDL.LU.64 R16, [R1+0x578] ;  /* 0x0005780001107983 */ /* 0x020f220000300a00 */
[----:B-1----:R-:W-:-:S03]  /*1ab90*/  LOP3.LUT R10, R3, 0x10, RZ, 0x3c, !PT ;  /* 0x00000010030a7812 */ /* 0x002fc600078e3cff */
[----:B------:R-:W4:Y:S01]  /*1aba0*/  LDL.LU.64 R2, [R1+0x570] ;  /* 0x0005700001027983 */ /* 0x000f220000300a00 */
[C---:B------:R-:W-:Y:S02]  /*1abb0*/  IADD3 R11, R10.reuse, 0x100000, RZ ;  /* 0x001000000a0b7810 */ /* 0x040fe40007ffe0ff */
[----:B------:R-:W-:Y:S01]  /*1abc0*/  IADD3 R252, R10, 0x100000, RZ ;  /* 0x001000000afc7810 */ /* 0x000fe20007ffe0ff */
[----:B------:R-:W-:-:S04]  /*1abd0*/  IMAD.WIDE R32, R251, 0x4, R32 ;  /* 0x00000004fb207825 */ /* 0x000fc800078e0220 */
[C---:B------:R-:W-:Y:S01]  /*1abe0*/  IMAD.WIDE R24, R251.reuse, 0x4, R24 ;  /* 0x00000004fb187825 */ /* 0x040fe200078e0218 */
[----:B------:R1:W-:Y:S03]  /*1abf0*/  STL.64 [R1+0x790], R32 ;  /* 0x0007902001007387 */ /* 0x0003e60000100a00 */
[C---:B------:R-:W-:Y:S01]  /*1ac00*/  IMAD.WIDE R22, R251.reuse, 0x4, R22 ;  /* 0x00000004fb167825 */ /* 0x040fe200078e0216 */
[----:B------:R1:W-:Y:S03]  /*1ac10*/  STL.64 [R1+0x750], R24 ;  /* 0x0007501801007387 */ /* 0x0003e60000100a00 */
[C---:B------:R-:W-:Y:S01]  /*1ac20*/  IMAD.WIDE R14, R251.reuse, 0x4, R14 ;  /* 0x00000004fb0e7825 */ /* 0x040fe200078e020e */
[----:B------:R1:W-:Y:S03]  /*1ac30*/  STL.64 [R1+0x680], R22 ;  /* 0x0006801601007387 */ /* 0x0003e60000100a00 */
[----:B------:R-:W-:Y:S01]  /*1ac40*/  IMAD.WIDE R4, R251, 0x4, R4 ;  /* 0x00000004fb047825 */ /* 0x000fe200078e0204 */
[----:B------:R1:W-:Y:S04]  /*1ac50*/  STL.64 [R1+0xac8], R14 ;  /* 0x000ac80e01007387 */ /* 0x0003e80000100a00 */
[----:B------:R1:W-:Y:S04]  /*1ac60*/  LDGSTS.E [R28+-0x33000], [R32.64], P0 ;  /* 0xcd000000201c7fae */ /* 0x0003e80008121848 */
[----:B------:R1:W-:Y:S04]  /*1ac70*/  STL.64 [R1+0xa88], R4 ;  /* 0x000a880401007387 */ /* 0x0003e80000100a00 */
[----:B------:R1:W-:Y:S04]  /*1ac80*/  LDGSTS.E [R19+-0x32000], [R24.64], P0 ;  /* 0xce00000018137fae */ /* 0x0003e80008121848 */
[----:B-1----:R-:W4:Y:S04]  /*1ac90*/  LDL.LU.64 R32, [R1+0x568] ;  /* 0x0005680001207983 */ /* 0x002f280000300a00 */
[----:B------:R1:W-:Y:S04]  /*1aca0*/  LDGSTS.E [R18+-0x31000], [R22.64], P0 ;  /* 0xcf00000016127fae */ /* 0x0003e80008121848 */
[----:B------:R-:W4:Y:S04]  /*1acb0*/  LDL.LU.64 R24, [R1+0x560] ;  /* 0x0005600001187983 */ /* 0x000f280000300a00 */
[----:B------:R1:W-:Y:S04]  /*1acc0*/  LDGSTS.E [R11+-0x3fe00], [R14.64], P0 ;  /* 0xc02000000e0b7fae */ /* 0x0003e80008121848 */
[----:B-1----:R-:W4:Y:S04]  /*1acd0*/  LDL.LU.64 R22, [R1+0x558] ;  /* 0x0005580001167983 */ /* 0x002f280000300a00 */
[----:B------:R1:W-:Y:S04]  /*1ace0*/  LDGSTS.E [R252+-0x3ee00], [R4.64], P0 ;  /* 0xc120000004fc7fae */ /* 0x0003e80008121848 */
[----:B------:R-:W4:Y:S04]  /*1acf0*/  LDL.LU.64 R14, [R1+0x550] ;  /* 0x00055000010e7983 */ /* 0x000f280000300a00 */
[----:B-1----:R-:W4:Y:S01]  /*1ad00*/  LDL.LU.64 R4, [R1+0x548] ;  /* 0x0005480001047983 */ /* 0x002f220000300a00 */
[----:B------:R-:W-:-:S02]  /*1ad10*/  IADD3 R28, R10, 0x100000, RZ ;  /* 0x001000000a1c7810 */ /* 0x000fc40007ffe0ff */
[C---:B------:R-:W-:Y:S02]  /*1ad20*/  IADD3 R19, R10.reuse, 0x100000, RZ ;  /* 0x001000000a137810 */ /* 0x040fe40007ffe0ff */
[----:B------:R-:W-:Y:S01]  /*1ad30*/  IADD3 R18, R10, 0x100000, RZ ;  /* 0x001000000a127810 */ /* 0x000fe20007ffe0ff */
[----:B--2---:R-:W-:-:S04]  /*1ad40*/  IMAD.WIDE R34, R251, 0x4, R34 ;  /* 0x00000004fb227825 */ /* 0x004fc800078e0222 */
[C---:B---3--:R-:W-:Y:S01]  /*1ad50*/  IMAD.WIDE R26, R251.reuse, 0x4, R26 ;  /* 0x00000004fb1a7825 */ /* 0x048fe200078e021a */
[----:B------:R1:W-:Y:S03]  /*1ad60*/  STL.64 [R1+0xa48], R34 ;  /* 0x000a482201007387 */ /* 0x0003e60000100a00 */
[C---:B----4-:R-:W-:Y:S01]  /*1ad70*/  IMAD.WIDE R20, R251.reuse, 0x4, R20 ;  /* 0x00000004fb147825 */ /* 0x050fe200078e0214 */
[----:B------:R2:W-:Y:S03]  /*1ad80*/  STL.64 [R1+0xa08], R26 ;  /* 0x000a081a01007387 */ /* 0x0005e60000100a00 */
[C---:B------:R-:W-:Y:S01]  /*1ad90*/  IMAD.WIDE R16, R251.reuse, 0x4, R16 ;  /* 0x00000004fb107825 */ /* 0x040fe200078e0210 */
[----:B------:R-:W-:Y:S03]  /*1ada0*/  STL.64 [R1+0x9c8], R20 ;  /* 0x0009c81401007387 */ /* 0x000fe60000100a00 */
[----:B------:R-:W-:Y:S01]  /*1adb0*/  IMAD.WIDE R2, R251, 0x4, R2 ;  /* 0x00000004fb027825 */ /* 0x000fe200078e0202 */
[----:B------:R3:W-:Y:S04]  /*1adc0*/  STL.64 [R1+0x988], R16 ;  /* 0x0009881001007387 */ /* 0x0007e80000100a00 */
[----:B------:R1:W-:Y:S04]  /*1add0*/  LDGSTS.E [R28+-0x3de00], [R34.64], P0 ;  /* 0xc2200000221c7fae */ /* 0x0003e80008121848 */
[----:B------:R4:W-:Y:S04]  /*1ade0*/  STL.64 [R1+0x948], R2 ;  /* 0x0009480201007387 */ /* 0x0009e80000100a00 */
[----:B------:R2:W-:Y:S04]  /*1adf0*/  LDGSTS.E [R19+-0x3ce00], [R26.64], P0 ;  /* 0xc32000001a137fae */ /* 0x0005e80008121848 */
[----:B-1----:R-:W5:Y:S04]  /*1ae00*/  LDL.LU.64 R34, [R1+0x540] ;  /* 0x0005400001227983 */ /* 0x002f680000300a00 */
[----:B------:R1:W-:Y:S04]  /*1ae10*/  LDGSTS.E [R18+-0x3be00], [R20.64], P0 ;  /* 0xc420000014127fae */ /* 0x0003e80008121848 */
[----:B--2---:R-:W2:Y:S04]  /*1ae20*/  LDL.LU.64 R26, [R1+0x538] ;  /* 0x00053800011a7983 */ /* 0x004ea80000300a00 */
[----:B------:R3:W-:Y:S04]  /*1ae30*/  LDGSTS.E [R11+-0x3ae00], [R16.64], P0 ;  /* 0xc5200000100b7fae */ /* 0x0007e80008121848 */
[----:B-1----:R-:W2:Y:S04]  /*1ae40*/  LDL.LU.64 R18, [R1+0x530] ;  /* 0x0005300001127983 */ /* 0x002ea80000300a00 */
[----:B------:R4:W-:Y:S04]  /*1ae50*/  LDGSTS.E [R252+-0x39e00], [R2.64], P0 ;  /* 0xc620000002fc7fae */ /* 0x0009e80008121848 */
[----:B---3--:R-:W3:Y:S04]  /*1ae60*/  LDL.LU.64 R16, [R1+0x528] ;  /* 0x0005280001107983 */ /* 0x008ee80000300a00 */
[----:B----4-:R-:W3:Y:S01]  /*1ae70*/  LDL.LU.64 R2, [R1+0x520] ;  /* 0x0005200001027983 */ /* 0x010ee20000300a00 */
[----:B------:R-:W-:-:S02]  /*1ae80*/  IADD3 R21, R10, 0x100000, RZ ;  /* 0x001000000a157810 */ /* 0x000fc40007ffe0ff */
[----:B------:R-:W-:Y:S01]  /*1ae90*/  IADD3 R20, R10, 0x100000, RZ ;  /* 0x001000000a147810 */ /* 0x000fe20007ffe0ff */
[----:B------:R-:W-:-:S04]  /*1aea0*/  IMAD.WIDE R32, R251, 0x4, R32 ;  /* 0x00000004fb207825 */ /* 0x000fc800078e0220 */
[C---:B------:R-:W-:Y:S01]  /*1aeb0*/  IMAD.WIDE R24, R251.reuse, 0x4, R24 ;  /* 0x00000004fb187825 */ /* 0x040fe200078e0218 */
[----:B------:R1:W-:Y:S03]  /*1aec0*/  STL.64 [R1+0x908], R32 ;  /* 0x0009082001007387 */ /* 0x0003e60000100a00 */
[C---:B------:R-:W-:Y:S01]  /*1aed0*/  IMAD.WIDE R22, R251.reuse, 0x4, R22 ;  /* 0x00000004fb167825 */ /* 0x040fe200078e0216 */
        /* <DEDUP_REMOVED lines=10> */
[----:B------:R-:W5:Y:S04]  /*1af80*/  LDL.LU.64 R24, [R1+0x510] ;  /* 0x0005100001187983 */ /* 0x000f680000300a00 */
[----:B------:R1:W-:Y:S04]  /*1af90*/  LDGSTS.E [R11+-0x35e00], [R14.64], P0 ;  /* 0xca2000000e0b7fae */ /* 0x0003e80008121848 */
[----:B-1----:R-:W5:Y:S04]  /*1afa0*/  LDL.LU.64 R20, [R1+0x508] ;  /* 0x0005080001147983 */ /* 0x002f680000300a00 */
[----:B------:R1:W-:Y:S04]  /*1afb0*/  LDGSTS.E [R252+-0x34e00], [R4.64], P0 ;  /* 0xcb20000004fc7fae */ /* 0x0003e80008121848 */
[----:B------:R-:W5:Y:S04]  /*1afc0*/  LDL.LU.64 R14, [R1+0x500] ;  /* 0x00050000010e7983 */ /* 0x000f680000300a00 */
[----:B-1----:R-:W5:Y:S01]  /*1afd0*/  LDL.LU.64 R4, [R1+0x4f8] ;  /* 0x0004f80001047983 */ /* 0x002f620000300a00 */
[----:B------:R-:W-:-:S02]  /*1afe0*/  IADD3 R23, R10, 0x100000, RZ ;  /* 0x001000000a177810 */ /* 0x000fc40007ffe0ff */
[C---:B------:R-:W-:Y:S02]  /*1aff0*/  IADD3 R22, R10.reuse, 0x100000, RZ ;  /* 0x001000000a167810 */ /* 0x040fe40007ffe0ff */
[----:B------:R-:W-:Y:S02]  /*1b000*/  IADD3 R10, R10, 0x100000, RZ ;  /* 0x001000000a0a7810 */ /* 0x000fe40007ffe0ff */
[----:B------:R-:W-:Y:S01]  /*1b010*/  IADD3 R252, R29, 0x100000, RZ ;  /* 0x001000001dfc7810 */ /* 0x000fe20007ffe0ff */
[----:B-----5:R-:W-:-:S04]  /*1b020*/  IMAD.WIDE R34, R251, 0x4, R34 ;  /* 0x00000004fb227825 */ /* 0x020fc800078e0222 */
[C---:B--2---:R-:W-:Y:S01]  /*1b030*/  IMAD.WIDE R26, R251.reuse, 0x4, R26 ;  /* 0x00000004fb1a7825 */ /* 0x044fe200078e021a */
[----:B------:R1:W-:Y:S03]  /*1b040*/  STL.64 [R1+0x7c8], R34 ;  /* 0x0007c82201007387 */ /* 0x0003e60000100a00 */
[C---:B------:R-:W-:Y:S01]  /*1b050*/  IMAD.WIDE R18, R251.reuse, 0x4, R18 ;  /* 0x00000004fb127825 */ /* 0x040fe200078e0212 */
[----:B------:R2:W-:Y:S03]  /*1b060*/  STL.64 [R1+0x788], R26 ;  /* 0x0007881a01007387 */ /* 0x0005e60000100a00 */
[C---:B---3--:R-:W-:Y:S01]  /*1b070*/  IMAD.WIDE R16, R251.reuse, 0x4, R16 ;  /* 0x00000004fb107825 */ /* 0x048fe200078e0210 */
        /* <DEDUP_REMOVED lines=8> */
[----:B--2---:R-:W2:Y:S04]  /*1b100*/  LDL.LU.64 R26, [R1+0x4e8] ;  /* 0x0004e800011a7983 */ /* 0x004ea80000300a00 */
[----:B------:R5:W-:Y:S04]  /*1b110*/  LDGSTS.E [R10+-0x30e00], [R16.64], P0 ;  /* 0xcf200000100a7fae */ /* 0x000be80008121848 */
[----:B---3--:R-:W3:Y:S04]  /*1b120*/  LDL.LU.64 R18, [R1+0x4e0] ;  /* 0x0004e00001127983 */ /* 0x008ee80000300a00 */
[----:B------:R1:W-:Y:S04]  /*1b130*/  LDGSTS.E [R252+-0x3fc00], [R2.64], P0 ;  /* 0xc040000002fc7fae */ /* 0x0003e80008121848 */
[----:B-----5:R-:W3:Y:S04]  /*1b140*/  LDL.LU.64 R16, [R1+0x4d8] ;  /* 0x0004d80001107983 */ /* 0x020ee80000300a00 */
[----:B-1----:R-:W3:Y:S01]  /*1b150*/  LDL.LU.64 R2, [R1+0x4d0] ;  /* 0x0004d00001027983 */ /* 0x002ee20000300a00 */
[----:B------:R-:W-:-:S02]  /*1b160*/  IADD3 R23, R29, 0x100000, RZ ;  /* 0x001000001d177810 */ /* 0x000fc40007ffe0ff */
[C---:B------:R-:W-:Y:S02]  /*1b170*/  IADD3 R22, R29.reuse, 0x100000, RZ ;  /* 0x001000001d167810 */ /* 0x040fe40007ffe0ff */
        /* <DEDUP_REMOVED lines=21> */
[----:B-1----:R-:W4:Y:S02]  /*1b2d0*/  LDL.LU.64 R4, [R1+0x4a8] ;  /* 0x0004a80001047983 */ /* 0x002f240000300a00 */
[----:B----4-:R-:W-:-:S04]  /*1b2e0*/  IMAD.WIDE R34, R251, 0x4, R34 ;  /* 0x00000004fb227825 */ /* 0x010fc800078e0222 */
[C---:B--2---:R-:W-:Y:S01]  /*1b2f0*/  IMAD.WIDE R26, R251.reuse, 0x4, R26 ;  /* 0x00000004fb1a7825 */ /* 0x044fe200078e021a */
[----:B------:R1:W-:Y:S03]  /*1b300*/  STL.64 [R1+0x940], R34 ;  /* 0x0009402201007387 */ /* 0x0003e60000100a00 */
[C---:B---3--:R-:W-:Y:S01]  /*1b310*/  IMAD.WIDE R18, R251.reuse, 0x4, R18 ;  /* 0x00000004fb127825 */ /* 0x048fe200078e0212 */
        /* <DEDUP_REMOVED lines=12> */
[----:B---3--:R-:W3:Y:S04]  /*1b3e0*/  LDL.LU.64 R18, [R1+0x490] ;  /* 0x0004900001127983 */ /* 0x008ee80000300a00 */
[----:B------:R1:W-:Y:S04]  /*1b3f0*/  LDGSTS.E [R252+-0x35c00], [R2.64], P0 ;  /* 0xca40000002fc7fae */ /* 0x0003e80008121848 */
[----:B----4-:R-:W3:Y:S04]  /*1b400*/  LDL.LU.64 R16, [R1+0x488] ;  /* 0x0004880001107983 */ /* 0x010ee80000300a00 */
[----:B-1----:R-:W3:Y:S01]  /*1b410*/  LDL.LU.64 R2, [R1+0x480] ;  /* 0x0004800001027983 */ /* 0x002ee20000300a00 */
[----:B------:R-:W-:-:S05]  /*1b420*/  IMAD.SHL.U32 R8, R8, 0x4, RZ ;  /* 0x0000000408087824 */ /* 0x000fca00078e00ff */
[----:B------:R-:W-:Y:S01]  /*1b430*/  LOP3.LUT R8, R8, 0x30, RZ, 0x3c, !PT ;  /* 0x0000003008087812 */ /* 0x000fe200078e3cff */
[----:B------:R-:W-:-:S04]  /*1b440*/  IMAD.WIDE R28, R251, 0x4, R32 ;  /* 0x00000004fb1c7825 */ /* 0x000fc800078e0220 */
[C---:B------:R-:W-:Y:S01]  /*1b450*/  IMAD.WIDE R24, R251.reuse, 0x4, R24 ;  /* 0x00000004fb187825 */ /* 0x040fe200078e0218 */
[----:B------:R-:W-:Y:S03]  /*1b460*/  STL.64 [R1+0x800], R28 ;  /* 0x0008001c01007387 */ /* 0x000fe60000100a00 */
        /* <DEDUP_REMOVED lines=9> */
[----:B------:R-:W5:Y:S04]  /*1b500*/  LDL.LU.64 R32, [R1+0x478] ;  /* 0x0004780001207983 */ /* 0x000f680000300a00 */
[----:B------:R1:W-:Y:S04]  /*1b510*/  LDGSTS.E [R11+-0x32c00], [R20.64], P0 ;  /* 0xcd400000140b7fae */ /* 0x0003e80008121848 */
[----:B-1----:R-:W5:Y:S04]  /*1b520*/  LDL.LU.64 R24, [R1+0x470] ;  /* 0x0004700001187983 */ /* 0x002f680000300a00 */
[----:B------:R1:W-:Y:S04]  /*1b530*/  LDGSTS.E [R10+-0x31c00], [R14.64], P0 ;  /* 0xce4000000e0a7fae */ /* 0x0003e80008121848 */
[----:B------:R-:W5:Y:S04]  /*1b540*/  LDL.LU.64 R20, [R1+0x468] ;  /* 0x0004680001147983 */ /* 0x000f680000300a00 */
[----:B------:R1:W-:Y:S04]  /*1b550*/  LDGSTS.E [R252+-0x30c00], [R4.64], P0 ;  /* 0xcf40000004fc7fae */ /* 0x0003e80008121848 */
[----:B-1----:R-:W5:Y:S04]  /*1b560*/  LDL.LU.64 R14, [R1+0x460] ;  /* 0x00046000010e7983 */ /* 0x002f680000300a00 */
[----:B------:R-:W5:Y:S01]  /*1b570*/  LDL.LU.64 R4, [R1+0x458] ;  /* 0x0004580001047983 */ /* 0x000f620000300a00 */
[----:B------:R-:W-:-:S02]  /*1b580*/  IADD3 R23, R8, 0x100000, RZ ;  /* 0x0010000008177810 */ /* 0x000fc40007ffe0ff */
[C---:B------:R-:W-:Y:S02]  /*1b590*/  IADD3 R22, R8.reuse, 0x100000, RZ ;  /* 0x0010000008167810 */ /* 0x040fe40007ffe0ff */
[C---:B------:R-:W-:Y:S02]  /*1b5a0*/  IADD3 R11, R8.reuse, 0x100000, RZ ;  /* 0x00100000080b7810 */ /* 0x040fe40007ffe0ff */
[C---:B------:R-:W-:Y:S02]  /*1b5b0*/  IADD3 R10, R8.reuse, 0x100000, RZ ;  /* 0x00100000080a7810 */ /* 0x040fe40007ffe0ff */
[----:B------:R-:W-:Y:S01]  /*1b5c0*/  IADD3 R252, R8, 0x100000, RZ ;  /* 0x0010000008fc7810 */ /* 0x000fe20007ffe0ff */
[----:B-----5:R-:W-:-:S04]  /*1b5d0*/  IMAD.WIDE R28, R251, 0x4, R34 ;  /* 0x00000004fb1c7825 */ /* 0x020fc800078e0222 */
[C---:B--2---:R-:W-:Y:S01]  /*1b5e0*/  IMAD.WIDE R26, R251.reuse, 0x4, R26 ;  /* 0x00000004fb1a7825 */ /* 0x044fe200078e021a */
[----:B------:R-:W-:Y:S03]  /*1b5f0*/  STL.64 [R1+0xab8], R28 ;  /* 0x000ab81c01007387 */ /* 0x000fe60000100a00 */
[C---:B---3--:R-:W-:Y:S01]  /*1b600*/  IMAD.WIDE R18, R251.reuse, 0x4, R18 ;  /* 0x00000004fb127825 */ /* 0x048fe200078e0212 */
        /* <DEDUP_REMOVED lines=8> */
[----:B------:R-:W4:Y:S04]  /*1b690*/  LDL.LU.64 R34, [R1+0x450] ;  /* 0x0004500001227983 */ /* 0x000f280000300a00 */
[----:B------:R2:W-:Y:S04]  /*1b6a0*/  LDGSTS.E [R11+-0x3da00], [R18.64], P0 ;  /* 0xc2600000120b7fae */ /* 0x0005e80008121848 */
[----:B-1----:R-:W4:Y:S04]  /*1b6b0*/  LDL.LU.64 R26, [R1+0x448] ;  /* 0x00044800011a7983 */ /* 0x002f280000300a00 */
[----:B------:R3:W-:Y:S04]  /*1b6c0*/  LDGSTS.E [R10+-0x3ca00], [R16.64], P0 ;  /* 0xc3600000100a7fae */ /* 0x0007e80008121848 */
[----:B--2---:R-:W2:Y:S04]  /*1b6d0*/  LDL.LU.64 R18, [R1+0x440] ;  /* 0x0004400001127983 */ /* 0x004ea80000300a00 */
[----:B------:R5:W-:Y:S04]  /*1b6e0*/  LDGSTS.E [R252+-0x3ba00], [R2.64], P0 ;  /* 0xc460000002fc7fae */ /* 0x000be80008121848 */
[----:B---3--:R-:W3:Y:S04]  /*1b6f0*/  LDL.LU.64 R16, [R1+0x438] ;  /* 0x0004380001107983 */ /* 0x008ee80000300a00 */
[----:B-----5:R-:W3:Y:S01]  /*1b700*/  LDL.LU.64 R2, [R1+0x430] ;  /* 0x0004300001027983 */ /* 0x020ee20000300a00 */
[----:B------:R-:W-:-:S04]  /*1b710*/  IMAD.WIDE R28, R251, 0x4, R32 ;  /* 0x00000004fb1c7825 */ /* 0x000fc800078e0220 */
[C---:B------:R-:W-:Y:S01]  /*1b720*/  IMAD.WIDE R24, R251.reuse, 0x4, R24 ;  /* 0x00000004fb187825 */ /* 0x040fe200078e0218 */
[----:B------:R-:W-:Y:S03]  /*1b730*/  STL.64 [R1+0x978], R28 ;  /* 0x0009781c01007387 */ /* 0x000fe60000100a00 */
[C---:B------:R-:W-:Y:S01]  /*1b740*/  IMAD.WIDE R20, R251.reuse, 0x4, R20 ;  /* 0x00000004fb147825 */ /* 0x040fe200078e0214 */
[----:B------:R-:W-:Y:S03]  /*1b750*/  STL.64 [R1+0x938], R24 ;  /* 0x0009381801007387 */ /* 0x000fe60000100a00 */
        /* <DEDUP_REMOVED lines=16> */
[----:B------:R-:W-:Y:S01]  /*1b860*/  IADD3 R24, R8, 0x100000, RZ ;  /* 0x0010000008187810 */ /* 0x000fe20007ffe0ff */
[----:B----4-:R-:W-:-:S04]  /*1b870*/  IMAD.WIDE R28, R251, 0x4, R34 ;  /* 0x00000004fb1c7825 */ /* 0x010fc800078e0222 */
[C---:B------:R-:W-:Y:S01]  /*1b880*/  IMAD.WIDE R26, R251.reuse, 0x4, R26 ;  /* 0x00000004fb1a7825 */ /* 0x040fe200078e021a */
[----:B------:R-:W-:Y:S03]  /*1b890*/  STL.64 [R1+0x838], R28 ;  /* 0x0008381c01007387 */ /* 0x000fe60000100a00 */
[C---:B--2---:R-:W-:Y:S01]  /*1b8a0*/  IMAD.WIDE R18, R251.reuse, 0x4, R18 ;  /* 0x00000004fb127825 */ /* 0x044fe200078e0212 */
[----:B------:R-:W-:Y:S03]  /*1b8b0*/  STL.64 [R1+0x7f8], R26 ;  /* 0x0007f81a01007387 */ /* 0x000fe60000100a00 */
[C---:B---3--:R-:W-:Y:S01]  /*1b8c0*/  IMAD.WIDE R16, R251.reuse, 0x4, R16 ;  /* 0x00000004fb107825 */ /* 0x048fe200078e0210 */
[----:B------:R1:W-:Y:S03]  /*1b8d0*/  STL.64 [R1+0x7b8], R18 ;  /* 0x0007b81201007387 */ /* 0x0003e60000100a00 */
[----:B------:R-:W-:Y:S01]  /*1b8e0*/  IMAD.WIDE R2, R251, 0x4, R2 ;  /* 0x00000004fb027825 */ /* 0x000fe200078e0202 */
[----:B------:R-:W-:Y:S04]  /*1b8f0*/  STL.64 [R1+0x778], R16 ;  /* 0x0007781001007387 */ /* 0x000fe80000100a00 */
[----:B------:R2:W-:Y:S04]  /*1b900*/  LDGSTS.E [R25+-0x35a00], [R28.64], P0 ;  /* 0xca6000001c197fae */ /* 0x0005e80008121848 */
[----:B------:R3:W-:Y:S04]  /*1b910*/  STL.64 [R1+0x6a0], R2 ;  /* 0x0006a00201007387 */ /* 0x0007e80000100a00 */
[----:B------:R2:W-:Y:S04]  /*1b920*/  LDGSTS.E [R24+-0x34a00], [R26.64], P0 ;  /* 0xcb6000001a187fae */ /* 0x0005e80008121848 */
[----:B------:R-:W4:Y:S04]  /*1b930*/  LDL.LU.64 R34, [R1+0x400] ;  /* 0x0004000001227983 */ /* 0x000f280000300a00 */
[----:B------:R1:W-:Y:S04]  /*1b940*/  LDGSTS.E [R11+-0x33a00], [R18.64], P0 ;  /* 0xcc600000120b7fae */ /* 0x0003e80008121848 */
[----:B--2---:R-:W2:Y:S04]  /*1b950*/  LDL.LU.64 R24, [R1+0x3f8] ;  /* 0x0003f80001187983 */ /* 0x004ea80000300a00 */
[----:B------:R3:W-:Y:S04]  /*1b960*/  LDGSTS.E [R10+-0x32a00], [R16.64], P0 ;  /* 0xcd600000100a7fae */ /* 0x0007e80008121848 */
[----:B-1----:R-:W2:Y:S04]  /*1b970*/  LDL.LU.64 R18, [R1+0x3f0] ;  /* 0x0003f00001127983 */ /* 0x002ea80000300a00 */
[----:B------:R1:W-:Y:S04]  /*1b980*/  LDGSTS.E [R252+-0x31a00], [R2.64], P0 ;  /* 0xce60000002fc7fae */ /* 0x0003e80008121848 */
[----:B---3--:R-:W2:Y:S04]  /*1b990*/  LDL.LU.64 R10, [R1+0x3e8] ;  /* 0x0003e800010a7983 */ /* 0x008ea80000300a00 */
[----:B-1----:R-:W2:Y:S01]  /*1b9a0*/  LDL.LU.64 R2, [R1+0x3e0] ;  /* 0x0003e00001027983 */ /* 0x002ea20000300a00 */
[----:B------:R-:W-:-:S02]  /*1b9b0*/  IADD3 R26, R8, 0x100000, RZ ;  /* 0x00100000081a7810 */ /* 0x000fc40007ffe0ff */
[C---:B------:R-:W-:Y:S02]  /*1b9c0*/  IADD3 R17, R12.reuse, 0x100000, RZ ;  /* 0x001000000c117810 */ /* 0x040fe40007ffe0ff */
[C---:B------:R-:W-:Y:S02]  /*1b9d0*/  IADD3 R16, R12.reuse, 0x100000, RZ ;  /* 0x001000000c107810 */ /* 0x040fe40007ffe0ff */
[C---:B------:R-:W-:Y:S02]  /*1b9e0*/  IADD3 R8, R12.reuse, 0x100000, RZ ;  /* 0x001000000c087810 */ /* 0x040fe40007ffe0ff */
[----:B------:R-:W-:Y:S01]  /*1b9f0*/  IADD3 R252, R12, 0x100000, RZ ;  /* 0x001000000cfc7810 */ /* 0x000fe20007ffe0ff */
[----:B-----5:R-:W-:-:S04]  /*1ba00*/  IMAD.WIDE R28, R251, 0x4, R32 ;  /* 0x00000004fb1c7825 */ /* 0x020fc800078e0220 */
[C---:B------:R-:W-:Y:S01]  /*1ba10*/  IMAD.WIDE R22, R251.reuse, 0x4, R22 ;  /* 0x00000004fb167825 */ /* 0x040fe200078e0216 */
[----:B------:R-:W-:Y:S03]  /*1ba20*/  STL.64 [R1+0x428], R28 ;  /* 0x0004281c01007387 */ /* 0x000fe60000100a00 */
        /* <DEDUP_REMOVED lines=9> */
[----:B------:R-:W3:Y:S04]  /*1bac0*/  LDL.LU.64 R32, [R1+0x3d8] ;  /* 0x0003d80001207983 */ /* 0x000ee80000300a00 */
[----:B------:R5:W-:Y:S04]  /*1bad0*/  LDGSTS.E [R16+-0x3e800], [R20.64], P0 ;  /* 0xc180000014107fae */ /* 0x000be80008121848 */
[----:B-1----:R-:W3:Y:S04]  /*1bae0*/  LDL.LU.64 R22, [R1+0x3d0] ;  /* 0x0003d00001167983 */ /* 0x002ee80000300a00 */
[----:B------:R1:W-:Y:S04]  /*1baf0*/  LDGSTS.E [R8+-0x3d800], [R14.64], P0 ;  /* 0xc28000000e087fae */ /* 0x0003e80008121848 */
[----:B-----5:R-:W3:Y:S04]  /*1bb00*/  LDL.LU.64 R20, [R1+0x3c8] ;  /* 0x0003c80001147983 */ /* 0x020ee80000300a00 */
[----:B------:R1:W-:Y:S04]  /*1bb10*/  LDGSTS.E [R252+-0x3c800], [R4.64], P0 ;  /* 0xc380000004fc7fae */ /* 0x0003e80008121848 */
[----:B-1----:R-:W3:Y:S04]  /*1bb20*/  LDL.LU.64 R14, [R1+0x3c0] ;  /* 0x0003c000010e7983 */ /* 0x002ee80000300a00 */
[----:B------:R-:W3:Y:S01]  /*1bb30*/  LDL.LU.64 R4, [R1+0x3b8] ;  /* 0x0003b80001047983 */ /* 0x000ee20000300a00 */
[----:B------:R-:W-:Y:S01]  /*1bb40*/  IADD3 R26, R12, 0x100000, RZ ;  /* 0x001000000c1a7810 */ /* 0x000fe20007ffe0ff */
[----:B----4-:R-:W-:-:S04]  /*1bb50*/  IMAD.WIDE R28, R251, 0x4, R34 ;  /* 0x00000004fb1c7825 */ /* 0x010fc800078e0222 */
[C---:B--2---:R-:W-:Y:S01]  /*1bb60*/  IMAD.WIDE R24, R251.reuse, 0x4, R24 ;  /* 0x00000004fb187825 */ /* 0x044fe200078e0218 */
        /* <DEDUP_REMOVED lines=16> */
[----:B----4-:R-:W2:Y:S04]  /*1bc70*/  LDL.LU.64 R10, [R1+0x388] ;  /* 0x00038800010a7983 */ /* 0x010ea80000300a00 */
[----:B-1----:R-:W2:Y:S01]  /*1bc80*/  LDL.LU.64 R2, [R1+0x378] ;  /* 0x0003780001027983 */ /* 0x002ea20000300a00 */
[----:B------:R-:W-:-:S02]  /*1bc90*/  IADD3 R28, R12, 0x100000, RZ ;  /* 0x001000000c1c7810 */ /* 0x000fc40007ffe0ff */
[----:B------:R-:W-:Y:S01]  /*1bca0*/  LOP3.LUT R9, R9, 0x50, RZ, 0x3c, !PT ;  /* 0x0000005009097812 */ /* 0x000fe200078e3cff */
[----:B---3--:R-:W-:-:S04]  /*1bcb0*/  IMAD.WIDE R32, R251, 0x4, R32 ;  /* 0x00000004fb207825 */ /* 0x008fc800078e0220 */
        /* <DEDUP_REMOVED lines=11> */
[----:B-1----:R-:W4:Y:S04]  /*1bd70*/  LDL.LU.64 R32, [R1+0x368] ;  /* 0x0003680001207983 */ /* 0x002f280000300a00 */
[----:B------:R1:W-:Y:S04]  /*1bd80*/  LDGSTS.E [R16+-0x34800], [R20.64], P0 ;  /* 0xcb80000014107fae */ /* 0x0003e80008121848 */
[----:B---3--:R-:W4:Y:S04]  /*1bd90*/  LDL.LU.64 R22, [R1+0x358] ;  /* 0x0003580001167983 */ /* 0x008f280000300a00 */
[----:B------:R1:W-:Y:S04]  /*1bda0*/  LDGSTS.E [R8+-0x33800], [R14.64], P0 ;  /* 0xcc8000000e087fae */ /* 0x0003e80008121848 */
[----:B-1----:R-:W4:Y:S04]  /*1bdb0*/  LDL.LU.64 R16, [R1+0x348] ;  /* 0x0003480001107983 */ /* 0x002f280000300a00 */
[----:B------:R1:W-:Y:S04]  /*1bdc0*/  LDGSTS.E [R252+-0x32800], [R4.64], P0 ;  /* 0xcd80000004fc7fae */ /* 0x0003e80008121848 */
[----:B------:R-:W4:Y:S04]  /*1bdd0*/  LDL.LU.64 R14, [R1+0x338] ;  /* 0x00033800010e7983 */ /* 0x000f280000300a00 */
[----:B-1----:R-:W4:Y:S01]  /*1bde0*/  LDL.LU.64 R4, [R1+0x330] ;  /* 0x0003300001047983 */ /* 0x002f220000300a00 */
[----:B------:R-:W-:-:S02]  /*1bdf0*/  IADD3 R21, R12, 0x100000, RZ ;  /* 0x001000000c157810 */ /* 0x000fc40007ffe0ff */
[----:B------:R-:W-:Y:S02]  /*1be00*/  IADD3 R20, R12, 0x100000, RZ ;  /* 0x001000000c147810 */ /* 0x000fe40007ffe0ff */
[C---:B------:R-:W-:Y:S02]  /*1be10*/  IADD3 R12, R9.reuse, 0x100000, RZ ;  /* 0x00100000090c7810 */ /* 0x040fe40007ffe0ff */
[C---:B------:R-:W-:Y:S02]  /*1be20*/  IADD3 R8, R9.reuse, 0x100000, RZ ;  /* 0x0010000009087810 */ /* 0x040fe40007ffe0ff */
[----:B------:R-:W-:Y:S01]  /*1be30*/  IADD3 R252, R9, 0x100000, RZ ;  /* 0x0010000009fc7810 */ /* 0x000fe20007ffe0ff */
[----:B-----5:R-:W-:-:S04]  /*1be40*/  IMAD.WIDE R26, R251, 0x4, R26 ;  /* 0x00000004fb1a7825 */ /* 0x020fc800078e021a */
[C---:B--2---:R-:W-:Y:S01]  /*1be50*/  IMAD.WIDE R24, R251.reuse, 0x4, R24 ;  /* 0x00000004fb187825 */ /* 0x044fe200078e0218 */
        /* <DEDUP_REMOVED lines=10> */
[----:B-1----:R-:W3:Y:S04]  /*1bf00*/  LDL.LU.64 R26, [R1+0x328] ;  /* 0x00032800011a7983 */ /* 0x002ee80000300a00 */
[----:B------:R1:W-:Y:S04]  /*1bf10*/  LDGSTS.E [R12+-0x3f600], [R18.64], P0 ;  /* 0xc0a00000120c7fae */ /* 0x0003e80008121848 */
[----:B--2---:R-:W2:Y:S04]  /*1bf20*/  LDL.LU.64 R24, [R1+0x320] ;  /* 0x0003200001187983 */ /* 0x004ea80000300a00 */
[----:B------:R5:W-:Y:S04]  /*1bf30*/  LDGSTS.E [R8+-0x3e600], [R10.64], P0 ;  /* 0xc1a000000a087fae */ /* 0x000be80008121848 */
[----:B------:R-:W2:Y:S04]  /*1bf40*/  LDL.LU.64 R20, [R1+0x318] ;  /* 0x0003180001147983 */ /* 0x000ea80000300a00 */
[----:B------:R1:W-:Y:S04]  /*1bf50*/  LDGSTS.E [R252+-0x3d600], [R2.64], P0 ;  /* 0xc2a0000002fc7fae */ /* 0x0003e80008121848 */
[----:B-----5:R-:W2:Y:S04]  /*1bf60*/  LDL.LU.64 R10, [R1+0x310] ;  /* 0x00031000010a7983 */ /* 0x020ea80000300a00 */
[----:B-1----:R-:W2:Y:S01]  /*1bf70*/  LDL.LU.64 R2, [R1+0x308] ;  /* 0x0003080001027983 */ /* 0x002ea20000300a00 */
[----:B------:R-:W-:-:S02]  /*1bf80*/  IADD3 R19, R9, 0x100000, RZ ;  /* 0x0010000009137810 */ /* 0x000fc40007ffe0ff */
[----:B------:R-:W-:Y:S01]  /*1bf90*/  IADD3 R18, R9, 0x100000, RZ ;  /* 0x0010000009127810 */ /* 0x000fe20007ffe0ff */
[----:B----4-:R-:W-:-:S04]  /*1bfa0*/  IMAD.WIDE R28, R251, 0x4, R32 ;  /* 0x00000004fb1c7825 */ /* 0x010fc800078e0220 */
        /* <DEDUP_REMOVED lines=15> */
[----:B----4-:R-:W5:Y:S04]  /*1c0a0*/  LDL.LU.64 R16, [R1+0x2f0] ;  /* 0x0002f00001107983 */ /* 0x010f680000300a00 */
[----:B------:R1:W-:Y:S04]  /*1c0b0*/  LDGSTS.E [R252+-0x38600], [R4.64], P0 ;  /* 0xc7a0000004fc7fae */ /* 0x0003e80008121848 */
[----:B-1----:R-:W5:Y:S04]  /*1c0c0*/  LDL.LU.64 R14, [R1+0x2e8] ;  /* 0x0002e800010e7983 */ /* 0x002f680000300a00 */
[----:B------:R-:W5:Y:S01]  /*1c0d0*/  LDL.LU.64 R4, [R1+0x2e0] ;  /* 0x0002e00001047983 */ /* 0x000f620000300a00 */
[----:B------:R-:W-:-:S02]  /*1c0e0*/  IADD3 R23, R9, 0x100000, RZ ;  /* 0x0010000009177810 */ /* 0x000fc40007ffe0ff */
[----:B------:R-:W-:Y:S01]  /*1c0f0*/  IADD3 R22, R9, 0x100000, RZ ;  /* 0x0010000009167810 */ /* 0x000fe20007ffe0ff */
[----:B---3--:R-:W-:-:S04]  /*1c100*/  IMAD.WIDE R26, R251, 0x4, R26 ;  /* 0x00000004fb1a7825 */ /* 0x008fc800078e021a */
[C---:B--2---:R-:W-:Y:S01]  /*1c110*/  IMAD.WIDE R24, R251.reuse, 0x4, R24 ;  /* 0x00000004fb187825 */ /* 0x044fe200078e0218 */
[----:B------:R1:W-:Y:S03]  /*1c120*/  STL.64 [R1+0x8a8], R26 ;  /* 0x0008a81a01007387 */ /* 0x0003e60000100a00 */
        /* <DEDUP_REMOVED lines=18> */
[----:B------:R-:W-:Y:S02]  /*1c250*/  IADD3 R9, R9, 0x100000, RZ ;  /* 0x0010000009097810 */ /* 0x000fe40007ffe0ff */
        /* <DEDUP_REMOVED lines=22> */
[----:B------:R-:W-:-:S02]  /*1c3c0*/  IADD3 R24, R6, 0x100000, RZ ;  /* 0x0010000006187810 */ /* 0x000fc40007ffe0ff */
[C---:B------:R-:W-:Y:S02]  /*1c3d0*/  IADD3 R12, R6.reuse, 0x100000, RZ ;  /* 0x00100000060c7810 */ /* 0x040fe40007ffe0ff */
[----:B------:R-:W-:Y:S01]  /*1c3e0*/  IADD3 R9, R6, 0x100000, RZ ;  /* 0x0010000006097810 */ /* 0x000fe20007ffe0ff */
[----:B----4-:R-:W-:-:S04]  /*1c3f0*/  IMAD.WIDE R26, R251, 0x4, R26 ;  /* 0x00000004fb1a7825 */ /* 0x010fc800078e021a */
[C---:B--2---:R-:W-:Y:S01]  /*1c400*/  IMAD.WIDE R22, R251.reuse, 0x4, R22 ;  /* 0x00000004fb167825 */ /* 0x044fe200078e0216 */
[----:B------:R1:W-:Y:S03]  /*1c410*/  STL.64 [R1+0xa20], R26 ;  /* 0x000a201a01007387 */ /* 0x0003e60000100a00 */
[C---:B------:R-:W-:Y:S01]  /*1c420*/  IMAD.WIDE R20, R251.reuse, 0x4, R20 ;  /* 0x00000004fb147825 */ /* 0x040fe200078e0214 */
[----:B------:R2:W-:Y:S03]  /*1c430*/  STL.64 [R1+0x9e0], R22 ;  /* 0x0009e01601007387 */ /* 0x0005e60000100a00 */
[C---:B------:R-:W-:Y:S01]  /*1c440*/  IMAD.WIDE R10, R251.reuse, 0x4, R10 ;  /* 0x00000004fb0a7825 */ /* 0x040fe200078e020a */
[----:B------:R4:W-:Y:S03]  /*1c450*/  STL.64 [R1+0x9a0], R20 ;  /* 0x0009a01401007387 */ /* 0x0009e60000100a00 */
[----:B------:R-:W-:Y:S01]  /*1c460*/  IMAD.WIDE R2, R251, 0x4, R2 ;  /* 0x00000004fb027825 */ /* 0x000fe200078e0202 */
[----:B------:R-:W-:Y:S04]  /*1c470*/  STL.64 [R1+0x960], R10 ;  /* 0x0009600a01007387 */ /* 0x000fe80000100a00 */
[----:B------:R1:W-:Y:S04]  /*1c480*/  LDGSTS.E [R24+-0x3d400], [R26.64], P0 ;  /* 0xc2c000001a187fae */ /* 0x0003e80008121848 */
[----:B------:R2:W-:Y:S04]  /*1c490*/  STL.64 [R1+0x920], R2 ;  /* 0x0009200201007387 */ /* 0x0005e80000100a00 */
[----:B------:R2:W-:Y:S04]  /*1c4a0*/  LDGSTS.E [R12+-0x3c400], [R22.64], P0 ;  /* 0xc3c00000160c7fae */ /* 0x0005e80008121848 */
[----:B-1----:R-:W5:Y:S04]  /*1c4b0*/  LDL.LU.64 R26, [R1+0x288] ;  /* 0x00028800011a7983 */ /* 0x002f680000300a00 */
[----:B------:R4:W-:Y:S04]  /*1c4c0*/  LDGSTS.E [R9+-0x3b400], [R20.64], P0 ;  /* 0xc4c0000014097fae */ /* 0x0009e80008121848 */
[----:B--2---:R-:W2:Y:S04]  /*1c4d0*/  LDL.LU.64 R22, [R1+0x280] ;  /* 0x0002800001167983 */ /* 0x004ea80000300a00 */
[----:B------:R1:W-:Y:S04]  /*1c4e0*/  LDGSTS.E [R8+-0x3a400], [R10.64], P0 ;  /* 0xc5c000000a087fae */ /* 0x0003e80008121848 */
[----:B----4-:R-:W2:Y:S04]  /*1c4f0*/  LDL.LU.64 R20, [R1+0x278] ;  /* 0x0002780001147983 */ /* 0x010ea80000300a00 */
[----:B------:R1:W-:Y:S04]  /*1c500*/  LDGSTS.E [R252+-0x39400], [R2.64], P0 ;  /* 0xc6c0000002fc7fae */ /* 0x0003e80008121848 */
[----:B-1----:R-:W2:Y:S04]  /*1c510*/  LDL.LU.64 R8, [R1+0x270] ;  /* 0x0002700001087983 */ /* 0x002ea80000300a00 */
[----:B------:R-:W2:Y:S01]  /*1c520*/  LDL.LU.64 R2, [R1+0x268] ;  /* 0x0002680001027983 */ /* 0x000ea20000300a00 */
[----:B------:R-:W-:-:S02]  /*1c530*/  IADD3 R11, R6, 0x100000, RZ ;  /* 0x00100000060b7810 */ /* 0x000fc40007ffe0ff */
[----:B------:R-:W-:Y:S01]  /*1c540*/  IADD3 R10, R6, 0x100000, RZ ;  /* 0x00100000060a7810 */ /* 0x000fe20007ffe0ff */
[----:B---3--:R-:W-:-:S04]  /*1c550*/  IMAD.WIDE R28, R251, 0x4, R32 ;  /* 0x00000004fb1c7825 */ /* 0x008fc800078e0220 */
[C---:B------:R-:W-:Y:S01]  /*1c560*/  IMAD.WIDE R18, R251.reuse, 0x4, R18 ;  /* 0x00000004fb127825 */ /* 0x040fe200078e0212 */
[----:B------:R-:W-:Y:S03]  /*1c570*/  STL.64 [R1+0x8e0], R28 ;  /* 0x0008e01c01007387 */ /* 0x000fe60000100a00 */
[C---:B------:R-:W-:Y:S01]  /*1c580*/  IMAD.WIDE R16, R251.reuse, 0x4, R16 ;  /* 0x00000004fb107825 */ /* 0x040fe200078e0210 */
[----:B------:R1:W-:Y:S04]  /*1c590*/  STL.64 [R1+0x8a0], R18 ;  /* 0x0008a01201007387 */ /* 0x0003e80000100a00 */
[----:B------:R3:W-:Y:S01]  /*1c5a0*/  LDGSTS.E [R24+-0x38400], [R28.64], P0 ;  /* 0xc7c000001c187fae */ /* 0x0007e20008121848 */
[----:B------:R-:W-:-:S03]  /*1c5b0*/  IMAD.WIDE R14, R251, 0x4, R14 ;  /* 0x00000004fb0e7825 */ /* 0x000fc600078e020e */
[----:B------:R-:W-:Y:S04]  /*1c5c0*/  STL.64 [R1+0x860], R16 ;  /* 0x0008601001007387 */ /* 0x000fe80000100a00 */
[----:B------:R1:W-:Y:S01]  /*1c5d0*/  LDGSTS.E [R12+-0x37400], [R18.64], P0 ;  /* 0xc8c00000120c7fae */ /* 0x0003e20008121848 */
[----:B------:R-:W-:-:S03]  /*1c5e0*/  IMAD.WIDE R4, R251, 0x4, R4 ;  /* 0x00000004fb047825 */ /* 0x000fc600078e0204 */
[----:B------:R1:W-:Y:S04]  /*1c5f0*/  STL.64 [R1+0x820], R14 ;  /* 0x0008200e01007387 */ /* 0x0003e80000100a00 */
[----:B------:R1:W-:Y:S04]  /*1c600*/  LDGSTS.E [R11+-0x36400], [R16.64], P0 ;  /* 0xc9c00000100b7fae */ /* 0x0003e80008121848 */
[----:B------:R1:W-:Y:S04]  /*1c610*/  STL.64 [R1+0x7e0], R4 ;  /* 0x0007e00401007387 */ /* 0x0003e80000100a00 */
[----:B------:R1:W-:Y:S04]  /*1c620*/  LDGSTS.E [R10+-0x35400], [R14.64], P0 ;  /* 0xcac000000e0a7fae */ /* 0x0003e80008121848 */
[----:B------:R3:W-:Y:S04]  /*1c630*/  LDGSTS.E [R252+-0x34400], [R4.64], P0 ;  /* 0xcbc0000004fc7fae */ /* 0x0007e80008121848 */
[----:B-1----:R-:W4:Y:S04]  /*1c640*/  LDL.LU.64 R10, [R1+0x260] ;  /* 0x00026000010a7983 */ /* 0x002f280000300a00 */
[----:B------:R-:W4:Y:S04]  /*1c650*/  LDL.LU.64 R18, [R1+0x258] ;  /* 0x0002580001127983 */ /* 0x000f280000300a00 */
[----:B------:R-:W4:Y:S04]  /*1c660*/  LDL.LU.64 R14, [R1+0x250] ;  /* 0x00025000010e7983 */ /* 0x000f280000300a00 */
[----:B---3--:R-:W4:Y:S04]  /*1c670*/  LDL.LU.64 R24, [R1+0x248] ;  /* 0x0002480001187983 */ /* 0x008f280000300a00 */
[----:B------:R-:W4:Y:S01]  /*1c680*/  LDL.LU.64 R4, [R1+0x240] ;  /* 0x0002400001047983 */ /* 0x000f220000300a00 */
[----:B------:R-:W-:-:S02]  /*1c690*/  IADD3 R16, R6, 0x100000, RZ ;  /* 0x0010000006107810 */ /* 0x000fc40007ffe0ff */
[----:B------:R-:W-:Y:S02]  /*1c6a0*/  LOP3.LUT R17, R13, 0x70, RZ, 0x3c, !PT ;  /* 0x000000700d117812 */ /* 0x000fe400078e3cff */
        /* <DEDUP_REMOVED lines=15> */
[----:B-1----:R-:W3:Y:S04]  /*1c7a0*/  LDL.LU.64 R26, [R1+0x238] ;  /* 0x00023800011a7983 */ /* 0x002ee80000300a00 */
[----:B------:R5:W-:Y:S04]  /*1c7b0*/  LDGSTS.E [R12+-0x31400], [R20.64], P0 ;  /* 0xcec00000140c7fae */ /* 0x000be80008121848 */
[----:B--2---:R-:W2:Y:S04]  /*1c7c0*/  LDL.LU.64 R22, [R1+0x230] ;  /* 0x0002300001167983 */ /* 0x004ea80000300a00 */
[----:B------:R1:W-:Y:S04]  /*1c7d0*/  LDGSTS.E [R6+-0x30400], [R8.64], P0 ;  /* 0xcfc0000008067fae */ /* 0x0003e80008121848 */
[----:B-----5:R-:W5:Y:S04]  /*1c7e0*/  LDL.LU.64 R20, [R1+0x228] ;  /* 0x0002280001147983 */ /* 0x020f680000300a00 */
[----:B------:R-:W5:Y:S04]  /*1c7f0*/  LDL.LU.64 R12, [R1+0x220] ;  /* 0x00022000010c7983 */ /* 0x000f680000300a00 */
[----:B------:R1:W-:Y:S04]  /*1c800*/  LDGSTS.E [R252+-0x3f200], [R2.64], P0 ;  /* 0xc0e0000002fc7fae */ /* 0x0003e80008121848 */
[----:B-1----:R-:W5:Y:S01]  /*1c810*/  LDL.LU.64 R2, [R1+0x218] ;  /* 0x0002180001027983 */ /* 0x002f620000300a00 */
[----:B------:R-:W-:-:S02]  /*1c820*/  IADD3 R9, R17, 0x100000, RZ ;  /* 0x0010000011097810 */ /* 0x000fc40007ffe0ff */
[C---:B------:R-:W-:Y:S02]  /*1c830*/  IADD3 R8, R17.reuse, 0x100000, RZ ;  /* 0x0010000011087810 */ /* 0x040fe40007ffe0ff */
[C---:B------:R-:W-:Y:S02]  /*1c840*/  IADD3 R16, R17.reuse, 0x100000, RZ ;  /* 0x0010000011107810 */ /* 0x040fe40007ffe0ff */
[----:B------:R-:W-:Y:S01]  /*1c850*/  IADD3 R6, R17, 0x100000, RZ ;  /* 0x0010000011067810 */ /* 0x000fe20007ffe0ff */
[----:B----4-:R-:W-:-:S04]  /*1c860*/  IMAD.WIDE R10, R251, 0x4, R10 ;  /* 0x00000004fb0a7825 */ /* 0x010fc800078e020a */
[C---:B------:R-:W-:Y:S01]  /*1c870*/  IMAD.WIDE R28, R251.reuse, 0x4, R18 ;  /* 0x00000004fb1c7825 */ /* 0x040fe200078e0212 */
[----:B------:R1:W-:Y:S03]  /*1c880*/  STL.64 [R1+0xa58], R10 ;  /* 0x000a580a01007387 */ /* 0x0003e60000100a00 */
[C---:B------:R-:W-:Y:S01]  /*1c890*/  IMAD.WIDE R34, R251.reuse, 0x4, R14 ;  /* 0x00000004fb227825 */ /* 0x040fe200078e020e */
[----:B------:R4:W-:Y:S03]  /*1c8a0*/  STL.64 [R1+0xa18], R28 ;  /* 0x000a181c01007387 */ /* 0x0009e60000100a00 */
[C---:B------:R-:W-:Y:S01]  /*1c8b0*/  IMAD.WIDE R32, R251.reuse, 0x4, R24 ;  /* 0x00000004fb207825 */ /* 0x040fe200078e0218 */
[----:B------:R1:W-:Y:S03]  /*1c8c0*/  STL.64 [R1+0x9d8], R34 ;  /* 0x0009d82201007387 */ /* 0x0003e60000100a00 */
[----:B------:R-:W-:Y:S01]  /*1c8d0*/  IMAD.WIDE R4, R251, 0x4, R4 ;  /* 0x00000004fb047825 */ /* 0x000fe200078e0204 */
[----:B------:R-:W5:Y:S04]  /*1c8e0*/  LDL.LU.64 R24, [R1+0x210] ;  /* 0x0002100001187983 */ /* 0x000f680000300a00 */
[----:B------:R-:W-:Y:S04]  /*1c8f0*/  STL.64 [R1+0x998], R32 ;  /* 0x0009982001007387 */ /* 0x000fe80000100a00 */
[----:B------:R-:W5:Y:S04]  /*1c900*/  LDL.LU.64 R18, [R1+0x208] ;  /* 0x0002080001127983 */ /* 0x000f680000300a00 */
[----:B------:R1:W-:Y:S04]  /*1c910*/  STL.64 [R1+0x958], R4 ;  /* 0x0009580401007387 */ /* 0x0003e80000100a00 */
[----:B------:R1:W-:Y:S04]  /*1c920*/  LDGSTS.E [R9+-0x3e200], [R10.64], P0 ;  /* 0xc1e000000a097fae */ /* 0x0003e80008121848 */
[----:B------:R-:W5:Y:S04]  /*1c930*/  LDL.LU.64 R14, [R1+0x200] ;  /* 0x00020000010e7983 */ /* 0x000f680000300a00 */
[----:B------:R4:W-:Y:S04]  /*1c940*/  LDGSTS.E [R8+-0x3d200], [R28.64], P0 ;  /* 0xc2e000001c087fae */ /* 0x0009e80008121848 */
[----:B-1----:R-:W5:Y:S04]  /*1c950*/  LDL.LU.64 R10, [R1+0x1f8] ;  /* 0x0001f800010a7983 */ /* 0x002f680000300a00 */
[----:B------:R1:W-:Y:S04]  /*1c960*/  LDGSTS.E [R16+-0x3c200], [R34.64], P0 ;  /* 0xc3e0000022107fae */ /* 0x0003e80008121848 */
[----:B----4-:R-:W4:Y:S04]  /*1c970*/  LDL.LU.64 R28, [R1+0x1360] ;  /* 0x00136000011c7983 */ /* 0x010f280000300a00 */
[----:B------:R-:W4:Y:S04]  /*1c980*/  LDL.LU.64 R8, [R1+0x1f0] ;  /* 0x0001f00001087983 */ /* 0x000f280000300a00 */
[----:B------:R2:W-:Y:S04]  /*1c990*/  LDGSTS.E [R6+-0x3b200], [R32.64], P0 ;  /* 0xc4e0000020067fae */ /* 0x0005e80008121848 */
[----:B------:R1:W-:Y:S04]  /*1c9a0*/  LDGSTS.E [R252+-0x3a200], [R4.64], P0 ;  /* 0xc5e0000004fc7fae */ /* 0x0003e80008121848 */
[----:B-1----:R-:W4:Y:S01]  /*1c9b0*/  LDL.LU.64 R34, [R1+0x1358] ;  /* 0x0013580001227983 */ /* 0x002f220000300a00 */
[----:B------:R-:W-:-:S02]  /*1c9c0*/  IADD3 R5, R17, 0x100000, RZ ;  /* 0x0010000011057810 */ /* 0x000fc40007ffe0ff */
[----:B------:R-:W-:Y:S01]  /*1c9d0*/  IADD3 R4, R17, 0x100000, RZ ;  /* 0x0010000011047810 */ /* 0x000fe20007ffe0ff */
[----:B---3--:R-:W-:-:S04]  /*1c9e0*/  IMAD.WIDE R26, R251, 0x4, R26 ;  /* 0x00000004fb1a7825 */ /* 0x008fc800078e021a */
[C---:B--2---:R-:W-:Y:S01]  /*1c9f0*/  IMAD.WIDE R22, R251.reuse, 0x4, R22 ;  /* 0x00000004fb167825 */ /* 0x044fe200078e0216 */
[----:B------:R-:W-:Y:S04]  /*1ca00*/  STL.64 [R1+0x918], R26 ;  /* 0x0009181a01007387 */ /* 0x000fe80000100a00 */
[----:B------:R1:W-:Y:S01]  /*1ca10*/  LDGSTS.E [R16+-0x39200], [R26.64], P0 ;  /* 0xc6e000001a107fae */ /* 0x0003e20008121848 */
[----:B-----5:R-:W-:-:S03]  /*1ca20*/  IMAD.WIDE R20, R251, 0x4, R20 ;  /* 0x00000004fb147825 */ /* 0x020fc600078e0214 */
[----:B------:R-:W-:Y:S01]  /*1ca30*/  STL.64 [R1+0x8d8], R22 ;  /* 0x0008d81601007387 */ /* 0x000fe20000100a00 */
[----:B------:R-:W-:-:S03]  /*1ca40*/  IMAD.WIDE R12, R251, 0x4, R12 ;  /* 0x00000004fb0c7825 */ /* 0x000fc600078e020c */
[----:B------:R2:W-:Y:S04]  /*1ca50*/  LDGSTS.E [R6+-0x38200], [R22.64], P0 ;  /* 0xc7e0000016067fae */ /* 0x0005e80008121848 */
[----:B------:R-:W-:Y:S04]  /*1ca60*/  STL.64 [R1+0x898], R20 ;  /* 0x0008981401007387 */ /* 0x000fe80000100a00 */
[----:B------:R3:W-:Y:S01]  /*1ca70*/  LDGSTS.E [R5+-0x37200], [R20.64], P0 ;  /* 0xc8e0000014057fae */ /* 0x0007e20008121848 */
[----:B------:R-:W-:-:S03]  /*1ca80*/  IMAD.WIDE R2, R251, 0x4, R2 ;  /* 0x00000004fb027825 */ /* 0x000fc600078e0202 */
[----:B------:R-:W-:Y:S04]  /*1ca90*/  STL.64 [R1+0x858], R12 ;  /* 0x0008580c01007387 */ /* 0x000fe80000100a00 */
[----:B------:R3:W-:Y:S04]  /*1caa0*/  LDGSTS.E [R4+-0x36200], [R12.64], P0 ;  /* 0xc9e000000c047fae */ /* 0x0007e80008121848 */
[----:B------:R5:W-:Y:S04]  /*1cab0*/  STL.64 [R1+0x818], R2 ;  /* 0x0008180201007387 */ /* 0x000be80000100a00 */
[----:B------:R5:W-:Y:S04]  /*1cac0*/  LDGSTS.E [R252+-0x35200], [R2.64], P0 ;  /* 0xcae0000002fc7fae */ /* 0x000be80008121848 */
[----:B-----5:R-:W5:Y:S04]  /*1cad0*/  LDL.LU.64 R2, [R1+0xd70] ;  /* 0x000d700001027983 */ /* 0x020f680000300a00 */
[----:B---3--:R-:W3:Y:S01]  /*1cae0*/  LDL.LU.64 R4, [R1+0xd68] ;  /* 0x000d680001047983 */ /* 0x008ee20000300a00 */
[----:B------:R-:W-:-:S02]  /*1caf0*/  IADD3 R13, R17, 0x100000, RZ ;  /* 0x00100000110d7810 */ /* 0x000fc40007ffe0ff */
[----:B------:R-:W-:Y:S01]  /*1cb00*/  IADD3 R12, R17, 0x100000, RZ ;  /* 0x00100000110c7810 */ /* 0x000fe20007ffe0ff */
[----:B------:R-:W-:-:S04]  /*1cb10*/  IMAD.WIDE R24, R251, 0x4, R24 ;  /* 0x00000004fb187825 */ /* 0x000fc800078e0218 */
[C---:B--2---:R-:W-:Y:S01]  /*1cb20*/  IMAD.WIDE R22, R251.reuse, 0x4, R18 ;  /* 0x00000004fb167825 */ /* 0x044fe200078e0212 */
[----:B------:R-:W-:Y:S04]  /*1cb30*/  STL.64 [R1+0x7d8], R24 ;  /* 0x0007d81801007387 */ /* 0x000fe80000100a00 */
[----:B------:R-:W-:Y:S04]  /*1cb40*/  STL.64 [R1+0x798], R22 ;  /* 0x0007981601007387 */ /* 0x000fe80000100a00 */
[----:B------:R-:W2:Y:S01]  /*1cb50*/  LDL.LU.64 R18, [R1+0xd30] ;  /* 0x000d300001127983 */ /* 0x000ea20000300a00 */
[----:B------:R-:W-:-:S03]  /*1cb60*/  IMAD.WIDE R20, R251, 0x4, R14 ;  /* 0x00000004fb147825 */ /* 0x000fc600078e020e */
[----:B------:R1:W-:Y:S04]  /*1cb70*/  LDGSTS.E [R16+-0x34200], [R24.64], P0 ;  /* 0xcbe0000018107fae */ /* 0x0003e80008121848 */
[----:B------:R-:W-:Y:S01]  /*1cb80*/  STL.64 [R1+0x758], R20 ;  /* 0x0007581401007387 */ /* 0x000fe20000100a00 */
[----:B------:R-:W-:-:S03]  /*1cb90*/  IMAD.WIDE R10, R251, 0x4, R10 ;  /* 0x00000004fb0a7825 */ /* 0x000fc600078e020a */
[----:B------:R-:W2:Y:S04]  /*1cba0*/  LDL.LU.64 R14, [R1+0xd28] ;  /* 0x000d2800010e7983 */ /* 0x000ea80000300a00 */
[----:B------:R1:W-:Y:S04]  /*1cbb0*/  STL.64 [R1+0x3f8], R10 ;  /* 0x0003f80a01007387 */ /* 0x0003e80000100a00 */
[----:B------:R1:W-:Y:S01]  /*1cbc0*/  LDGSTS.E [R13+-0x33200], [R22.64], P0 ;  /* 0xcce00000160d7fae */ /* 0x0003e20008121848 */
[----:B----4-:R-:W-:-:S03]  /*1cbd0*/  IMAD.WIDE R8, R251, 0x4, R8 ;  /* 0x00000004fb087825 */ /* 0x010fc600078e0208 */
[----:B------:R4:W-:Y:S04]  /*1cbe0*/  LDGSTS.E [R12+-0x32200], [R20.64], P0 ;  /* 0xcde00000140c7fae */ /* 0x0009e80008121848 */
[----:B------:R4:W-:Y:S04]  /*1cbf0*/  STL.64 [R1+0x388], R8 ;  /* 0x0003880801007387 */ /* 0x0009e80000100a00 */
[----:B-1----:R-:W2:Y:S04]  /*1cc00*/  LDL.LU.64 R16, [R1+0xcf0] ;  /* 0x000cf00001107983 */ /* 0x002ea80000300a00 */
[----:B------:R1:W-:Y:S04]  /*1cc10*/  LDGSTS.E [R6+-0x31200], [R10.64], P0 ;  /* 0xcee000000a067fae */ /* 0x0003e80008121848 */
[----:B----4-:R-:W4:Y:S04]  /*1cc20*/  LDL.LU.64 R12, [R1+0xce8] ;  /* 0x000ce800010c7983 */ /* 0x010f280000300a00 */
[----:B------:R1:W-:Y:S02]  /*1cc30*/  LDGSTS.E [R252+-0x30200], [R8.64], P0 ;  /* 0xcfe0000008fc7fae */ /* 0x0003e40008121848 */
[----:B-1----:R-:W-:-:S02]  /*1cc40*/  IMAD.MOV.U32 R11, RZ, RZ, 0x7f ;  /* 0x0000007fff0b7424 */ /* 0x002fc400078e00ff */
[----:B------:R-:W4:Y:S03]  /*1cc50*/  LDL.LU.64 R24, [R1+0xcb0] ;  /* 0x000cb00001187983 */ /* 0x000f260000300a00 */
[----:B------:R-:W-:Y:S01]  /*1cc60*/  IADD3 R11, R11, c[0x0][0x180], RZ ;  /* 0x000060000b0b7a10 */ /* 0x000fe20007ffe0ff */
[----:B------:R-:W0:Y:S01]  /*1cc70*/  LDGDEPBAR ;  /* 0x00000000000079af */ /* 0x000e220000000000 */
[C---:B------:R-:W-:Y:S02]  /*1cc80*/  IADD3 R9, R250.reuse, -0x191, RZ ;  /* 0xfffffe6ffa097810 */ /* 0x040fe40007ffe0ff */
[----:B------:R-:W-:Y:S02]  /*1cc90*/  IADD3 R8, R250, -0x195, RZ ;  /* 0xfffffe6bfa087810 */ /* 0x000fe40007ffe0ff */
[----:B------:R-:W-:Y:S01]  /*1cca0*/  SEL R252, RZ, 0x4, P6 ;  /* 0x00000004fffc7807 */ /* 0x000fe20003000000 */
[----:B------:R-:W-:Y:S01]  /*1ccb0*/  BAR.SYNC.DEFER_BLOCKING 0x0 ;  /* 0x0000000000007b1d */ /* 0x000fe20000010000 */
[----:B------:R-:W-:-:S02]  /*1ccc0*/  ISETP.GE.U32.AND P3, PT, R9, 0x7ffffdf0, PT ;  /* 0x7ffffdf00900780c */ /* 0x000fc40003f66070 */
[----:B------:R-:W-:Y:S02]  /*1ccd0*/  ISETP.GE.U32.AND P6, PT, R8, 0x7ffffdec, PT ;  /* 0x7ffffdec0800780c */ /* 0x000fe40003fc6070 */
[----:B------:R-:W-:Y:S01]  /*1cce0*/  ISETP.GT.AND P0, PT, R11, 0x1ff, PT ;  /* 0x000001ff0b00780c */ /* 0x000fe20003f04270 */
[----:B------:R-:W4:Y:S04]  /*1ccf0*/  LDL.LU.64 R8, [R1+0xca8] ;  /* 0x000ca80001087983 */ /* 0x000f280000300a00 */
[----:B------:R-:W4:Y:S01]  /*1cd00*/  LDL.LU.64 R10, [R1+0xc98] ;  /* 0x000c9800010a7983 */ /* 0x000f220000300a00 */
[----:B---3--:R-:W-:-:S03]  /*1cd10*/  IMAD.WIDE R20, R0, 0x4, R4 ;  /* 0x0000000400147825 */ /* 0x008fc600078e0204 */
[----:B------:R-:W3:Y:S01]  /*1cd20*/  LDL.LU.64 R4, [R1+0xc90] ;  /* 0x000c900001047983 */ /* 0x000ee20000300a00 */
[----:B-----5:R-:W-:-:S05]  /*1cd30*/  IMAD.WIDE R22, R0, 0x4, R2 ;  /* 0x0000000400167825 */ /* 0x020fca00078e0202 */
[----:B------:R2:W-:Y:S04]  /*1cd40*/  STL.64 [R1+0xdf8], R22 ;  /* 0x000df81601007387 */ /* 0x0005e80000100a00 */
[----:B------:R-:W-:Y:S01]  /*1cd50*/  @!PT LDS RZ, [RZ] ;  /* 0x00000000fffff984 */ /* 0x000fe20000000800 */
[----:B------:R-:W-:Y:S01]  /*1cd60*/  @!PT LDS RZ, [RZ] ;  /* 0x00000000fffff984 */ /* 0x000fe20000000800 */
[----:B------:R-:W-:Y:S01]  /*1cd70*/  @!PT LDS RZ, [RZ] ;  /* 0x00000000fffff984 */ /* 0x000fe20000000800 */
[----:B------:R2:W-:Y:S04]  /*1cd80*/  LDGSTS.E [R7+0x60000], [R22.64], !P1 ;  /* 0x6000000016077fae */ /* 0x0005e8000c921848 */
[----:B------:R1:W-:Y:S04]  /*1cd90*/  STL.64 [R1+0xdf0], R20 ;  /* 0x000df01401007387 */ /* 0x0003e80000100a00 */
[----:B------:R1:W-:Y:S01]  /*1cda0*/  LDGSTS.E [R7+0x60200], [R20.64], !P1 ;  /* 0x6020000014077fae */ /* 0x0003e2000c921848 */
[----:B------:R-:W-:-:S02]  /*1cdb0*/  IADD3 R2, R250, -0x19d, RZ ;  /* 0xfffffe63fa027810 */ /* 0x000fc40007ffe0ff */
[----:B------:R-:W-:Y:S02]  /*1cdc0*/  IADD3 R3, R250, -0x1a1, RZ ;  /* 0xfffffe5ffa037810 */ /* 0x000fe40007ffe0ff */
[----:B------:R-:W-:Y:S02]  /*1cdd0*/  ISETP.GE.U32.AND P1, PT, R2, 0x7ffffde4, PT ;  /* 0x7ffffde40200780c */ /* 0x000fe40003f26070 */
[----:B------:R-:W-:Y:S01]  /*1cde0*/  IADD3 R2, R250, -0x1a5, RZ ;  /* 0xfffffe5bfa027810 */ /* 0x000fe20007ffe0ff */
[----:B--2---:R-:W-:-:S05]  /*1cdf0*/  IMAD.WIDE R22, R0, 0x4, R18 ;  /* 0x0000000400167825 */ /* 0x004fca00078e0212 */
[----:B------:R2:W-:Y:S04]  /*1ce00*/  STL.64 [R1+0xde8], R22 ;  /* 0x000de81601007387 */ /* 0x0005e80000100a00 */
[----:B------:R2:W-:Y:S01]  /*1ce10*/  LDGSTS.E [R7+0x61000], [R22.64], !P4 ;  /* 0x6100000016077fae */ /* 0x0005e2000e121848 */
[----:B-1----:R-:W-:-:S05]  /*1ce20*/  IMAD.WIDE R20, R0, 0x4, R14 ;  /* 0x0000000400147825 */ /* 0x002fca00078e020e */
[----:B------:R1:W-:Y:S01]  /*1ce30*/  LDGSTS.E [R7+0x61200], [R20.64], !P4 ;  /* 0x6120000014077fae */ /* 0x0003e2000e121848 */
[----:B------:R-:W-:Y:S01]  /*1ce40*/  ISETP.GE.U32.AND P4, PT, R3, 0x7ffffde0, PT ;  /* 0x7ffffde00300780c */ /* 0x000fe20003f86070 */
[C---:B------:R-:W-:Y:S02]  /*1ce50*/  IMAD.WIDE R18, R0.reuse, 0x4, R16 ;  /* 0x0000000400127825 */ /* 0x040fe400078e0210 */
[----:B------:R-:W5:Y:S04]  /*1ce60*/  LDL.LU.64 R16, [R1+0xc88] ;  /* 0x000c880001107983 */ /* 0x000f680000300a00 */
[----:B------:R1:W-:Y:S01]  /*1ce70*/  STL.64 [R1+0xde0], R20 ;  /* 0x000de01401007387 */ /* 0x0003e20000100a00 */
[----:B----4-:R-:W-:-:S03]  /*1ce80*/  IMAD.WIDE R14, R0, 0x4, R12 ;  /* 0x00000004000e7825 */ /* 0x010fc600078e020c */
[----:B------:R-:W4:Y:S04]  /*1ce90*/  LDL.LU.64 R12, [R1+0xc80] ;  /* 0x000c8000010c7983 */ /* 0x000f280000300a00 */
[----:B------:R1:W-:Y:S04]  /*1cea0*/  STL.64 [R1+0xdd8], R18 ;  /* 0x000dd81201007387 */ /* 0x0003e80000100a00 */
[----:B------:R1:W-:Y:S01]  /*1ceb0*/  STL.64 [R1+0xdd0], R14 ;  /* 0x000dd00e01007387 */ /* 0x0003e20000100a00 */
[----:B------:R-:W-:-:S03]  /*1cec0*/  IMAD.WIDE R32, R0, 0x4, R24 ;  /* 0x0000000400207825 */ /* 0x000fc600078e0218 */
[----:B--2---:R-:W4:Y:S04]  /*1ced0*/  LDL.LU.64 R22, [R1+0xf8] ;  /* 0x0000f80001167983 */ /* 0x004f280000300a00 */
[----:B-1----:R-:W4:Y:S01]  /*1cee0*/  LDL.LU.64 R20, [R1+0xf0] ;  /* 0x0000f00001147983 */ /* 0x002f220000300a00 */
[----:B------:R-:W-:-:S03]  /*1cef0*/  IADD3 R3, R250, -0x1a9, RZ ;  /* 0xfffffe57fa037810 */ /* 0x000fc60007ffe0ff */
[----:B------:R1:W-:Y:S04]  /*1cf00*/  LDGSTS.E [R7+0x62000], [R18.64], !P2 ;  /* 0x6200000012077fae */ /* 0x0003e8000d121848 */
[----:B------:R1:W-:Y:S01]  /*1cf10*/  LDGSTS.E [R7+0x62200], [R14.64], !P2 ;  /* 0x622000000e077fae */ /* 0x0003e2000d121848 */
[----:B------:R-:W-:Y:S01]  /*1cf20*/  IMAD.WIDE R24, R0, 0x4, R8 ;  /* 0x0000000400187825 */ /* 0x000fe200078e0208 */
[----:B------:R-:W-:Y:S02]  /*1cf30*/  ISETP.GE.U32.AND P2, PT, R2, 0x7ffffddc, PT ;  /* 0x7ffffddc0200780c */ /* 0x000fe40003f46070 */
[----:B------:R-:W4:Y:S01]  /*1cf40*/  LDL.LU.64 R26, [R1+0xc8] ;  /* 0x0000c800011a7983 */ /* 0x000f220000300a00 */
[----:B------:R-:W-:Y:S01]  /*1cf50*/  IMAD.WIDE R10, R0, 0x4, R10 ;  /* 0x00000004000a7825 */ /* 0x000fe200078e020a */
[----:B------:R-:W-:-:S02]  /*1cf60*/  IADD3 R2, R250, -0x1ad, RZ ;  /* 0xfffffe53fa027810 */ /* 0x000fc40007ffe0ff */
[----:B-1----:R-:W4:Y:S04]  /*1cf70*/  LDL.LU.64 R18, [R1+0xc0] ;  /* 0x0000c00001127983 */ /* 0x002f280000300a00 */
[----:B------:R-:W-:Y:S04]  /*1cf80*/  STL.64 [R1+0xdc8], R32 ;  /* 0x000dc82001007387 */ /* 0x000fe80000100a00 */
[----:B------:R-:W-:Y:S04]  /*1cf90*/  STL.64 [R1+0xdc0], R24 ;  /* 0x000dc01801007387 */ /* 0x000fe80000100a00 */
[----:B------:R5:W-:Y:S04]  /*1cfa0*/  LDGSTS.E [R7+0x63000], [R32.64], !P5 ;  /* 0x6300000020077fae */ /* 0x000be8000e921848 */
[----:B------:R-:W4:Y:S04]  /*1cfb0*/  LDL.LU.64 R14, [R1+0x98] ;  /* 0x00009800010e7983 */ /* 0x000f280000300a00 */
[----:B------:R1:W-:Y:S01]  /*1cfc0*/  LDGSTS.E [R7+0x63200], [R24.64], !P5 ;  /* 0x6320000018077fae */ /* 0x0003e2000e921848 */
[----:B------:R-:W-:-:S03]  /*1cfd0*/  ISETP.GE.U32.AND P5, PT, R3, 0x7ffffdd8, PT ;  /* 0x7ffffdd80300780c */ /* 0x000fc60003fa6070 */
[----:B------:R-:W4:Y:S04]  /*1cfe0*/  LDL.LU.64 R8, [R1+0x90] ;  /* 0x0000900001087983 */ /* 0x000f280000300a00 */
[----:B------:R1:W-:Y:S04]  /*1cff0*/  LDGSTS.E [R7+0x64000], [R10.64], !P3 ;  /* 0x640000000a077fae */ /* 0x0003e8000d921848 */
[----:B------:R-:W-:Y:S01]  /*1d000*/  STL.64 [R1+0xdb8], R10 ;  /* 0x000db80a01007387 */ /* 0x000fe20000100a00 */
[----:B---3--:R-:W-:-:S05]  /*1d010*/  IMAD.WIDE R4, R0, 0x4, R4 ;  /* 0x0000000400047825 */ /* 0x008fca00078e0204 */
[----:B------:R3:W-:Y:S01]  /*1d020*/  LDGSTS.E [R7+0x64200], [R4.64], !P3 ;  /* 0x6420000004077fae */ /* 0x0007e2000d921848 */
[----:B------:R-:W-:-:S03]  /*1d030*/  ISETP.GE.U32.AND P3, PT, R2, 0x7ffffdd4, PT ;  /* 0x7ffffdd40200780c */ /* 0x000fc60003f66070 */
[----:B------:R3:W-:Y:S04]  /*1d040*/  STL.64 [R1+0xdb0], R4 ;  /* 0x000db00401007387 */ /* 0x0007e80000100a00 */
[----:B------:R-:W2:Y:S04]  /*1d050*/  LDL.LU.64 R2, [R1+0x68] ;  /* 0x0000680001027983 */ /* 0x000ea80000300a00 */
[----:B---3--:R-:W3:Y:S01]  /*1d060*/  LDL.LU.64 R4, [R1+0x60] ;  /* 0x0000600001047983 */ /* 0x008ee20000300a00 */
[----:B------:R-:W-:Y:S02]  /*1d070*/  IADD3 R6, R250, -0x199, RZ ;  /* 0xfffffe67fa067810 */ /* 0x000fe40007ffe0ff */
[----:B------:R-:W-:Y:S01]  /*1d080*/  SEL R252, R252, RZ, P0 ;  /* 0x000000fffcfc7207 */ /* 0x000fe20000000000 */
[----:B-1----:R-:W3:Y:S01]  /*1d090*/  LDL.LU.64 R24, [R1+0x38] ;  /* 0x0000380001187983 */ /* 0x002ee20000300a00 */
[----:B------:R-:W-:-:S02]  /*1d0a0*/  ISETP.GE.U32.AND P0, PT, R6, 0x7ffffde8, PT ;  /* 0x7ffffde80600780c */ /* 0x000fc40003f06070 */
[----:B------:R-:W-:Y:S01]  /*1d0b0*/  IADD3 R10, R250, -0x1b1, RZ ;  /* 0xfffffe4ffa0a7810 */ /* 0x000fe20007ffe0ff */
[C---:B-----5:R-:W-:Y:S02]  /*1d0c0*/  IMAD.WIDE R32, R0.reuse, 0x4, R16 ;  /* 0x0000000400207825 */ /* 0x060fe400078e0210 */
[----:B------:R-:W5:Y:S02]  /*1d0d0*/  LDL.LU.64 R16, [R1+0x30] ;  /* 0x0000300001107983 */ /* 0x000f640000300a00 */
[C---:B----4-:R-:W-:Y:S02]  /*1d0e0*/  IMAD.WIDE R12, R0.reuse, 0x4, R12 ;  /* 0x00000004000c7825 */ /* 0x050fe400078e020c */
[----:B------:R1:W-:Y:S04]  /*1d0f0*/  STL.64 [R1+0xda8], R32 ;  /* 0x000da82001007387 */ /* 0x0003e80000100a00 */
[----:B------:R4:W-:Y:S04]  /*1d100*/  STL.64 [R1+0xda0], R12 ;  /* 0x000da00c01007387 */ /* 0x0009e80000100a00 */
[----:B------:R1:W-:Y:S01]  /*1d110*/  LDGSTS.E [R7+0x65000], [R32.64], !P6 ;  /* 0x6500000020077fae */ /* 0x0003e2000f121848 */
[----:B------:R-:W-:-:S03]  /*1d120*/  IMAD.WIDE R22, R0, 0x4, R22 ;  /* 0x0000000400167825 */ /* 0x000fc600078e0216 */
[----:B------:R4:W-:Y:S01]  /*1d130*/  LDGSTS.E [R7+0x65200], [R12.64], !P6 ;  /* 0x652000000c077fae */ /* 0x0009e2000f121848 */
[----:B------:R-:W-:Y:S01]  /*1d140*/  IMAD.WIDE R20, R0, 0x4, R20 ;  /* 0x0000000400147825 */ /* 0x000fe200078e0214 */
[----:B------:R-:W-:Y:S02]  /*1d150*/  ISETP.GE.U32.AND P6, PT, R10, 0x7ffffdd0, PT ;  /* 0x7ffffdd00a00780c */ /* 0x000fe40003fc6070 */
[----:B------:R4:W-:Y:S04]  /*1d160*/  LDGSTS.E [R7+0x66000], [R22.64], !P0 ;  /* 0x6600000016077fae */ /* 0x0009e8000c121848 */
[----:B-1----:R-:W5:Y:S04]  /*1d170*/  LDL.LU.64 R32, [R1+0x1350] ;  /* 0x0013500001207983 */ /* 0x002f680000300a00 */
[----:B------:R1:W-:Y:S01]  /*1d180*/  STL.64 [R1+0xd98], R22 ;  /* 0x000d981601007387 */ /* 0x0003e20000100a00 */
[----:B------:R-:W-:-:S03]  /*1d190*/  IMAD.WIDE R26, R0, 0x4, R26 ;  /* 0x00000004001a7825 */ /* 0x000fc600078e021a */
[----:B----4-:R-:W4:Y:S01]  /*1d1a0*/  LDL.LU.64 R12, [R1+0x8] ;  /* 0x00000800010c7983 */ /* 0x010f220000300a00 */
[----:B------:R-:W-:-:S03]  /*1d1b0*/  IMAD.WIDE R18, R0, 0x4, R18 ;  /* 0x0000000400127825 */ /* 0x000fc600078e0212 */
[----:B------:R1:W-:Y:S04]  /*1d1c0*/  STL.64 [R1+0xd90], R20 ;  /* 0x000d901401007387 */ /* 0x0003e80000100a00 */
[----:B------:R-:W4:Y:S04]  /*1d1d0*/  LDL.LU.64 R10, [R1] ;  /* 0x00000000010a7983 */ /* 0x000f280000300a00 */
[----:B-1----:R-:W4:Y:S04]  /*1d1e0*/  LDL.LU.64 R22, [R1+0x1348] ;  /* 0x0013480001167983 */ /* 0x002f280000300a00 */
[----:B------:R1:W-:Y:S01]  /*1d1f0*/  LDGSTS.E [R7+0x66200], [R20.64], !P0 ;  /* 0x6620000014077fae */ /* 0x0003e2000c121848 */
[----:B------:R-:W-:-:S03]  /*1d200*/  IMAD.WIDE R14, R0, 0x4, R14 ;  /* 0x00000004000e7825 */ /* 0x000fc600078e020e */
[----:B------:R1:W-:Y:S04]  /*1d210*/  LDGSTS.E [R7+0x67000], [R26.64], !P1 ;  /* 0x670000001a077fae */ /* 0x0003e8000c921848 */
[----:B------:R1:W-:Y:S01]  /*1d220*/  LDGSTS.E [R7+0x67200], [R18.64], !P1 ;  /* 0x6720000012077fae */ /* 0x0003e2000c921848 */
[----:B------:R-:W-:-:S03]  /*1d230*/  IMAD.WIDE R8, R0, 0x4, R8 ;  /* 0x0000000400087825 */ /* 0x000fc600078e0208 */
[----:B-1----:R-:W4:Y:S04]  /*1d240*/  LDL.LU.64 R20, [R1+0x1340] ;  /* 0x0013400001147983 */ /* 0x002f280000300a00 */
[----:B------:R1:W-:Y:S04]  /*1d250*/  STL.64 [R1+0xd88], R26 ;  /* 0x000d881a01007387 */ /* 0x0003e80000100a00 */
[----:B------:R1:W-:Y:S04]  /*1d260*/  STL.64 [R1+0xd80], R18 ;  /* 0x000d801201007387 */ /* 0x0003e80000100a00 */
[----:B------:R1:W-:Y:S04]  /*1d270*/  LDGSTS.E [R7+0x68000], [R14.64], !P4 ;  /* 0x680000000e077fae */ /* 0x0003e8000e121848 */
[----:B-1----:R-:W4:Y:S04]  /*1d280*/  LDL.LU.64 R26, [R1+0x1338] ;  /* 0x00133800011a7983 */ /* 0x002f280000300a00 */
[----:B------:R-:W4:Y:S04]  /*1d290*/  LDL.LU.64 R18, [R1+0x1330] ;  /* 0x0013300001127983 */ /* 0x000f280000300a00 */
[----:B------:R1:W-:Y:S04]  /*1d2a0*/  STL.64 [R1+0xd78], R14 ;  /* 0x000d780e01007387 */ /* 0x0003e80000100a00 */
[----:B------:R1:W-:Y:S04]  /*1d2b0*/  STL.64 [R1+0xd70], R8 ;  /* 0x000d700801007387 */ /* 0x0003e80000100a00 */
[----:B------:R1:W-:Y:S04]  /*1d2c0*/  LDGSTS.E [R7+0x68200], [R8.64], !P4 ;  /* 0x6820000008077fae */ /* 0x0003e8000e121848 */
[----:B-1----:R-:W4:Y:S04]  /*1d2d0*/  LDL.LU.64 R14, [R1+0x1328] ;  /* 0x00132800010e7983 */ /* 0x002f280000300a00 */
[----:B------:R-:W4:Y:S01]  /*1d2e0*/  LDL.LU.64 R8, [R1+0x1320] ;  /* 0x0013200001087983 */ /* 0x000f220000300a00 */
[----:B--2---:R-:W-:-:S04]  /*1d2f0*/  IMAD.WIDE R2, R0, 0x4, R2 ;  /* 0x0000000400027825 */ /* 0x004fc800078e0202 */
[C---:B---3--:R-:W-:Y:S01]  /*1d300*/  IMAD.WIDE R4, R0.reuse, 0x4, R4 ;  /* 0x0000000400047825 */ /* 0x048fe200078e0204 */
[----:B------:R1:W-:Y:S04]  /*1d310*/  STL.64 [R1+0xd68], R2 ;  /* 0x000d680201007387 */ /* 0x0003e80000100a00 */
[----:B------:R2:W-:Y:S04]  /*1d320*/  STL.64 [R1+0xd60], R4 ;  /* 0x000d600401007387 */ /* 0x0005e80000100a00 */
[----:B------:R1:W-:Y:S04]  /*1d330*/  LDGSTS.E [R7+0x69000], [R2.64], !P2 ;  /* 0x6900000002077fae */ /* 0x0003e8000d121848 */
[----:B------:R2:W-:Y:S04]  /*1d340*/  LDGSTS.E [R7+0x69200], [R4.64], !P2 ;  /* 0x6920000004077fae */ /* 0x0005e8000d121848 */
[----:B-1----:R-:W3:Y:S04]  /*1d350*/  LDL.LU.64 R2, [R1+0x1318] ;  /* 0x0013180001027983 */ /* 0x002ee80000300a00 */
[----:B--2---:R-:W2:Y:S01]  /*1d360*/  LDL.LU.64 R4, [R1+0x1310] ;  /* 0x0013100001047983 */ /* 0x004ea20000300a00 */
[----:B------:R-:W-:Y:S01]  /*1d370*/  IMAD.WIDE R24, R0, 0x4, R24 ;  /* 0x0000000400187825 */ /* 0x000fe200078e0218 */
[----:B------:R-:W-:-:S04]  /*1d380*/  IADD3 R6, R250, -0x1b5, RZ ;  /* 0xfffffe4bfa067810 */ /* 0x000fc80007ffe0ff */
[----:B------:R1:W-:Y:S01]  /*1d390*/  STL.64 [R1+0xd58], R24 ;  /* 0x000d581801007387 */ /* 0x0003e20000100a00 */
[----:B------:R-:W-:-:S03]  /*1d3a0*/  ISETP.GE.U32.AND P0, PT, R6, 0x7ffffdcc, PT ;  /* 0x7ffffdcc0600780c */ /* 0x000fc60003f06070 */
[----:B------:R1:W-:Y:S01]  /*1d3b0*/  LDGSTS.E [R7+0x6a000], [R24.64], !P5 ;  /* 0x6a00000018077fae */ /* 0x0003e2000e921848 */
[----:B------:R-:W-:Y:S01]  /*1d3c0*/  IADD3 R6, R250, -0x1bd, RZ ;  /* 0xfffffe43fa067810 */ /* 0x000fe20007ffe0ff */
[----:B------:R-:W-:Y:S02]  /*1d3d0*/  IMAD.MOV.U32 R250, RZ, RZ, c[0x0][0x180] ;  /* 0x00006000fffa7624 */ /* 0x000fe400078e00ff */
[----:B-1----:R-:W1:Y:S03]  /*1d3e0*/  S2R R25, SR_TID.X ;  /* 0x0000000000197919 */ /* 0x002e660000002100 */
[----:B------:R-:W-:-:S04]  /*1d3f0*/  IADD3 R250, R250, -0x1b9, RZ ;  /* 0xfffffe47fafa7810 */ /* 0x000fc80007ffe0ff */
[----:B------:R-:W-:Y:S02]  /*1d400*/  ISETP.GE.U32.AND P1, PT, R250, 0x7ffffdc8, PT ;  /* 0x7ffffdc8fa00780c */ /* 0x000fe40003f26070 */
[----:B------:R-:W-:Y:S02]  /*1d410*/  MOV R250, c[0x0][0x180] ;  /* 0x0000600000fa7a02 */ /* 0x000fe40000000f00 */
[----:B------:R-:W-:Y:S02]  /*1d420*/  ISETP.GE.U32.AND P4, PT, R6, 0x7ffffdc4, PT ;  /* 0x7ffffdc40600780c */ /* 0x000fe40003f86070 */
[----:B------:R-:W-:Y:S01]  /*1d430*/  IADD3 R6, R250, -0x1c5, RZ ;  /* 0xfffffe3bfa067810 */ /* 0x000fe20007ffe0ff */
[----:B-----5:R-:W-:-:S05]  /*1d440*/  IMAD.WIDE R16, R0, 0x4, R16 ;  /* 0x0000000400107825 */ /* 0x020fca00078e0210 */
[----:B------:R4:W-:Y:S01]  /*1d450*/  LDGSTS.E [R7+0x6a200], [R16.64], !P5 ;  /* 0x6a20000010077fae */ /* 0x0009e2000e921848 */
[----:B------:R-:W-:-:S03]  /*1d460*/  ISETP.GE.U32.AND P5, PT, R6, 0x7ffffdbc, PT ;  /* 0x7ffffdbc0600780c */ /* 0x000fc60003fa6070 */
[----:B------:R-:W-:Y:S01]  /*1d470*/  STL.64 [R1+0xd50], R16 ;  /* 0x000d501001007387 */ /* 0x000fe20000100a00 */
[----:B----4-:R-:W-:-:S04]  /*1d480*/  IMAD.WIDE R6, R0, 0x4, R12 ;  /* 0x0000000400067825 */ /* 0x010fc800078e020c */
[C---:B------:R-:W-:Y:S01]  /*1d490*/  IMAD.WIDE R12, R0.reuse, 0x4, R10 ;  /* 0x00000004000c7825 */ /* 0x040fe200078e020a */
[----:B------:R4:W-:Y:S04]  /*1d4a0*/  STL.64 [R1+0xd48], R6 ;  /* 0x000d480601007387 */ /* 0x0009e80000100a00 */
[----:B------:R5:W-:Y:S01]  /*1d4b0*/  STL.64 [R1+0xd40], R12 ;  /* 0x000d400c01007387 */ /* 0x000be20000100a00 */
[----:B--2---:R-:W-:Y:S01]  /*1d4c0*/  IMAD.WIDE R10, R0, 0x4, R4 ;  /* 0x00000004000a7825 */ /* 0x004fe200078e0204 */
[----:B-1----:R-:W-:-:S05]  /*1d4d0*/  LOP3.LUT R4, R25, 0x7f, RZ, 0xc0, !PT ;  /* 0x0000007f19047812 */ /* 0x002fca00078ec0ff */
[----:B------:R-:W-:Y:S02]  /*1d4e0*/  IMAD.SHL.U32 R5, R4, 0x4, RZ ;  /* 0x0000000404057824 */ /* 0x000fe400078e00ff */
[----:B---3--:R-:W-:Y:S01]  /*1d4f0*/  IMAD.WIDE R2, R0, 0x4, R2 ;  /* 0x0000000400027825 */ /* 0x008fe200078e0202 */
[----:B------:R1:W-:Y:S04]  /*1d500*/  STL.64 [R1+0xd38], R10 ;  /* 0x000d380a01007387 */ /* 0x0003e80000100a00 */
[----:B------:R4:W-:Y:S04]  /*1d510*/  LDGSTS.E [R5+0x6b000], [R6.64], !P3 ;  /* 0x6b00000006057fae */ /* 0x0009e8000d921848 */
[----:B------:R5:W-:Y:S04]  /*1d520*/  LDGSTS.E [R5+0x6b200], [R12.64], !P3 ;  /* 0x6b2000000c057fae */ /* 0x000be8000d921848 */
[----:B------:R1:W-:Y:S04]  /*1d530*/  LDGSTS.E [R5+0x6c000], [R10.64], !P6 ;  /* 0x6c0000000a057fae */ /* 0x0003e8000f121848 */
[----:B----4-:R-:W2:Y:S04]  /*1d540*/  LDL.LU.64 R6, [R1+0x1308] ;  /* 0x0013080001067983 */ /* 0x010ea80000300a00 */
[----:B-----5:R-:W3:Y:S04]  /*1d550*/  LDL.LU.64 R12, [R1+0x1300] ;  /* 0x00130000010c7983 */ /* 0x020ee80000300a00 */
[----:B------:R-:W-:Y:S04]  /*1d560*/  STL.64 [R1+0xd30], R2 ;  /* 0x000d300201007387 */ /* 0x000fe80000100a00 */
[----:B-1----:R-:W4:Y:S01]  /*1d570*/  LDL.LU.64 R10, [R1+0x12f8] ;  /* 0x0012f800010a7983 */ /* 0x002f220000300a00 */
[----:B------:R-:W-:-:S03]  /*1d580*/  IADD3 R250, R250, -0x1c1, RZ ;  /* 0xfffffe3ffafa7810 */ /* 0x000fc60007ffe0ff */
[----:B------:R1:W-:Y:S01]  /*1d590*/  LDGSTS.E [R5+0x6c200], [R2.64], !P6 ;  /* 0x6c20000002057fae */ /* 0x0003e2000f121848 */
[----:B------:R-:W-:Y:S01]  /*1d5a0*/  ISETP.GE.U32.AND P2, PT, R250, 0x7ffffdc0, PT ;  /* 0x7ffffdc0fa00780c */ /* 0x000fe20003f46070 */
[----:B------:R-:W-:-:S05]  /*1d5b0*/  IMAD.MOV.U32 R250, RZ, RZ, c[0x0][0x180] ;  /* 0x00006000fffa7624 */ /* 0x000fca00078e00ff */
[C---:B------:R-:W-:Y:S02]  /*1d5c0*/  IADD3 R17, R250.reuse, -0x1c9, RZ ;  /* 0xfffffe37fa117810 */ /* 0x040fe40007ffe0ff */
[----:B------:R-:W-:Y:S02]  /*1d5d0*/  IADD3 R16, R250, -0x1cd, RZ ;  /* 0xfffffe33fa107810 */ /* 0x000fe40007ffe0ff */
[----:B------:R-:W-:Y:S02]  /*1d5e0*/  ISETP.GE.U32.AND P3, PT, R17, 0x7ffffdb8, PT ;  /* 0x7ffffdb81100780c */ /* 0x000fe40003f66070 */
[----:B------:R-:W-:Y:S01]  /*1d5f0*/  ISETP.GE.U32.AND P6, PT, R16, 0x7ffffdb4, PT ;  /* 0x7ffffdb41000780c */ /* 0x000fe20003fc6070 */
[----:B----4-:R-:W-:Y:S01]  /*1d600*/  IMAD.WIDE R16, R0, 0x4, R10 ;  /* 0x0000000400107825 */ /* 0x010fe200078e020a */
[----:B------:R-:W-:-:S03]  /*1d610*/  LOP3.LUT R10, R25, 0x7f, RZ, 0xc0, !PT ;  /* 0x0000007f190a7812 */ /* 0x000fc600078ec0ff */
[----:B---3--:R-:W-:-:S04]  /*1d620*/  IMAD.WIDE R24, R0, 0x4, R12 ;  /* 0x0000000400187825 */ /* 0x008fc800078e020c */
[----:B------:R-:W-:Y:S01]  /*1d630*/  IMAD.SHL.U32 R13, R10, 0x4, RZ ;  /* 0x000000040a0d7824 */ /* 0x000fe200078e00ff */
[----:B------:R3:W-:Y:S04]  /*1d640*/  STL.64 [R1+0xd28], R16 ;  /* 0x000d281001007387 */ /* 0x0007e80000100a00 */
[----:B------:R4:W-:Y:S04]  /*1d650*/  STL.64 [R1+0xd20], R24 ;  /* 0x000d201801007387 */ /* 0x0009e80000100a00 */
[----:B------:R3:W-:Y:S04]  /*1d660*/  LDGSTS.E [R13+0x6d000], [R16.64], !P0 ;  /* 0x6d000000100d7fae */ /* 0x0007e8000c121848 */
[----:B------:R4:W-:Y:S04]  /*1d670*/  LDGSTS.E [R13+0x6d200], [R24.64], !P0 ;  /* 0x6d200000180d7fae */ /* 0x0009e8000c121848 */
[----:B---3--:R-:W3:Y:S04]  /*1d680*/  LDL.LU.64 R16, [R1+0x12f0] ;  /* 0x0012f00001107983 */ /* 0x008ee80000300a00 */
[----:B----4-:R-:W4:Y:S01]  /*1d690*/  LDL.LU.64 R24, [R1+0x12e8] ;  /* 0x0012e80001187983 */ /* 0x010f220000300a00 */
[----:B--2---:R-:W-:-:S04]  /*1d6a0*/  IMAD.WIDE R6, R0, 0x4, R6 ;  /* 0x0000000400067825 */ /* 0x004fc800078e0206 */
[----:B------:R-:W-:Y:S01]  /*1d6b0*/  IMAD.WIDE R8, R0, 0x4, R8 ;  /* 0x0000000400087825 */ /* 0x000fe200078e0208 */
[----:B------:R2:W-:Y:S04]  /*1d6c0*/  STL.64 [R1+0xd18], R6 ;  /* 0x000d180601007387 */ /* 0x0005e80000100a00 */
[----:B------:R2:W-:Y:S04]  /*1d6d0*/  LDGSTS.E [R13+0x6e000], [R6.64], !P1 ;  /* 0x6e000000060d7fae */ /* 0x0005e8000c921848 */
[----:B------:R5:W-:Y:S04]  /*1d6e0*/  STL.64 [R1+0xd10], R8 ;  /* 0x000d100801007387 */ /* 0x000be80000100a00 */
[----:B------:R5:W-:Y:S01]  /*1d6f0*/  LDGSTS.E [R13+0x6e200], [R8.64], !P1 ;  /* 0x6e200000080d7fae */ /* 0x000be2000c921848 */
[----:B-1----:R-:W-:Y:S01]  /*1d700*/  IADD3 R3, R250, -0x1d1, RZ ;  /* 0xfffffe2ffa037810 */ /* 0x002fe20007ffe0ff */
[----:B--2---:R-:W-:-:S04]  /*1d710*/  IMAD.WIDE R6, R0, 0x4, R18 ;  /* 0x0000000400067825 */ /* 0x004fc800078e0212 */
[----:B-----5:R-:W-:Y:S01]  /*1d720*/  IMAD.WIDE R8, R0, 0x4, R14 ;  /* 0x0000000400087825 */ /* 0x020fe200078e020e */
[----:B------:R-:W-:-:S03]  /*1d730*/  IADD3 R2, R250, -0x1d5, RZ ;  /* 0xfffffe2bfa027810 */ /* 0x000fc60007ffe0ff */
[----:B------:R-:W-:Y:S01]  /*1d740*/  IMAD.WIDE R14, R0, 0x4, R20 ;  /* 0x00000004000e7825 */ /* 0x000fe200078e0214 */
[----:B------:R-:W-:Y:S02]  /*1d750*/  ISETP.GE.U32.AND P0, PT, R3, 0x7ffffdb0, PT ;  /* 0x7ffffdb00300780c */ /* 0x000fe40003f06070 */
[----:B------:R-:W-:Y:S02]  /*1d760*/  IADD3 R3, R250, -0x1d9, RZ ;  /* 0xfffffe27fa037810 */ /* 0x000fe40007ffe0ff */
[----:B------:R-:W-:Y:S02]  /*1d770*/  ISETP.GE.U32.AND P1, PT, R2, 0x7ffffdac, PT ;  /* 0x7ffffdac0200780c */ /* 0x000fe40003f26070 */
[----:B------:R-:W-:Y:S01]  /*1d780*/  IADD3 R2, R250, -0x1dd, RZ ;  /* 0xfffffe23fa027810 */ /* 0x000fe20007ffe0ff */
[----:B------:R-:W-:-:S04]  /*1d790*/  IMAD.WIDE R18, R0, 0x4, R66 ;  /* 0x0000000400127825 */ /* 0x000fc800078e0242 */
[----:B---3--:R-:W-:-:S04]  /*1d7a0*/  IMAD.WIDE R16, R0, 0x4, R16 ;  /* 0x0000000400107825 */ /* 0x008fc800078e0210 */
[----:B----4-:R-:W-:-:S05]  /*1d7b0*/  IMAD.WIDE R24, R0, 0x4, R24 ;  /* 0x0000000400187825 */ /* 0x010fca00078e0218 */
[----:B------:R-:W-:Y:S04]  /*1d7c0*/  STL.64 [R1+0xd08], R24 ;  /* 0x000d081801007387 */ /* 0x000fe80000100a00 */
[----:B------:R1:W-:Y:S04]  /*1d7d0*/  LDGSTS.E [R13+0x6f000], [R24.64], !P4 ;  /* 0x6f000000180d7fae */ /* 0x0003e8000e121848 */
[----:B------:R2:W-:Y:S04]  /*1d7e0*/  STL.64 [R1+0xd00], R16 ;  /* 0x000d001001007387 */ /* 0x0005e80000100a00 */
[----:B------:R2:W-:Y:S04]  /*1d7f0*/  LDGSTS.E [R13+0x6f200], [R16.64], !P4 ;  /* 0x6f200000100d7fae */ /* 0x0005e8000e121848 */
[----:B------:R3:W-:Y:S04]  /*1d800*/  STL.64 [R1+0xcf8], R8 ;  /* 0x000cf80801007387 */ /* 0x0007e80000100a00 */
[----:B------:R3:W-:Y:S01]  /*1d810*/  LDGSTS.E [R13+0x70000], [R8.64], !P2 ;  /* 0x70000000080d7fae */ /* 0x0007e2000d121848 */
[----:B--2---:R-:W-:-:S03]  /*1d820*/  IMAD.WIDE R16, R0, 0x4, R26 ;  /* 0x0000000400107825 */ /* 0x004fc600078e021a */
[----:B------:R2:W-:Y:S04]  /*1d830*/  STL.64 [R1+0xcf0], R6 ;  /* 0x000cf00601007387 */ /* 0x0005e80000100a00 */
[----:B------:R2:W-:Y:S01]  /*1d840*/  LDGSTS.E [R13+0x70200], [R6.64], !P2 ;  /* 0x70200000060d7fae */ /* 0x0005e2000d121848 */
[----:B---3--:R-:W-:-:S03]  /*1d850*/  IMAD.WIDE R8, R0, 0x4, R22 ;  /* 0x0000000400087825 */ /* 0x008fc600078e0216 */
[----:B------:R3:W-:Y:S04]  /*1d860*/  STL.64 [R1+0xce8], R16 ;  /* 0x000ce81001007387 */ /* 0x0007e80000100a00 */
[----:B------:R3:W-:Y:S01]  /*1d870*/  LDGSTS.E [R13+0x71000], [R16.64], !P5 ;  /* 0x71000000100d7fae */ /* 0x0007e2000e921848 */
[----:B--2---:R-:W-:-:S03]  /*1d880*/  IMAD.WIDE R6, R0, 0x4, R32 ;  /* 0x0000000400067825 */ /* 0x004fc600078e0220 */
[----:B------:R2:W-:Y:S04]  /*1d890*/  STL.64 [R1+0xce0], R14 ;  /* 0x000ce00e01007387 */ /* 0x0005e80000100a00 */
[----:B------:R2:W-:Y:S01]  /*1d8a0*/  LDGSTS.E [R13+0x71200], [R14.64], !P5 ;  /* 0x712000000e0d7fae */ /* 0x0005e2000e921848 */
[----:B------:R-:W-:-:S03]  /*1d8b0*/  ISETP.GE.U32.AND P4, PT, R3, 0x7ffffda8, PT ;  /* 0x7ffffda80300780c */ /* 0x000fc60003f86070 */
[----:B------:R4:W-:Y:S01]  /*1d8c0*/  STL.64 [R1+0xcd8], R8 ;  /* 0x000cd80801007387 */ /* 0x0009e20000100a00 */
[----:B---3--:R-:W-:-:S03]  /*1d8d0*/  IMAD.WIDE R16, R0, 0x4, R34 ;  /* 0x0000000400107825 */ /* 0x008fc600078e0222 */
[----:B------:R4:W-:Y:S04]  /*1d8e0*/  LDGSTS.E [R13+0x72000], [R8.64], !P3 ;  /* 0x72000000080d7fae */ /* 0x0009e8000d921848 */
[----:B------:R3:W-:Y:S01]  /*1d8f0*/  STL.64 [R1+0xcd0], R6 ;  /* 0x000cd00601007387 */ /* 0x0007e20000100a00 */
[----:B--2---:R-:W-:-:S03]  /*1d900*/  IMAD.WIDE R14, R0, 0x4, R28 ;  /* 0x00000004000e7825 */ /* 0x004fc600078e021c */
[----:B------:R3:W-:Y:S01]  /*1d910*/  LDGSTS.E [R13+0x72200], [R6.64], !P3 ;  /* 0x72200000060d7fae */ /* 0x0007e2000d921848 */
[----:B------:R-:W-:Y:S01]  /*1d920*/  IADD3 R3, R250, -0x1e1, RZ ;  /* 0xfffffe1ffa037810 */ /* 0x000fe20007ffe0ff */
[----:B----4-:R-:W-:Y:S01]  /*1d930*/  IMAD.WIDE R8, R0, 0x4, R30 ;  /* 0x0000000400087825 */ /* 0x010fe200078e021e */
[----:B------:R-:W-:Y:S01]  /*1d940*/  ISETP.GE.U32.AND P2, PT, R2, 0x7ffffda4, PT ;  /* 0x7ffffda40200780c */ /* 0x000fe20003f46070 */
[----:B------:R2:W-:Y:S02]  /*1d950*/  STL.64 [R1+0xcc8], R16 ;  /* 0x000cc81001007387 */ /* 0x0005e40000100a00 */
[----:B---3--:R-:W-:Y:S01]  /*1d960*/  IMAD.WIDE R6, R0, 0x4, R36 ;  /* 0x0000000400067825 */ /* 0x008fe200078e0224 */
[----:B------:R-:W-:Y:S01]  /*1d970*/  SHF.L.U32 R37, R10, 0x2, RZ ;  /* 0x000000020a257819 */ /* 0x000fe200000006ff */
[----:B------:R3:W-:Y:S01]  /*1d980*/  STL.64 [R1+0xcc0], R14 ;  /* 0x000cc00e01007387 */ /* 0x0007e20000100a00 */
[C---:B------:R-:W-:Y:S02]  /*1d990*/  IADD3 R2, R250.reuse, -0x1e5, RZ ;  /* 0xfffffe1bfa027810 */ /* 0x040fe40007ffe0ff */
[----:B------:R-:W-:Y:S01]  /*1d9a0*/  ISETP.GE.U32.AND P5, PT, R3, 0x7ffffda0, PT ;  /* 0x7ffffda00300780c */ /* 0x000fe20003fa6070 */
[----:B------:R2:W-:Y:S01]  /*1d9b0*/  LDGSTS.E [R37+0x73000], [R16.64], !P6 ;  /* 0x7300000010257fae */ /* 0x0005e2000f121848 */
[----:B------:R-:W-:-:S03]  /*1d9c0*/  IADD3 R3, R250, -0x1e9, RZ ;  /* 0xfffffe17fa037810 */ /* 0x000fc60007ffe0ff */
[----:B------:R3:W-:Y:S01]  /*1d9d0*/  LDGSTS.E [R37+0x73200], [R14.64], !P6 ;  /* 0x732000000e257fae */ /* 0x0007e2000f121848 */
[----:B------:R-:W-:-:S03]  /*1d9e0*/  ISETP.GE.U32.AND P3, PT, R2, 0x7ffffd9c, PT ;  /* 0x7ffffd9c0200780c */ /* 0x000fc60003f66070 */
[----:B------:R4:W-:Y:S01]  /*1d9f0*/  STL.64 [R1+0xcb8], R8 ;  /* 0x000cb80801007387 */ /* 0x0009e20000100a00 */
[----:B--2---:R-:W-:-:S03]  /*1da00*/  IMAD.WIDE R16, R0, 0x4, R42 ;  /* 0x0000000400107825 */ /* 0x004fc600078e022a */
[----:B------:R4:W-:Y:S01]  /*1da10*/  LDGSTS.E [R37+0x74000], [R8.64], !P0 ;  /* 0x7400000008257fae */ /* 0x0009e2000c121848 */
[----:B---3--:R-:W-:-:S03]  /*1da20*/  IMAD.WIDE R14, R0, 0x4, R38 ;  /* 0x00000004000e7825 */ /* 0x008fc600078e0226 */
[----:B------:R2:W-:Y:S01]  /*1da30*/  STL.64 [R1+0xcb0], R6 ;  /* 0x000cb00601007387 */ /* 0x0005e20000100a00 */
[----:B------:R-:W-:-:S03]  /*1da40*/  ISETP.GE.U32.AND P6, PT, R3, 0x7ffffd98, PT ;  /* 0x7ffffd980300780c */ /* 0x000fc60003fc6070 */
[----:B------:R2:W-:Y:S01]  /*1da50*/  LDGSTS.E [R37+0x74200], [R6.64], !P0 ;  /* 0x7420000006257fae */ /* 0x0005e2000c121848 */
[----:B----4-:R-:W-:-:S03]  /*1da60*/  IMAD.WIDE R8, R0, 0x4, R44 ;  /* 0x0000000400087825 */ /* 0x010fc600078e022c */
        /* <DEDUP_REMOVED lines=24> */
[----:B------:R-:W-:Y:S04]  /*1dbf0*/  STL.64 [R1+0x728], R16 ;  /* 0x0007281001007387 */ /* 0x000fe80000100a00 */
[----:B------:R3:W-:Y:S01]  /*1dc00*/  LDGSTS.E [R37+0x79000], [R16.64], !P3 ;  /* 0x7900000010257fae */ /* 0x0007e2000d921848 */
[----:B--2---:R-:W-:-:S03]  /*1dc10*/  IMAD.WIDE R6, R0, 0x4, R58 ;  /* 0x0000000400067825 */ /* 0x004fc600078e023a */
[----:B------:R2:W-:Y:S04]  /*1dc20*/  STL.64 [R1+0x720], R14 ;  /* 0x0007200e01007387 */ /* 0x0005e80000100a00 */
[----:B------:R2:W-:Y:S04]  /*1dc30*/  LDGSTS.E [R37+0x79200], [R14.64], !P3 ;  /* 0x792000000e257fae */ /* 0x0005e8000d921848 */
[----:B------:R4:W-:Y:S04]  /*1dc40*/  STL.64 [R1+0x718], R8 ;  /* 0x0007180801007387 */ /* 0x0009e80000100a00 */
[----:B------:R4:W-:Y:S01]  /*1dc50*/  LDGSTS.E [R37+0x7a000], [R8.64], !P6 ;  /* 0x7a00000008257fae */ /* 0x0009e2000f121848 */
[----:B--2---:R-:W-:-:S03]  /*1dc60*/  IMAD.WIDE R14, R0, 0x4, R60 ;  /* 0x00000004000e7825 */ /* 0x004fc600078e023c */
[----:B------:R2:W-:Y:S04]  /*1dc70*/  STL.64 [R1+0x710], R6 ;  /* 0x0007100601007387 */ /* 0x0005e80000100a00 */
[----:B---3--:R-:W3:Y:S01]  /*1dc80*/  LDL.LU.64 R16, [R1+0x1e8] ;  /* 0x0001e80001107983 */ /* 0x008ee20000300a00 */
[----:B----4-:R-:W-:-:S03]  /*1dc90*/  IMAD.WIDE R8, R0, 0x4, R62 ;  /* 0x0000000400087825 */ /* 0x010fc600078e023e */
[----:B------:R4:W-:Y:S04]  /*1dca0*/  STL.64 [R1+0x708], R18 ;  /* 0x0007081201007387 */ /* 0x0009e80000100a00 */
[----:B------:R-:W-:Y:S04]  /*1dcb0*/  STL.64 [R1+0x700], R14 ;  /* 0x0007000e01007387 */ /* 0x000fe80000100a00 */
[----:B------:R5:W-:Y:S04]  /*1dcc0*/  STL.64 [R1+0x6f8], R8 ;  /* 0x0006f80801007387 */ /* 0x000be80000100a00 */
[----:B------:R-:W3:Y:S01]  /*1dcd0*/  LDL.LU.64 R22, [R1+0x1e0] ;  /* 0x0001e00001167983 */ /* 0x000ee20000300a00 */
[----:B------:R-:W-:-:S02]  /*1dce0*/  IADD3 R2, R250, -0x1ed, RZ ;  /* 0xfffffe13fa027810 */ /* 0x000fc40007ffe0ff */
[----:B------:R-:W-:Y:S01]  /*1dcf0*/  IADD3 R3, R250, -0x1f1, RZ ;  /* 0xfffffe0ffa037810 */ /* 0x000fe20007ffe0ff */
[----:B------:R2:W-:Y:S01]  /*1dd00*/  LDGSTS.E [R37+0x7a200], [R6.64], !P6 ;  /* 0x7a20000006257fae */ /* 0x0005e2000f121848 */
[----:B------:R-:W-:Y:S02]  /*1dd10*/  ISETP.GE.U32.AND P0, PT, R2, 0x7ffffd94, PT ;  /* 0x7ffffd940200780c */ /* 0x000fe40003f06070 */
[C---:B------:R-:W-:Y:S02]  /*1dd20*/  IADD3 R2, R250.reuse, -0x1f5, RZ ;  /* 0xfffffe0bfa027810 */ /* 0x040fe40007ffe0ff */
[----:B------:R-:W-:Y:S02]  /*1dd30*/  ISETP.GE.U32.AND P1, PT, R3, 0x7ffffd90, PT ;  /* 0x7ffffd900300780c */ /* 0x000fe40003f26070 */
[----:B------:R-:W-:Y:S02]  /*1dd40*/  IADD3 R3, R250, -0x1f9, RZ ;  /* 0xfffffe07fa037810 */ /* 0x000fe40007ffe0ff */
[----:B------:R-:W-:-:S02]  /*1dd50*/  ISETP.GE.U32.AND P4, PT, R2, 0x7ffffd8c, PT ;  /* 0x7ffffd8c0200780c */ /* 0x000fc40003f86070 */
[----:B------:R-:W-:Y:S01]  /*1dd60*/  ISETP.GE.U32.AND P2, PT, R3, 0x7ffffd88, PT ;  /* 0x7ffffd880300780c */ /* 0x000fe20003f46070 */
[----:B--2---:R-:W-:Y:S01]  /*1dd70*/  IMAD.WIDE R6, R0, 0x4, R72 ;  /* 0x0000000400067825 */ /* 0x004fe200078e0248 */
[----:B------:R-:W-:Y:S01]  /*1dd80*/  IADD3 R2, R250, -0x1fd, RZ ;  /* 0xfffffe03fa027810 */ /* 0x000fe20007ffe0ff */
[----:B------:R4:W-:Y:S02]  /*1dd90*/  LDGSTS.E [R37+0x7b000], [R18.64], !P0 ;  /* 0x7b00000012257fae */ /* 0x0009e4000c121848 */
[C---:B------:R-:W-:Y:S02]  /*1dda0*/  IMAD.WIDE R28, R0.reuse, 0x4, R74 ;  /* 0x00000004001c7825 */ /* 0x040fe400078e024a */
[----:B------:R2:W-:Y:S02]  /*1ddb0*/  STL.64 [R1+0x6f0], R6 ;  /* 0x0006f00601007387 */ /* 0x0005e40000100a00 */
[----:B-1----:R-:W-:Y:S02]  /*1ddc0*/  IMAD.WIDE R24, R0, 0x4, R68 ;  /* 0x0000000400187825 */ /* 0x002fe400078e0244 */
[----:B------:R-:W3:Y:S04]  /*1ddd0*/  LDL.LU.64 R20, [R1+0x1b8] ;  /* 0x0001b80001147983 */ /* 0x000ee80000300a00 */
[----:B------:R1:W-:Y:S04]  /*1dde0*/  LDGSTS.E [R37+0x7b200], [R14.64], !P0 ;  /* 0x7b2000000e257fae */ /* 0x0003e8000c121848 */
[----:B------:R-:W3:Y:S01]  /*1ddf0*/  LDL.LU.64 R26, [R1+0x1b0] ;  /* 0x0001b000011a7983 */ /* 0x000ee20000300a00 */
[----:B------:R-:W-:-:S03]  /*1de00*/  ISETP.GE.U32.AND P5, PT, R2, 0x7ffffd84, PT ;  /* 0x7ffffd840200780c */ /* 0x000fc60003fa6070 */
[----:B------:R5:W-:Y:S04]  /*1de10*/  LDGSTS.E [R37+0x7c000], [R8.64], !P1 ;  /* 0x7c00000008257fae */ /* 0x000be8000c921848 */
[----:B------:R2:W-:Y:S04]  /*1de20*/  LDGSTS.E [R37+0x7c200], [R6.64], !P1 ;  /* 0x7c20000006257fae */ /* 0x0005e8000c921848 */
[----:B----4-:R-:W4:Y:S01]  /*1de30*/  LDL.LU.64 R18, [R1+0x188] ;  /* 0x0001880001127983 */ /* 0x010f220000300a00 */
[----:B-----5:R-:W-:-:S03]  /*1de40*/  IMAD.WIDE R8, R0, 0x4, R70 ;  /* 0x0000000400087825 */ /* 0x020fc600078e0246 */
[----:B-1----:R-:W5:Y:S01]  /*1de50*/  LDL.LU.64 R14, [R1+0x180] ;  /* 0x00018000010e7983 */ /* 0x002f620000300a00 */
[----:B--2---:R-:W-:-:S03]  /*1de60*/  IMAD.WIDE R6, R0, 0x4, R76 ;  /* 0x0000000400067825 */ /* 0x004fc600078e024c */
[----:B------:R-:W-:Y:S04]  /*1de70*/  STL.64 [R1+0x6e8], R28 ;  /* 0x0006e81c01007387 */ /* 0x000fe80000100a00 */
[----:B------:R3:W-:Y:S04]  /*1de80*/  LDGSTS.E [R37+0x7d000], [R28.64], !P4 ;  /* 0x7d0000001c257fae */ /* 0x0007e8000e121848 */
[----:B------:R-:W-:Y:S04]  /*1de90*/  STL.64 [R1+0x6e0], R24 ;  /* 0x0006e01801007387 */ /* 0x000fe80000100a00 */
[----:B------:R1:W-:Y:S04]  /*1dea0*/  LDGSTS.E [R37+0x7d200], [R24.64], !P4 ;  /* 0x7d20000018257fae */ /* 0x0003e8000e121848 */
[----:B------:R2:W-:Y:S04]  /*1deb0*/  STL.64 [R1+0x6d8], R8 ;  /* 0x0006d80801007387 */ /* 0x0005e80000100a00 */
[----:B------:R2:W-:Y:S04]  /*1dec0*/  LDGSTS.E [R37+0x7e000], [R8.64], !P2 ;  /* 0x7e00000008257fae */ /* 0x0005e8000d121848 */
[----:B------:R1:W-:Y:S04]  /*1ded0*/  STL.64 [R1+0x6d0], R6 ;  /* 0x0006d00601007387 */ /* 0x0003e80000100a00 */
[----:B------:R1:W-:Y:S01]  /*1dee0*/  LDGSTS.E [R37+0x7e200], [R6.64], !P2 ;  /* 0x7e20000006257fae */ /* 0x0003e2000d121848 */
[----:B--2---:R-:W-:-:S03]  /*1def0*/  IMAD.WIDE R8, R0, 0x4, R80 ;  /* 0x0000000400087825 */ /* 0x004fc600078e0250 */
[----:B-1----:R-:W2:Y:S04]  /*1df00*/  LDL.LU.64 R24, [R1+0x158] ;  /* 0x0001580001187983 */ /* 0x002ea80000300a00 */
[----:B------:R1:W-:Y:S01]  /*1df10*/  STL.64 [R1+0x6c8], R8 ;  /* 0x0006c80801007387 */ /* 0x0003e20000100a00 */
[----:B------:R-:W-:-:S03]  /*1df20*/  IMAD.WIDE R6, R0, 0x4, R78 ;  /* 0x0000000400067825 */ /* 0x000fc600078e024e */
[----:B------:R1:W-:Y:S04]  /*1df30*/  LDGSTS.E [R37+0x7f000], [R8.64], !P5 ;  /* 0x7f00000008257fae */ /* 0x0003e8000e921848 */
[----:B------:R1:W-:Y:S01]  /*1df40*/  LDGSTS.E [R37+0x7f200], [R6.64], !P5 ;  /* 0x7f20000006257fae */ /* 0x0003e2000e921848 */
[----:B---3--:R-:W-:-:S03]  /*1df50*/  IMAD.WIDE R28, R0, 0x4, R16 ;  /* 0x00000004001c7825 */ /* 0x008fc600078e0210 */
[----:B------:R-:W3:Y:S04]  /*1df60*/  LDL.LU.64 R16, [R1+0x150] ;  /* 0x0001500001107983 */ /* 0x000ee80000300a00 */
[----:B------:R1:W-:Y:S04]  /*1df70*/  STL.64 [R1+0x6c0], R6 ;  /* 0x0006c00601007387 */ /* 0x0003e80000100a00 */
[----:B------:R-:W-:Y:S01]  /*1df80*/  STL.64 [R1+0x448], R28 ;  /* 0x0004481c01007387 */ /* 0x000fe20000100a00 */
[----:B------:R-:W-:-:S05]  /*1df90*/  IMAD.WIDE R22, R0, 0x4, R22 ;  /* 0x0000000400167825 */ /* 0x000fca00078e0216 */
[----:B------:R4:W-:Y:S04]  /*1dfa0*/  STL.64 [R1+0x440], R22 ;  /* 0x0004401601007387 */ /* 0x0009e80000100a00 */
[----:B-1----:R-:W3:Y:S04]  /*1dfb0*/  LDL.LU.64 R8, [R1+0x138] ;  /* 0x0001380001087983 */ /* 0x002ee80000300a00 */
[----:B------:R-:W3:Y:S01]  /*1dfc0*/  LDL.LU.64 R6, [R1+0x130] ;  /* 0x0001300001067983 */ /* 0x000ee20000300a00 */
[----:B------:R-:W-:Y:S01]  /*1dfd0*/  IADD3 R3, R250, -0x182, RZ ;  /* 0xfffffe7efa037810 */ /* 0x000fe20007ffe0ff */
[----:B------:R-:W-:-:S03]  /*1dfe0*/  IMAD.SHL.U32 R4, R4, 0x4, RZ ;  /* 0x0000000404047824 */ /* 0x000fc600078e00ff */
[----:B------:R-:W-:Y:S02]  /*1dff0*/  ISETP.GE.U32.AND P3, PT, R3, 0x7ffffdff, PT ;  /* 0x7ffffdff0300780c */ /* 0x000fe40003f66070 */
[----:B------:R-:W-:Y:S02]  /*1e000*/  LOP3.LUT R11, R4, 0x20, RZ, 0x3c, !PT ;  /* 0x00000020040b7812 */ /* 0x000fe400078e3cff */
[----:B------:R-:W-:-:S04]  /*1e010*/  IADD3 R2, R250, -0x186, RZ ;  /* 0xfffffe7afa027810 */ /* 0x000fc80007ffe0ff */
[----:B------:R-:W-:-:S05]  /*1e020*/  ISETP.GE.U32.AND P6, PT, R2, 0x7ffffdfb, PT ;  /* 0x7ffffdfb0200780c */ /* 0x000fca0003fc6070 */
[----:B------:R1:W-:Y:S01]  /*1e030*/  LDGSTS.E [R11+0x60400], [R28.64], !P3 ;  /* 0x604000001c0b7fae */ /* 0x0003e2000d921848 */
[----:B------:R-:W-:-:S03]  /*1e040*/  IADD3 R3, R250, -0x18a, RZ ;  /* 0xfffffe76fa037810 */ /* 0x000fc60007ffe0ff */
[----:B------:R4:W-:Y:S01]  /*1e050*/  LDGSTS.E [R11+0x60600], [R22.64], !P3 ;  /* 0x60600000160b7fae */ /* 0x0009e2000d921848 */
[----:B------:R-:W-:Y:S02]  /*1e060*/  ISETP.GE.U32.AND P0, PT, R3, 0x7ffffdf7, PT ;  /* 0x7ffffdf70300780c */ /* 0x000fe40003f06070 */
[----:B------:R-:W-:Y:S01]  /*1e070*/  IADD3 R2, R250, -0x18e, RZ ;  /* 0xfffffe72fa027810 */ /* 0x000fe20007ffe0ff */
[----:B----4-:R-:W-:-:S04]  /*1e080*/  IMAD.WIDE R22, R0, 0x4, R20 ;  /* 0x0000000400167825 */ /* 0x010fc800078e0214 */
[C---:B------:R-:W-:Y:S01]  /*1e090*/  IMAD.WIDE R20, R0.reuse, 0x4, R26 ;  /* 0x0000000400147825 */ /* 0x040fe200078e021a */
[----:B------:R4:W-:Y:S03]  /*1e0a0*/  STL.64 [R1+0x418], R22 ;  /* 0x0004181601007387 */ /* 0x0009e60000100a00 */
[C---:B------:R-:W-:Y:S01]  /*1e0b0*/  IMAD.WIDE R18, R0.reuse, 0x4, R18 ;  /* 0x0000000400127825 */ /* 0x040fe200078e0212 */
[----:B------:R2:W-:Y:S03]  /*1e0c0*/  STL.64 [R1+0x410], R20 ;  /* 0x0004101401007387 */ /* 0x0005e60000100a00 */
[----:B-----5:R-:W-:Y:S01]  /*1e0d0*/  IMAD.WIDE R14, R0, 0x4, R14 ;  /* 0x00000004000e7825 */ /* 0x020fe200078e020e */
[----:B------:R-:W5:Y:S01]  /*1e0e0*/  LDL.LU.64 R32, [R1+0x118] ;  /* 0x0001180001207983 */ /* 0x000f620000300a00 */
[----:B------:R-:W-:-:S03]  /*1e0f0*/  ISETP.GE.U32.AND P1, PT, R2, 0x7ffffdf3, PT ;  /* 0x7ffffdf30200780c */ /* 0x000fc60003f26070 */
[----:B-1----:R-:W5:Y:S01]  /*1e100*/  LDL.LU.64 R28, [R1+0x110] ;  /* 0x00011000011c7983 */ /* 0x002f620000300a00 */
[----:B------:R-:W-:-:S03]  /*1e110*/  IADD3 R3, R250, -0x192, RZ ;  /* 0xfffffe6efa037810 */ /* 0x000fc60007ffe0ff */
[----:B------:R1:W-:Y:S04]  /*1e120*/  STL.64 [R1+0x3e8], R18 ;  /* 0x0003e81201007387 */ /* 0x0003e80000100a00 */
[----:B------:R1:W-:Y:S04]  /*1e130*/  STL.64 [R1+0x3e0], R14 ;  /* 0x0003e00e01007387 */ /* 0x0003e80000100a00 */
[----:B------:R4:W-:Y:S04]  /*1e140*/  LDGSTS.E [R11+0x61400], [R22.64], !P6 ;  /* 0x61400000160b7fae */ /* 0x0009e8000f121848 */
[----:B------:R-:W5:Y:S01]  /*1e150*/  LDL.LU.64 R34, [R1+0xe8] ;  /* 0x0000e80001227983 */ /* 0x000f620000300a00 */
[----:B------:R-:W-:-:S03]  /*1e160*/  ISETP.GE.U32.AND P4, PT, R3, 0x7ffffdef, PT ;  /* 0x7ffffdef0300780c */ /* 0x000fc60003f86070 */
[----:B------:R1:W-:Y:S04]  /*1e170*/  LDGSTS.E [R11+0x61600], [R20.64], !P6 ;  /* 0x61600000140b7fae */ /* 0x0003e8000f121848 */
[----:B----4-:R-:W4:Y:S01]  /*1e180*/  LDL.LU.64 R22, [R1+0xe0] ;  /* 0x0000e00001167983 */ /* 0x010f220000300a00 */
[----:B--2---:R-:W-:-:S03]  /*1e190*/  IMAD.WIDE R24, R0, 0x4, R24 ;  /* 0x0000000400187825 */ /* 0x004fc600078e0218 */
[----:B------:R2:W-:Y:S04]  /*1e1a0*/  LDGSTS.E [R11+0x62400], [R18.64], !P0 ;  /* 0x62400000120b7fae */ /* 0x0005e8000c121848 */
[----:B-1----:R-:W4:Y:S04]  /*1e1b0*/  LDL.LU.64 R20, [R1+0xb8] ;  /* 0x0000b80001147983 */ /* 0x002f280000300a00 */
[----:B------:R-:W4:Y:S04]  /*1e1c0*/  LDL.LU.64 R26, [R1+0xb0] ;  /* 0x0000b000011a7983 */ /* 0x000f280000300a00 */
[----:B------:R-:W-:Y:S04]  /*1e1d0*/  STL.64 [R1+0x3b8], R24 ;  /* 0x0003b81801007387 */ /* 0x000fe80000100a00 */
[----:B------:R1:W-:Y:S04]  /*1e1e0*/  LDGSTS.E [R11+0x62600], [R14.64], !P0 ;  /* 0x626000000e0b7fae */ /* 0x0003e8000c121848 */
[----:B--2---:R-:W4:Y:S04]  /*1e1f0*/  LDL.LU.64 R18, [R1+0x88] ;  /* 0x0000880001127983 */ /* 0x004f280000300a00 */
[----:B------:R3:W-:Y:S04]  /*1e200*/  LDGSTS.E [R11+0x63400], [R24.64], !P1 ;  /* 0x63400000180b7fae */ /* 0x0007e8000c921848 */
[----:B-1----:R-:W4:Y:S01]  /*1e210*/  LDL.LU.64 R14, [R1+0x80] ;  /* 0x00008000010e7983 */ /* 0x002f220000300a00 */
[----:B---3--:R-:W-:-:S05]  /*1e220*/  IMAD.WIDE R16, R0, 0x4, R16 ;  /* 0x0000000400107825 */ /* 0x008fca00078e0210 */
[----:B------:R1:W-:Y:S04]  /*1e230*/  STL.64 [R1+0x3b0], R16 ;  /* 0x0003b01001007387 */ /* 0x0003e80000100a00 */
[----:B------:R1:W-:Y:S01]  /*1e240*/  LDGSTS.E [R11+0x63600], [R16.64], !P1 ;  /* 0x63600000100b7fae */ /* 0x0003e2000c921848 */
[----:B------:R-:W-:-:S04]  /*1e250*/  IMAD.WIDE R8, R0, 0x4, R8 ;  /* 0x0000000400087825 */ /* 0x000fc800078e0208 */
[----:B------:R-:W-:Y:S01]  /*1e260*/  IMAD.WIDE R6, R0, 0x4, R6 ;  /* 0x0000000400067825 */ /* 0x000fe200078e0206 */
[----:B------:R3:W-:Y:S04]  /*1e270*/  STL.64 [R1+0x378], R8 ;  /* 0x0003780801007387 */ /* 0x0007e80000100a00 */
[----:B------:R3:W-:Y:S04]  /*1e280*/  STL.64 [R1+0x6b8], R6 ;  /* 0x0006b80601007387 */ /* 0x0007e80000100a00 */
[----:B-1----:R-:W2:Y:S04]  /*1e290*/  LDL.LU.64 R16, [R1+0x58] ;  /* 0x0000580001107983 */ /* 0x002ea80000300a00 */
[----:B------:R-:W2:Y:S04]  /*1e2a0*/  LDL.LU.64 R24, [R1+0x50] ;  /* 0x0000500001187983 */ /* 0x000ea80000300a00 */
[----:B------:R3:W-:Y:S04]  /*1e2b0*/  LDGSTS.E [R11+0x64400], [R8.64], !P4 ;  /* 0x64400000080b7fae */ /* 0x0007e8000e121848 */
[----:B------:R1:W-:Y:S04]  /*1e2c0*/  LDGSTS.E [R11+0x64600], [R6.64], !P4 ;  /* 0x64600000060b7fae */ /* 0x0003e8000e121848 */
[----:B---3--:R-:W3:Y:S04]  /*1e2d0*/  LDL.LU.64 R8, [R1+0x28] ;  /* 0x0000280001087983 */ /* 0x008ee80000300a00 */
[----:B-1----:R-:W3:Y:S01]  /*1e2e0*/  LDL.LU.64 R6, [R1+0x20] ;  /* 0x0000200001067983 */ /* 0x002ee20000300a00 */
[----:B------:R-:W-:-:S02]  /*1e2f0*/  IADD3 R2, R250, -0x196, RZ ;  /* 0xfffffe6afa027810 */ /* 0x000fc40007ffe0ff */
[----:B------:R-:W-:Y:S02]  /*1e300*/  IADD3 R3, R250, -0x19a, RZ ;  /* 0xfffffe66fa037810 */ /* 0x000fe40007ffe0ff */
[----:B------:R-:W-:Y:S02]  /*1e310*/  ISETP.GE.U32.AND P2, PT, R2, 0x7ffffdeb, PT ;  /* 0x7ffffdeb0200780c */ /* 0x000fe40003f46070 */
[----:B------:R-:W-:Y:S02]  /*1e320*/  ISETP.GE.U32.AND P5, PT, R3, 0x7ffffde7, PT ;  /* 0x7ffffde70300780c */ /* 0x000fe40003fa6070 */
[C---:B------:R-:W-:Y:S02]  /*1e330*/  IADD3 R2, R250.reuse, -0x19e, RZ ;  /* 0xfffffe62fa027810 */ /* 0x040fe40007ffe0ff */
[----:B------:R-:W-:Y:S02]  /*1e340*/  IADD3 R3, R250, -0x1a2, RZ ;  /* 0xfffffe5efa037810 */ /* 0x000fe40007ffe0ff */
[----:B------:R-:W-:Y:S01]  /*1e350*/  ISETP.GE.U32.AND P3, PT, R2, 0x7ffffde3, PT ;  /* 0x7ffffde30200780c */ /* 0x000fe20003f66070 */
[----:B-----5:R-:W-:Y:S01]  /*1e360*/  IMAD.WIDE R32, R0, 0x4, R32 ;  /* 0x0000000400207825 */ /* 0x020fe200078e0220 */
[----:B------:R-:W-:-:S03]  /*1e370*/  ISETP.GE.U32.AND P6, PT, R3, 0x7ffffddf, PT ;  /* 0x7ffffddf0300780c */ /* 0x000fc60003fc6070 */
[----:B------:R-:W-:Y:S01]  /*1e380*/  IMAD.WIDE R30, R0, 0x4, R28 ;  /* 0x00000004001e7825 */ /* 0x000fe200078e021c */
[C---:B------:R-:W-:Y:S01]  /*1e390*/  IADD3 R2, R250.reuse, -0x1a6, RZ ;  /* 0xfffffe5afa027810 */ /* 0x040fe20007ffe0ff */
[----:B------:R-:W-:Y:S01]  /*1e3a0*/  STL.64 [R1+0x620], R32 ;  /* 0x0006202001007387 */ /* 0x000fe20000100a00 */
[----:B------:R-:W-:-:S03]  /*1e3b0*/  IADD3 R3, R250, -0x1aa, RZ ;  /* 0xfffffe56fa037810 */ /* 0x000fc60007ffe0ff */
[----:B------:R1:W-:Y:S01]  /*1e3c0*/  LDGSTS.E [R11+0x65400], [R32.64], !P2 ;  /* 0x65400000200b7fae */ /* 0x0003e2000d121848 */
[----:B------:R-:W-:-:S03]  /*1e3d0*/  ISETP.GE.U32.AND P0, PT, R2, 0x7ffffddb, PT ;  /* 0x7ffffddb0200780c */ /* 0x000fc60003f06070 */
[----:B------:R-:W-:Y:S04]  /*1e3e0*/  STL.64 [R1+0x630], R30 ;  /* 0x0006301e01007387 */ /* 0x000fe80000100a00 */
[----:B------:R5:W-:Y:S01]  /*1e3f0*/  LDGSTS.E [R11+0x65600], [R30.64], !P2 ;  /* 0x656000001e0b7fae */ /* 0x000be2000d121848 */
[----:B------:R-:W-:-:S04]  /*1e400*/  IMAD.WIDE R28, R0, 0x4, R34 ;  /* 0x00000004001c7825 */ /* 0x000fc800078e0222 */
[----:B----4-:R-:W-:Y:S01]  /*1e410*/  IMAD.WIDE R22, R0, 0x4, R22 ;  /* 0x0000000400167825 */ /* 0x010fe200078e0216 */
[----:B------:R-:W-:Y:S04]  /*1e420*/  STL.64 [R1+0x6b0], R28 ;  /* 0x0006b01c01007387 */ /* 0x000fe80000100a00 */
[----:B------:R4:W-:Y:S01]  /*1e430*/  LDGSTS.E [R11+0x66400], [R28.64], !P5 ;  /* 0x664000001c0b7fae */ /* 0x0009e2000e921848 */
[----:B------:R-:W-:-:S03]  /*1e440*/  IADD3 R2, R250, -0x1ae, RZ ;  /* 0xfffffe52fa027810 */ /* 0x000fc60007ffe0ff */
[----:B------:R1:W-:Y:S04]  /*1e450*/  STL.64 [R1+0x6a8], R22 ;  /* 0x0006a81601007387 */ /* 0x0003e80000100a00 */
[----:B------:R1:W-:Y:S01]  /*1e460*/  LDGSTS.E [R11+0x66600], [R22.64], !P5 ;  /* 0x66600000160b7fae */ /* 0x0003e2000e921848 */
[----:B------:R-:W-:Y:S02]  /*1e470*/  ISETP.GE.U32.AND P1, PT, R3, 0x7ffffdd7, PT ;  /* 0x7ffffdd70300780c */ /* 0x000fe40003f26070 */
[----:B------:R-:W-:Y:S02]  /*1e480*/  IADD3 R3, R250, -0x1b2, RZ ;  /* 0xfffffe4efa037810 */ /* 0x000fe40007ffe0ff */
[----:B------:R-:W-:Y:S01]  /*1e490*/  ISETP.GE.U32.AND P4, PT, R2, 0x7ffffdd3, PT ;  /* 0x7ffffdd30200780c */ /* 0x000fe20003f86070 */
[----:B-1----:R-:W-:-:S04]  /*1e4a0*/  IMAD.WIDE R22, R0, 0x4, R20 ;  /* 0x0000000400167825 */ /* 0x002fc800078e0214 */
[C---:B------:R-:W-:Y:S01]  /*1e4b0*/  IMAD.WIDE R20, R0.reuse, 0x4, R26 ;  /* 0x0000000400147825 */ /* 0x040fe200078e021a */
[----:B------:R-:W-:Y:S03]  /*1e4c0*/  STL.64 [R1+0x698], R22 ;  /* 0x0006981601007387 */ /* 0x000fe60000100a00 */
[C---:B------:R-:W-:Y:S01]  /*1e4d0*/  IMAD.WIDE R18, R0.reuse, 0x4, R18 ;  /* 0x0000000400127825 */ /* 0x040fe200078e0212 */
[----:B------:R1:W-:Y:S03]  /*1e4e0*/  LDGSTS.E [R11+0x67400], [R22.64], !P3 ;  /* 0x67400000160b7fae */ /* 0x0003e6000d921848 */
[----:B------:R-:W-:Y:S01]  /*1e4f0*/  IMAD.WIDE R14, R0, 0x4, R14 ;  /* 0x00000004000e7825 */ /* 0x000fe200078e020e */
[----:B------:R-:W-:Y:S01]  /*1e500*/  STL.64 [R1+0x690], R20 ;  /* 0x0006901401007387 */ /* 0x000fe20000100a00 */
[----:B------:R-:W-:-:S03]  /*1e510*/  IADD3 R2, R250, -0x1b6, RZ ;  /* 0xfffffe4afa027810 */ /* 0x000fc60007ffe0ff */
[----:B------:R1:W-:Y:S01]  /*1e520*/  LDGSTS.E [R11+0x67600], [R20.64], !P3 ;  /* 0x67600000140b7fae */ /* 0x0003e2000d921848 */
[----:B------:R-:W-:-:S03]  /*1e530*/  ISETP.GE.U32.AND P2, PT, R3, 0x7ffffdcf, PT ;  /* 0x7ffffdcf0300780c */ /* 0x000fc60003f46070 */
[----:B------:R1:W-:Y:S04]  /*1e540*/  STL.64 [R1+0x688], R18 ;  /* 0x0006881201007387 */ /* 0x0003e80000100a00 */
[----:B------:R1:W-:Y:S01]  /*1e550*/  LDGSTS.E [R11+0x68400], [R18.64], !P6 ;  /* 0x68400000120b7fae */ /* 0x0003e2000f121848 */
[----:B------:R-:W-:-:S03]  /*1e560*/  IADD3 R3, R250, -0x1ba, RZ ;  /* 0xfffffe46fa037810 */ /* 0x000fc60007ffe0ff */
[----:B------:R1:W-:Y:S04]  /*1e570*/  STL.64 [R1+0x678], R14 ;  /* 0x0006780e01007387 */ /* 0x0003e80000100a00 */
[----:B------:R1:W-:Y:S01]  /*1e580*/  LDGSTS.E [R11+0x68600], [R14.64], !P6 ;  /* 0x686000000e0b7fae */ /* 0x0003e2000f121848 */
[----:B------:R-:W-:Y:S02]  /*1e590*/  ISETP.GE.U32.AND P5, PT, R2, 0x7ffffdcb, PT ;  /* 0x7ffffdcb0200780c */ /* 0x000fe40003fa6070 */
[C---:B------:R-:W-:Y:S02]  /*1e5a0*/  IADD3 R2, R250.reuse, -0x1be, RZ ;  /* 0xfffffe42fa027810 */ /* 0x040fe40007ffe0ff */
[----:B------:R-:W-:Y:S02]  /*1e5b0*/  ISETP.GE.U32.AND P3, PT, R3, 0x7ffffdc7, PT ;  /* 0x7ffffdc70300780c */ /* 0x000fe40003f66070 */
[----:B------:R-:W-:-:S02]  /*1e5c0*/  IADD3 R3, R250, -0x1c2, RZ ;  /* 0xfffffe3efa037810 */ /* 0x000fc40007ffe0ff */
[----:B------:R-:W-:Y:S02]  /*1e5d0*/  ISETP.GE.U32.AND P6, PT, R2, 0x7ffffdc3, PT ;  /* 0x7ffffdc30200780c */ /* 0x000fe40003fc6070 */
[----:B------:R-:W-:Y:S01]  /*1e5e0*/  IADD3 R2, R250, -0x1c6, RZ ;  /* 0xfffffe3afa027810 */ /* 0x000fe20007ffe0ff */
[----:B-1----:R-:W-:-:S04]  /*1e5f0*/  IMAD.WIDE R18, R0, 0x4, R146 ;  /* 0x0000000400127825 */ /* 0x002fc800078e0292 */
[----:B--2---:R-:W-:-:S04]  /*1e600*/  IMAD.WIDE R16, R0, 0x4, R16 ;  /* 0x0000000400107825 */ /* 0x004fc800078e0210 */
[C---:B------:R-:W-:Y:S01]  /*1e610*/  IMAD.WIDE R14, R0.reuse, 0x4, R24 ;  /* 0x00000004000e7825 */ /* 0x040fe200078e0218 */
[----:B------:R1:W-:Y:S04]  /*1e620*/  STL.64 [R1+0x670], R16 ;  /* 0x0006701001007387 */ /* 0x0003e80000100a00 */
[----:B------:R1:W-:Y:S04]  /*1e630*/  LDGSTS.E [R11+0x69400], [R16.64], !P0 ;  /* 0x69400000100b7fae */ /* 0x0003e8000c121848 */
[----:B------:R2:W-:Y:S04]  /*1e640*/  STL.64 [R1+0x668], R14 ;  /* 0x0006680e01007387 */ /* 0x0005e80000100a00 */
[----:B------:R2:W-:Y:S01]  /*1e650*/  LDGSTS.E [R11+0x69600], [R14.64], !P0 ;  /* 0x696000000e0b7fae */ /* 0x0005e2000c121848 */
[----:B---3--:R-:W-:-:S04]  /*1e660*/  IMAD.WIDE R8, R0, 0x4, R8 ;  /* 0x0000000400087825 */ /* 0x008fc800078e0208 */
[C---:B------:R-:W-:Y:S01]  /*1e670*/  IMAD.WIDE R6, R0.reuse, 0x4, R6 ;  /* 0x0000000400067825 */ /* 0x040fe200078e0206 */
[----:B------:R3:W-:Y:S03]  /*1e680*/  STL.64 [R1+0x660], R8 ;  /* 0x0006600801007387 */ /* 0x0007e60000100a00 */
[C---:B-1----:R-:W-:Y:S01]  /*1e690*/  IMAD.WIDE R16, R0.reuse, 0x4, R248 ;  /* 0x0000000400107825 */ /* 0x042fe200078e02f8 */
[----:B------:R3:W-:Y:S03]  /*1e6a0*/  LDGSTS.E [R11+0x6a400], [R8.64], !P1 ;  /* 0x6a400000080b7fae */ /* 0x0007e6000c921848 */
[C---:B--2---:R-:W-:Y:S01]  /*1e6b0*/  IMAD.WIDE R14, R0.reuse, 0x4, R246 ;  /* 0x00000004000e7825 */ /* 0x044fe200078e02f6 */
[----:B------:R1:W-:Y:S04]  /*1e6c0*/  STL.64 [R1+0x658], R6 ;  /* 0x0006580601007387 */ /* 0x0003e80000100a00 */
[----:B------:R1:W-:Y:S01]  /*1e6d0*/  LDGSTS.E [R11+0x6a600], [R6.64], !P1 ;  /* 0x6a600000060b7fae */ /* 0x0003e2000c921848 */
[----:B---3--:R-:W-:-:S03]  /*1e6e0*/  IMAD.WIDE R8, R0, 0x4, R82 ;  /* 0x0000000400087825 */ /* 0x008fc600078e0252 */
[----:B------:R2:W-:Y:S01]  /*1e6f0*/  STL.64 [R1+0x650], R16 ;  /* 0x0006501001007387 */ /* 0x0005e20000100a00 */
[----:B------:R-:W-:-:S03]  /*1e700*/  ISETP.GE.U32.AND P0, PT, R3, 0x7ffffdbf, PT ;  /* 0x7ffffdbf0300780c */ /* 0x000fc60003f06070 */
[----:B------:R2:W-:Y:S01]  /*1e710*/  LDGSTS.E [R11+0x6b400], [R16.64], !P4 ;  /* 0x6b400000100b7fae */ /* 0x0005e2000e121848 */
[----:B-1----:R-:W-:-:S03]  /*1e720*/  IMAD.WIDE R6, R0, 0x4, R84 ;  /* 0x0000000400067825 */ /* 0x002fc600078e0254 */
[----:B------:R1:W-:Y:S01]  /*1e730*/  STL.64 [R1+0x648], R14 ;  /* 0x0006480e01007387 */ /* 0x0003e20000100a00 */
[----:B------:R-:W-:-:S03]  /*1e740*/  IADD3 R3, R250, -0x1ca, RZ ;  /* 0xfffffe36fa037810 */ /* 0x000fc60007ffe0ff */
[----:B------:R1:W-:Y:S01]  /*1e750*/  LDGSTS.E [R11+0x6b600], [R14.64], !P4 ;  /* 0x6b6000000e0b7fae */ /* 0x0003e2000e121848 */
[----:B--2---:R-:W-:-:S03]  /*1e760*/  IMAD.WIDE R16, R0, 0x4, R96 ;  /* 0x0000000400107825 */ /* 0x004fc600078e0260 */
        /* <DEDUP_REMOVED lines=60> */
[----:B------:R1:W-:Y:S04]  /*1eb30*/  STL.64 [R1+0x5a8], R14 ;  /* 0x0005a80e01007387 */ /* 0x0003e80000100a00 */
        /* <DEDUP_REMOVED lines=9> */
[----:B------:R2:W-:Y:S04]  /*1ebd0*/  STL.64 [R1+0x590], R16 ;  /* 0x0005901001007387 */ /* 0x0005e80000100a00 */
        /* <DEDUP_REMOVED lines=23> */
[----:B------:R-:W-:Y:S04]  /*1ed50*/  STL.64 [R1+0x550], R16 ;  /* 0x0005501001007387 */ /* 0x000fe80000100a00 */
[----:B------:R2:W-:Y:S01]  /*1ed60*/  LDGSTS.E [R11+0x79400], [R16.64], !P4 ;  /* 0x79400000100b7fae */ /* 0x0005e2000e121848 */
[----:B-1----:R-:W-:-:S03]  /*1ed70*/  IMAD.WIDE R6, R0, 0x4, R144 ;  /* 0x0000000400067825 */ /* 0x002fc600078e0290 */
[----:B------:R1:W-:Y:S04]  /*1ed80*/  STL.64 [R1+0x548], R14 ;  /* 0x0005480e01007387 */ /* 0x0003e80000100a00 */
[----:B------:R1:W-:Y:S04]  /*1ed90*/  LDGSTS.E [R11+0x79600], [R14.64], !P4 ;  /* 0x796000000e0b7fae */ /* 0x0003e8000e121848 */
[----:B------:R3:W-:Y:S04]  /*1eda0*/  STL.64 [R1+0x540], R8 ;  /* 0x0005400801007387 */ /* 0x0007e80000100a00 */
[----:B------:R3:W-:Y:S01]  /*1edb0*/  STL.64 [R1+0x538], R6 ;  /* 0x0005380601007387 */ /* 0x0007e20000100a00 */
[----:B-1----:R-:W-:-:S03]  /*1edc0*/  IMAD.WIDE R14, R0, 0x4, R140 ;  /* 0x00000004000e7825 */ /* 0x002fc600078e028c */
[----:B--2---:R-:W2:Y:S04]  /*1edd0*/  LDL.LU.64 R16, [R1+0x1d8] ;  /* 0x0001d80001107983 */ /* 0x004ea80000300a00 */
[----:B------:R1:W-:Y:S04]  /*1ede0*/  STL.64 [R1+0x530], R18 ;  /* 0x0005301201007387 */ /* 0x0003e80000100a00 */
[----:B------:R-:W-:Y:S04]  /*1edf0*/  STL.64 [R1+0x528], R14 ;  /* 0x0005280e01007387 */ /* 0x000fe80000100a00 */
[----:B------:R-:W5:Y:S01]  /*1ee00*/  LDL.LU.64 R22, [R1+0x1d0] ;  /* 0x0001d00001167983 */ /* 0x000f620000300a00 */
[----:B------:R-:W-:-:S04]  /*1ee10*/  IADD3 R3, R250, -0x1ea, RZ ;  /* 0xfffffe16fa037810 */ /* 0x000fc80007ffe0ff */
[----:B------:R-:W-:Y:S02]  /*1ee20*/  ISETP.GE.U32.AND P2, PT, R3, 0x7ffffd97, PT ;  /* 0x7ffffd970300780c */ /* 0x000fe40003f46070 */
[C---:B------:R-:W-:Y:S02]  /*1ee30*/  IADD3 R2, R250.reuse, -0x1ee, RZ ;  /* 0xfffffe12fa027810 */ /* 0x040fe40007ffe0ff */
[----:B------:R-:W-:Y:S02]  /*1ee40*/  IADD3 R3, R250, -0x1f2, RZ ;  /* 0xfffffe0efa037810 */ /* 0x000fe40007ffe0ff */
[----:B------:R-:W-:Y:S02]  /*1ee50*/  ISETP.GE.U32.AND P5, PT, R2, 0x7ffffd93, PT ;  /* 0x7ffffd930200780c */ /* 0x000fe40003fa6070 */
[----:B------:R-:W-:Y:S02]  /*1ee60*/  IADD3 R2, R250, -0x1f6, RZ ;  /* 0xfffffe0afa027810 */ /* 0x000fe40007ffe0ff */
[----:B------:R-:W-:-:S02]  /*1ee70*/  ISETP.GE.U32.AND P3, PT, R3, 0x7ffffd8f, PT ;  /* 0x7ffffd8f0300780c */ /* 0x000fc40003f66070 */
[----:B------:R-:W-:Y:S01]  /*1ee80*/  IADD3 R3, R250, -0x1fa, RZ ;  /* 0xfffffe06fa037810 */ /* 0x000fe20007ffe0ff */
[----:B------:R3:W-:Y:S01]  /*1ee90*/  LDGSTS.E [R11+0x7a400], [R8.64], !P2 ;  /* 0x7a400000080b7fae */ /* 0x0007e2000d121848 */
[----:B------:R-:W-:-:S03]  /*1eea0*/  ISETP.GE.U32.AND P6, PT, R2, 0x7ffffd8b, PT ;  /* 0x7ffffd8b0200780c */ /* 0x000fc60003fc6070 */
[----:B------:R1:W-:Y:S01]  /*1eeb0*/  LDGSTS.E [R11+0x7a600], [R6.64], !P2 ;  /* 0x7a600000060b7fae */ /* 0x0003e2000d121848 */
[----:B------:R-:W-:Y:S01]  /*1eec0*/  ISETP.GE.U32.AND P0, PT, R3, 0x7ffffd87, PT ;  /* 0x7ffffd870300780c */ /* 0x000fe20003f06070 */
[C---:B---3--:R-:W-:Y:S02]  /*1eed0*/  IMAD.WIDE R8, R0.reuse, 0x4, R142 ;  /* 0x0000000400087825 */ /* 0x048fe400078e028e */
[----:B------:R3:W-:Y:S02]  /*1eee0*/  LDGSTS.E [R11+0x7b400], [R18.64], !P5 ;  /* 0x7b400000120b7fae */ /* 0x0007e4000e921848 */
[----:B-1----:R-:W-:Y:S02]  /*1eef0*/  IMAD.WIDE R6, R0, 0x4, R148 ;  /* 0x0000000400067825 */ /* 0x002fe400078e0294 */
[----:B------:R1:W-:Y:S01]  /*1ef00*/  STL.64 [R1+0x520], R8 ;  /* 0x0005200801007387 */ /* 0x0003e20000100a00 */
[----:B------:R-:W-:-:S03]  /*1ef10*/  IADD3 R2, R250, -0x1fe, RZ ;  /* 0xfffffe02fa027810 */ /* 0x000fc60007ffe0ff */
[----:B------:R1:W-:Y:S01]  /*1ef20*/  STL.64 [R1+0x518], R6 ;  /* 0x0005180601007387 */ /* 0x0003e20000100a00 */
[----:B----4-:R-:W-:-:S03]  /*1ef30*/  IMAD.WIDE R28, R0, 0x4, R154 ;  /* 0x00000004001c7825 */ /* 0x010fc600078e029a */
[----:B------:R-:W4:Y:S01]  /*1ef40*/  LDL.LU.64 R20, [R1+0x1a8] ;  /* 0x0001a80001147983 */ /* 0x000f220000300a00 */
[----:B------:R-:W-:-:S03]  /*1ef50*/  IMAD.WIDE R24, R0, 0x4, R150 ;  /* 0x0000000400187825 */ /* 0x000fc600078e0296 */
[----:B------:R1:W-:Y:S04]  /*1ef60*/  LDGSTS.E [R11+0x7b600], [R14.64], !P5 ;  /* 0x7b6000000e0b7fae */ /* 0x0003e8000e921848 */
[----:B------:R-:W4:Y:S01]  /*1ef70*/  LDL.LU.64 R26, [R1+0x1a0] ;  /* 0x0001a000011a7983 */ /* 0x000f220000300a00 */
[----:B------:R-:W-:-:S03]  /*1ef80*/  ISETP.GE.U32.AND P1, PT, R2, 0x7ffffd83, PT ;  /* 0x7ffffd830200780c */ /* 0x000fc60003f26070 */
[----:B------:R1:W-:Y:S04]  /*1ef90*/  LDGSTS.E [R11+0x7c400], [R8.64], !P3 ;  /* 0x7c400000080b7fae */ /* 0x0003e8000d921848 */
[----:B------:R1:W-:Y:S04]  /*1efa0*/  LDGSTS.E [R11+0x7c600], [R6.64], !P3 ;  /* 0x7c600000060b7fae */ /* 0x0003e8000d921848 */
[----:B---3--:R-:W3:Y:S01]  /*1efb0*/  LDL.LU.64 R18, [R1+0x178] ;  /* 0x0001780001127983 */ /* 0x008ee20000300a00 */
[----:B-1----:R-:W-:-:S03]  /*1efc0*/  IMAD.WIDE R8, R0, 0x4, R156 ;  /* 0x0000000400087825 */ /* 0x002fc600078e029c */
[----:B------:R-:W3:Y:S01]  /*1efd0*/  LDL.LU.64 R14, [R1+0x170] ;  /* 0x00017000010e7983 */ /* 0x000ee20000300a00 */
[----:B------:R-:W-:-:S03]  /*1efe0*/  IMAD.WIDE R6, R0, 0x4, R152 ;  /* 0x0000000400067825 */ /* 0x000fc600078e0298 */
[----:B------:R-:W-:Y:S04]  /*1eff0*/  STL.64 [R1+0x510], R28 ;  /* 0x0005101c01007387 */ /* 0x000fe80000100a00 */
[----:B------:R2:W-:Y:S04]  /*1f000*/  LDGSTS.E [R11+0x7d400], [R28.64], !P6 ;  /* 0x7d4000001c0b7fae */ /* 0x0005e8000f121848 */
[----:B------:R-:W-:Y:S04]  /*1f010*/  STL.64 [R1+0x508], R24 ;  /* 0x0005081801007387 */ /* 0x000fe80000100a00 */
[----:B------:R1:W-:Y:S04]  /*1f020*/  LDGSTS.E [R11+0x7d600], [R24.64], !P6 ;  /* 0x7d600000180b7fae */ /* 0x0003e8000f121848 */
[----:B------:R1:W-:Y:S04]  /*1f030*/  STL.64 [R1+0x500], R8 ;  /* 0x0005000801007387 */ /* 0x0003e80000100a00 */
[----:B------:R1:W-:Y:S04]  /*1f040*/  LDGSTS.E [R11+0x7e400], [R8.64], !P0 ;  /* 0x7e400000080b7fae */ /* 0x0003e8000c121848 */
[----:B------:R1:W-:Y:S04]  /*1f050*/  STL.64 [R1+0x4f8], R6 ;  /* 0x0004f80601007387 */ /* 0x0003e80000100a00 */
[----:B------:R1:W-:Y:S02]  /*1f060*/  LDGSTS.E [R11+0x7e600], [R6.64], !P0 ;  /* 0x7e600000060b7fae */ /* 0x0003e4000c121848 */
[----:B-1----:R-:W-:-:S02]  /*1f070*/  IMAD.WIDE R8, R0, 0x4, R158 ;  /* 0x0000000400087825 */ /* 0x002fc400078e029e */
[----:B------:R-:W3:Y:S04]  /*1f080*/  LDL.LU.64 R24, [R1+0x148] ;  /* 0x0001480001187983 */ /* 0x000ee80000300a00 */
[----:B------:R1:W-:Y:S01]  /*1f090*/  STL.64 [R1+0x4f0], R8 ;  /* 0x0004f00801007387 */ /* 0x0003e20000100a00 */
[----:B------:R-:W-:-:S03]  /*1f0a0*/  IMAD.WIDE R6, R0, 0x4, R160 ;  /* 0x0000000400067825 */ /* 0x000fc600078e02a0 */
[----:B------:R1:W-:Y:S04]  /*1f0b0*/  LDGSTS.E [R11+0x7f400], [R8.64], !P1 ;  /* 0x7f400000080b7fae */ /* 0x0003e8000c921848 */
[----:B------:R1:W-:Y:S01]  /*1f0c0*/  LDGSTS.E [R11+0x7f600], [R6.64], !P1 ;  /* 0x7f600000060b7fae */ /* 0x0003e2000c921848 */
[----:B--2---:R-:W-:-:S03]  /*1f0d0*/  IMAD.WIDE R28, R0, 0x4, R16 ;  /* 0x00000004001c7825 */ /* 0x004fc600078e0210 */
[----:B------:R-:W2:Y:S04]  /*1f0e0*/  LDL.LU.64 R16, [R1+0x140] ;  /* 0x0001400001107983 */ /* 0x000ea80000300a00 */
[----:B------:R1:W-:Y:S01]  /*1f0f0*/  STL.64 [R1+0x4e8], R6 ;  /* 0x0004e80601007387 */ /* 0x0003e20000100a00 */
[----:B-----5:R-:W-:-:S03]  /*1f100*/  IMAD.WIDE R22, R0, 0x4, R22 ;  /* 0x0000000400167825 */ /* 0x020fc600078e0216 */
[----:B------:R-:W-:Y:S04]  /*1f110*/  STL.64 [R1+0x438], R28 ;  /* 0x0004381c01007387 */ /* 0x000fe80000100a00 */
[----:B------:R4:W-:Y:S04]  /*1f120*/  STL.64 [R1+0x430], R22 ;  /* 0x0004301601007387 */ /* 0x0009e80000100a00 */
[----:B-1----:R-:W5:Y:S04]  /*1f130*/  LDL.LU.64 R8, [R1+0x128] ;  /* 0x0001280001087983 */ /* 0x002f680000300a00 */
[----:B------:R-:W5:Y:S01]  /*1f140*/  LDL.LU.64 R6, [R1+0x120] ;  /* 0x0001200001067983 */ /* 0x000f620000300a00 */
[----:B------:R-:W-:-:S04]  /*1f150*/  IADD3 R3, R250, -0x183, RZ ;  /* 0xfffffe7dfa037810 */ /* 0x000fc80007ffe0ff */
        /* <DEDUP_REMOVED lines=10> */
[----:B------:R-:W-:Y:S01]  /*1f200*/  IMAD.WIDE R20, R0, 0x4, R26 ;  /* 0x0000000400147825 */ /* 0x000fe200078e021a */
[----:B------:R4:W-:Y:S04]  /*1f210*/  STL.64 [R1+0x408], R22 ;  /* 0x0004081601007387 */ /* 0x0009e80000100a00 */
[----:B------:R3:W-:Y:S01]  /*1f220*/  STL.64 [R1+0x400], R20 ;  /* 0x0004001401007387 */ /* 0x0007e20000100a00 */
[----:B------:R-:W-:-:S03]  /*1f230*/  IADD3 R3, R250, -0x193, RZ ;  /* 0xfffffe6dfa037810 */ /* 0x000fc60007ffe0ff */
[----:B------:R-:W5:Y:S01]  /*1f240*/  LDL.LU.64 R32, [R1+0x108] ;  /* 0x0001080001207983 */ /* 0x000f620000300a00 */
[----:B---3--:R-:W-:-:S03]  /*1f250*/  IMAD.WIDE R18, R0, 0x4, R18 ;  /* 0x0000000400127825 */ /* 0x008fc600078e0212 */
[----:B-1----:R-:W3:Y:S01]  /*1f260*/  LDL.LU.64 R28, [R1+0x100] ;  /* 0x00010000011c7983 */ /* 0x002ee20000300a00 */
[----:B------:R-:W-:-:S03]  /*1f270*/  IMAD.WIDE R14, R0, 0x4, R14 ;  /* 0x00000004000e7825 */ /* 0x000fc600078e020e */
[----:B------:R1:W-:Y:S01]  /*1f280*/  STL.64 [R1+0x3d8], R18 ;  /* 0x0003d81201007387 */ /* 0x0003e20000100a00 */
[----:B------:R-:W-:-:S03]  /*1f290*/  ISETP.GE.U32.AND P3, PT, R2, 0x7ffffdf2, PT ;  /* 0x7ffffdf20200780c */ /* 0x000fc60003f66070 */
[----:B------:R1:W-:Y:S01]  /*1f2a0*/  STL.64 [R1+0x3d0], R14 ;  /* 0x0003d00e01007387 */ /* 0x0003e20000100a00 */
[----:B------:R-:W-:-:S03]  /*1f2b0*/  ISETP.GE.U32.AND P6, PT, R3, 0x7ffffdee, PT ;  /* 0x7ffffdee0300780c */ /* 0x000fc60003fc6070 */
[----:B------:R4:W-:Y:S04]  /*1f2c0*/  LDGSTS.E [R4+0x61800], [R22.64], !P2 ;  /* 0x6180000016047fae */ /* 0x0009e8000d121848 */
[----:B------:R-:W3:Y:S04]  /*1f2d0*/  LDL.LU.64 R34, [R1+0xd8] ;  /* 0x0000d80001227983 */ /* 0x000ee80000300a00 */
[----:B------:R1:W-:Y:S04]  /*1f2e0*/  LDGSTS.E [R4+0x61a00], [R20.64], !P2 ;  /* 0x61a0000014047fae */ /* 0x0003e8000d121848 */
[----:B----4-:R-:W4:Y:S04]  /*1f2f0*/  LDL.LU.64 R22, [R1+0xd0] ;  /* 0x0000d00001167983 */ /* 0x010f280000300a00 */
[----:B------:R1:W-:Y:S04]  /*1f300*/  LDGSTS.E [R4+0x62800], [R18.64], !P5 ;  /* 0x6280000012047fae */ /* 0x0003e8000e921848 */
[----:B-1----:R-:W4:Y:S04]  /*1f310*/  LDL.LU.64 R20, [R1+0xa8] ;  /* 0x0000a80001147983 */ /* 0x002f280000300a00 */
[----:B------:R-:W4:Y:S01]  /*1f320*/  LDL.LU.64 R26, [R1+0xa0] ;  /* 0x0000a000011a7983 */ /* 0x000f220000300a00 */
[----:B------:R-:W-:-:S03]  /*1f330*/  IMAD.WIDE R24, R0, 0x4, R24 ;  /* 0x0000000400187825 */ /* 0x000fc600078e0218 */
[----:B------:R1:W-:Y:S04]  /*1f340*/  LDGSTS.E [R4+0x62a00], [R14.64], !P5 ;  /* 0x62a000000e047fae */ /* 0x0003e8000e921848 */
[----:B------:R-:W-:Y:S04]  /*1f350*/  STL.64 [R1+0x3a8], R24 ;  /* 0x0003a81801007387 */ /* 0x000fe80000100a00 */
[----:B------:R-:W4:Y:S04]  /*1f360*/  LDL.LU.64 R18, [R1+0x78] ;  /* 0x0000780001127983 */ /* 0x000f280000300a00 */
[----:B-1----:R-:W4:Y:S04]  /*1f370*/  LDL.LU.64 R14, [R1+0x70] ;  /* 0x00007000010e7983 */ /* 0x002f280000300a00 */
[----:B------:R1:W-:Y:S01]  /*1f380*/  LDGSTS.E [R4+0x63800], [R24.64], !P3 ;  /* 0x6380000018047fae */ /* 0x0003e2000d921848 */
[----:B--2---:R-:W-:-:S05]  /*1f390*/  IMAD.WIDE R16, R0, 0x4, R16 ;  /* 0x0000000400107825 */ /* 0x004fca00078e0210 */
[----:B------:R2:W-:Y:S04]  /*1f3a0*/  STL.64 [R1+0x390], R16 ;  /* 0x0003901001007387 */ /* 0x0005e80000100a00 */
[----:B------:R2:W-:Y:S01]  /*1f3b0*/  LDGSTS.E [R4+0x63a00], [R16.64], !P3 ;  /* 0x63a0000010047fae */ /* 0x0005e2000d921848 */
[----:B-----5:R-:W-:-:S04]  /*1f3c0*/  IMAD.WIDE R8, R0, 0x4, R8 ;  /* 0x0000000400087825 */ /* 0x020fc800078e0208 */
[----:B------:R-:W-:Y:S01]  /*1f3d0*/  IMAD.WIDE R6, R0, 0x4, R6 ;  /* 0x0000000400067825 */ /* 0x000fe200078e0206 */
[----:B------:R5:W-:Y:S04]  /*1f3e0*/  STL.64 [R1+0x368], R8 ;  /* 0x0003680801007387 */ /* 0x000be80000100a00 */
[----:B------:R1:W-:Y:S04]  /*1f3f0*/  STL.64 [R1+0x4e0], R6 ;  /* 0x0004e00601007387 */ /* 0x0003e80000100a00 */
[----:B--2---:R-:W2:Y:S04]  /*1f400*/  LDL.LU.64 R16, [R1+0x48] ;  /* 0x0000480001107983 */ /* 0x004ea80000300a00 */
[----:B------:R5:W-:Y:S04]  /*1f410*/  LDGSTS.E [R4+0x64800], [R8.64], !P6 ;  /* 0x6480000008047fae */ /* 0x000be8000f121848 */
[----:B-1----:R-:W2:Y:S04]  /*1f420*/  LDL.LU.64 R24, [R1+0x40] ;  /* 0x0000400001187983 */ /* 0x002ea80000300a00 */
[----:B------:R1:W-:Y:S04]  /*1f430*/  LDGSTS.E [R4+0x64a00], [R6.64], !P6 ;  /* 0x64a0000006047fae */ /* 0x0003e8000f121848 */
[----:B-----5:R-:W5:Y:S04]  /*1f440*/  LDL.LU.64 R8, [R1+0x18] ;  /* 0x0000180001087983 */ /* 0x020f680000300a00 */
[----:B-1----:R-:W5:Y:S01]  /*1f450*/  LDL.LU.64 R6, [R1+0x10] ;  /* 0x0000100001067983 */ /* 0x002f620000300a00 */
[----:B------:R-:W-:-:S02]  /*1f460*/  IADD3 R2, R250, -0x197, RZ ;  /* 0xfffffe69fa027810 */ /* 0x000fc40007ffe0ff */
[----:B------:R-:W-:Y:S02]  /*1f470*/  IADD3 R3, R250, -0x19b, RZ ;  /* 0xfffffe65fa037810 */ /* 0x000fe40007ffe0ff */
[----:B------:R-:W-:Y:S02]  /*1f480*/  ISETP.GE.U32.AND P0, PT, R2, 0x7ffffdea, PT ;  /* 0x7ffffdea0200780c */ /* 0x000fe40003f06070 */
[----:B------:R-:W-:Y:S02]  /*1f490*/  ISETP.GE.U32.AND P1, PT, R3, 0x7ffffde6, PT ;  /* 0x7ffffde60300780c */ /* 0x000fe40003f26070 */
[C---:B------:R-:W-:Y:S02]  /*1f4a0*/  IADD3 R2, R250.reuse, -0x19f, RZ ;  /* 0xfffffe61fa027810 */ /* 0x040fe40007ffe0ff */
[----:B------:R-:W-:Y:S02]  /*1f4b0*/  IADD3 R3, R250, -0x1a3, RZ ;  /* 0xfffffe5dfa037810 */ /* 0x000fe40007ffe0ff */
[----:B------:R-:W-:Y:S01]  /*1f4c0*/  ISETP.GE.U32.AND P4, PT, R2, 0x7ffffde2, PT ;  /* 0x7ffffde20200780c */ /* 0x000fe20003f86070 */
[----:B------:R-:W-:Y:S01]  /*1f4d0*/  IMAD.WIDE R32, R0, 0x4, R32 ;  /* 0x0000000400207825 */ /* 0x000fe200078e0220 */
[----:B------:R-:W-:-:S03]  /*1f4e0*/  ISETP.GE.U32.AND P2, PT, R3, 0x7ffffdde, PT ;  /* 0x7ffffdde0300780c */ /* 0x000fc60003f46070 */
[----:B---3--:R-:W-:Y:S01]  /*1f4f0*/  IMAD.WIDE R30, R0, 0x4, R28 ;  /* 0x00000004001e7825 */ /* 0x008fe200078e021c */
        /* <DEDUP_REMOVED lines=12> */
[----:B------:R1:W-:Y:S01]  /*1f5c0*/  STL.64 [R1+0x4d0], R22 ;  /* 0x0004d01601007387 */ /* 0x0003e20000100a00 */
[----:B------:R-:W-:-:S03]  /*1f5d0*/  ISETP.GE.U32.AND P3, PT, R3, 0x7ffffdd6, PT ;  /* 0x7ffffdd60300780c */ /* 0x000fc60003f66070 */
[----:B------:R1:W-:Y:S01]  /*1f5e0*/  LDGSTS.E [R4+0x66a00], [R22.64], !P1 ;  /* 0x66a0000016047fae */ /* 0x0003e2000c921848 */
        /* <DEDUP_REMOVED lines=8> */
[----:B------:R1:W-:Y:S01]  /*1f670*/  STL.64 [R1+0x4c0], R20 ;  /* 0x0004c01401007387 */ /* 0x0003e20000100a00 */
[----:B------:R-:W-:-:S03]  /*1f680*/  IADD3 R2, R250, -0x1b7, RZ ;  /* 0xfffffe49fa027810 */ /* 0x000fc60007ffe0ff */
[----:B------:R1:W-:Y:S01]  /*1f690*/  LDGSTS.E [R4+0x67a00], [R20.64], !P4 ;  /* 0x67a0000014047fae */ /* 0x0003e2000e121848 */
[----:B------:R-:W-:-:S03]  /*1f6a0*/  ISETP.GE.U32.AND P0, PT, R3, 0x7ffffdce, PT ;  /* 0x7ffffdce0300780c */ /* 0x000fc60003f06070 */
[----:B------:R-:W-:Y:S01]  /*1f6b0*/  STL.64 [R1+0x4b8], R18 ;  /* 0x0004b81201007387 */ /* 0x000fe20000100a00 */
[----:B------:R-:W-:-:S03]  /*1f6c0*/  IADD3 R3, R250, -0x1bb, RZ ;  /* 0xfffffe45fa037810 */ /* 0x000fc60007ffe0ff */
[----:B------:R1:W-:Y:S04]  /*1f6d0*/  LDGSTS.E [R4+0x68800], [R18.64], !P2 ;  /* 0x6880000012047fae */ /* 0x0003e8000d121848 */
[----:B------:R1:W-:Y:S04]  /*1f6e0*/  STL.64 [R1+0x4b0], R14 ;  /* 0x0004b00e01007387 */ /* 0x0003e80000100a00 */
[----:B------:R1:W-:Y:S01]  /*1f6f0*/  LDGSTS.E [R4+0x68a00], [R14.64], !P2 ;  /* 0x68a000000e047fae */ /* 0x0003e2000d121848 */
[----:B------:R-:W-:Y:S02]  /*1f700*/  ISETP.GE.U32.AND P1, PT, R2, 0x7ffffdca, PT ;  /* 0x7ffffdca0200780c */ /* 0x000fe40003f26070 */
[----:B------:R-:W-:-:S02]  /*1f710*/  IADD3 R2, R250, -0x1bf, RZ ;  /* 0xfffffe41fa027810 */ /* 0x000fc40007ffe0ff */
[----:B------:R-:W-:Y:S02]  /*1f720*/  ISETP.GE.U32.AND P4, PT, R3, 0x7ffffdc6, PT ;  /* 0x7ffffdc60300780c */ /* 0x000fe40003f86070 */
[----:B------:R-:W-:Y:S02]  /*1f730*/  IADD3 R3, R250, -0x1c3, RZ ;  /* 0xfffffe3dfa037810 */ /* 0x000fe40007ffe0ff */
[----:B------:R-:W-:Y:S02]  /*1f740*/  ISETP.GE.U32.AND P2, PT, R2, 0x7ffffdc2, PT ;  /* 0x7ffffdc20200780c */ /* 0x000fe40003f46070 */
[----:B------:R-:W-:Y:S01]  /*1f750*/  IADD3 R2, R250, -0x1c7, RZ ;  /* 0xfffffe39fa027810 */ /* 0x000fe20007ffe0ff */
[----:B-1----:R-:W-:-:S04]  /*1f760*/  IMAD.WIDE R20, R0, 0x4, R232 ;  /* 0x0000000400147825 */ /* 0x002fc800078e02e8 */
[----:B--2---:R-:W-:-:S04]  /*1f770*/  IMAD.WIDE R16, R0, 0x4, R16 ;  /* 0x0000000400107825 */ /* 0x004fc800078e0210 */
[C---:B------:R-:W-:Y:S01]  /*1f780*/  IMAD.WIDE R14, R0.reuse, 0x4, R24 ;  /* 0x00000004000e7825 */ /* 0x040fe200078e0218 */
[----:B------:R1:W-:Y:S04]  /*1f790*/  STL.64 [R1+0x4a8], R16 ;  /* 0x0004a81001007387 */ /* 0x0003e80000100a00 */
[----:B------:R1:W-:Y:S01]  /*1f7a0*/  LDGSTS.E [R4+0x69800], [R16.64], !P5 ;  /* 0x6980000010047fae */ /* 0x0003e2000e921848 */
[----:B-----5:R-:W-:-:S03]  /*1f7b0*/  IMAD.WIDE R8, R0, 0x4, R8 ;  /* 0x0000000400087825 */ /* 0x020fc600078e0208 */
[----:B------:R2:W-:Y:S04]  /*1f7c0*/  STL.64 [R1+0x4a0], R14 ;  /* 0x0004a00e01007387 */ /* 0x0005e80000100a00 */
[----:B------:R2:W-:Y:S01]  /*1f7d0*/  LDGSTS.E [R4+0x69a00], [R14.64], !P5 ;  /* 0x69a000000e047fae */ /* 0x0005e2000e921848 */
[----:B------:R-:W-:-:S03]  /*1f7e0*/  IMAD.WIDE R6, R0, 0x4, R6 ;  /* 0x0000000400067825 */ /* 0x000fc600078e0206 */
[----:B------:R5:W-:Y:S01]  /*1f7f0*/  STL.64 [R1+0x498], R8 ;  /* 0x0004980801007387 */ /* 0x000be20000100a00 */
[----:B-1----:R-:W-:-:S03]  /*1f800*/  IMAD.WIDE R16, R0, 0x4, R244 ;  /* 0x0000000400107825 */ /* 0x002fc600078e02f4 */
[----:B------:R5:W-:Y:S01]  /*1f810*/  LDGSTS.E [R4+0x6a800], [R8.64], !P3 ;  /* 0x6a80000008047fae */ /* 0x000be2000d921848 */
[----:B--2---:R-:W-:-:S03]  /*1f820*/  IMAD.WIDE R14, R0, 0x4, R162 ;  /* 0x00000004000e7825 */ /* 0x004fc600078e02a2 */
[----:B------:R1:W-:Y:S04]  /*1f830*/  STL.64 [R1+0x490], R6 ;  /* 0x0004900601007387 */ /* 0x0003e80000100a00 */
[----:B------:R1:W-:Y:S01]  /*1f840*/  LDGSTS.E [R4+0x6aa00], [R6.64], !P3 ;  /* 0x6aa0000006047fae */ /* 0x0003e2000d921848 */
[----:B-----5:R-:W-:-:S03]  /*1f850*/  IMAD.WIDE R8, R0, 0x4, R164 ;  /* 0x0000000400087825 */ /* 0x020fc600078e02a4 */
        /* <DEDUP_REMOVED lines=16> */
[----:B------:R-:W-:Y:S02]  /*1f960*/  IADD3 R2, R250, -0x1cf, RZ ;  /* 0xfffffe31fa027810 */ /* 0x000fe40007ffe0ff */
[----:B------:R-:W-:Y:S01]  /*1f970*/  ISETP.GE.U32.AND P6, PT, R3, 0x7ffffdb6, PT ;  /* 0x7ffffdb60300780c */ /* 0x000fe20003fc6070 */
        /* <DEDUP_REMOVED lines=53> */
[----:B------:R2:W-:Y:S04]  /*1fcd0*/  STL.64 [R1+0x2d8], R8 ;  /* 0x0002d80801007387 */ /* 0x0005e80000100a00 */
        /* <DEDUP_REMOVED lines=27> */
[----:B------:R-:W-:-:S03]  /*1fe90*/  ISETP.GE.U32.AND P4, PT, R3, 0x7ffffd8e, PT ;  /* 0x7ffffd8e0300780c */ /* 0x000fc60003f86070 */
[----:B------:R1:W-:Y:S01]  /*1fea0*/  LDGSTS.E [R4+0x77a00], [R14.64], !P5 ;  /* 0x77a000000e047fae */ /* 0x0003e2000e921848 */
[----:B--2---:R-:W-:-:S03]  /*1feb0*/  IMAD.WIDE R16, R0, 0x4, R216 ;  /* 0x0000000400107825 */ /* 0x004fc600078e02d8 */
[----:B------:R2:W-:Y:S01]  /*1fec0*/  STL.64 [R1+0x298], R8 ;  /* 0x0002980801007387 */ /* 0x0005e20000100a00 */
[----:B------:R-:W-:-:S03]  /*1fed0*/  IADD3 R2, R250, -0x1f7, RZ ;  /* 0xfffffe09fa027810 */ /* 0x000fc60007ffe0ff */
[----:B------:R2:W-:Y:S01]  /*1fee0*/  LDGSTS.E [R4+0x78800], [R8.64], !P3 ;  /* 0x7880000008047fae */ /* 0x0005e2000d921848 */
[----:B-1----:R-:W-:-:S03]  /*1fef0*/  IMAD.WIDE R14, R0, 0x4, R218 ;  /* 0x00000004000e7825 */ /* 0x002fc600078e02da */
[----:B------:R1:W-:Y:S04]  /*1ff00*/  STL.64 [R1+0x290], R6 ;  /* 0x0002900601007387 */ /* 0x0003e80000100a00 */
[----:B------:R1:W-:Y:S01]  /*1ff10*/  LDGSTS.E [R4+0x78a00], [R6.64], !P3 ;  /* 0x78a0000006047fae */ /* 0x0003e2000d921848 */
[----:B--2---:R-:W-:-:S03]  /*1ff20*/  IMAD.WIDE R8, R0, 0x4, R220 ;  /* 0x0000000400087825 */ /* 0x004fc600078e02dc */
[----:B------:R2:W-:Y:S01]  /*1ff30*/  STL.64 [R1+0x288], R16 ;  /* 0x0002881001007387 */ /* 0x0005e20000100a00 */
[----:B------:R-:W-:-:S03]  /*1ff40*/  ISETP.GE.U32.AND P2, PT, R2, 0x7ffffd8a, PT ;  /* 0x7ffffd8a0200780c */ /* 0x000fc60003f46070 */
[----:B------:R5:W-:Y:S01]  /*1ff50*/  STL.64 [R1+0x280], R14 ;  /* 0x0002800e01007387 */ /* 0x000be20000100a00 */
[----:B-1----:R-:W-:-:S03]  /*1ff60*/  IMAD.WIDE R6, R0, 0x4, R222 ;  /* 0x0000000400067825 */ /* 0x002fc600078e02de */
[----:B------:R1:W-:Y:S04]  /*1ff70*/  STL.64 [R1+0x278], R8 ;  /* 0x0002780801007387 */ /* 0x0003e80000100a00 */
[----:B------:R2:W-:Y:S04]  /*1ff80*/  LDGSTS.E [R4+0x79800], [R16.64], !P6 ;  /* 0x7980000010047fae */ /* 0x0005e8000f121848 */
[----:B------:R1:W-:Y:S04]  /*1ff90*/  STL.64 [R1+0x270], R6 ;  /* 0x0002700601007387 */ /* 0x0003e80000100a00 */
[----:B------:R5:W-:Y:S04]  /*1ffa0*/  LDGSTS.E [R4+0x79a00], [R14.64], !P6 ;  /* 0x79a000000e047fae */ /* 0x000be8000f121848 */
[----:B------:R-:W4:Y:S01]  /*1ffb0*/  LDL.LU.64 R22, [R1+0x1c8] ;  /* 0x0001c80001167983 */ /* 0x000f220000300a00 */
[----:B--2---:R-:W-:-:S03]  /*1ffc0*/  IMAD.WIDE R16, R0, 0x4, R224 ;  /* 0x0000000400107825 */ /* 0x004fc600078e02e0 */
[----:B------:R1:W-:Y:S04]  /*1ffd0*/  LDGSTS.E [R4+0x7a800], [R8.64], !P0 ;  /* 0x7a80000008047fae */ /* 0x0003e8000c121848 */
[----:B------:R-:W2:Y:S01]  /*1ffe0*/  LDL.LU.64 R18, [R1+0x1c0] ;  /* 0x0001c00001127983 */ /* 0x000ea20000300a00 */
[----:B-----5:R-:W-:-:S03]  /*1fff0*/  IMAD.WIDE R14, R0, 0x4, R226 ;  /* 0x00000004000e7825 */ /* 0x020fc600078e02e2 */
[----:B------:R5:W-:Y:S01]  /*20000*/  LDGSTS.E [R4+0x7aa00], [R6.64], !P0 ;  /* 0x7aa0000006047fae */ /* 0x000be2000c121848 */
[----:B-1----:R-:W-:-:S03]  /*20010*/  IMAD.WIDE R8, R0, 0x4, R228 ;  /* 0x0000000400087825 */ /* 0x002fc600078e02e4 */
[----:B------:R1:W-:Y:S04]  /*20020*/  STL.64 [R1+0x268], R16 ;  /* 0x0002681001007387 */ /* 0x0003e80000100a00 */
[----:B------:R1:W-:Y:S01]  /*20030*/  LDGSTS.E [R4+0x7b800], [R16.64], !P1 ;  /* 0x7b80000010047fae */ /* 0x0003e2000c921848 */
[----:B-----5:R-:W-:-:S03]  /*20040*/  IMAD.WIDE R6, R0, 0x4, R230 ;  /* 0x0000000400067825 */ /* 0x020fc600078e02e6 */
[----:B------:R-:W-:Y:S04]  /*20050*/  STL.64 [R1+0x260], R14 ;  /* 0x0002600e01007387 */ /* 0x000fe80000100a00 */
[----:B------:R5:W-:Y:S04]  /*20060*/  LDGSTS.E [R4+0x7ba00], [R14.64], !P1 ;  /* 0x7ba000000e047fae */ /* 0x000be8000c921848 */
[----:B------:R-:W-:Y:S01]  /*20070*/  STL.64 [R1+0x258], R8 ;  /* 0x0002580801007387 */ /* 0x000fe20000100a00 */
[----:B-1----:R-:W-:-:S03]  /*20080*/  IMAD.WIDE R16, R0, 0x4, R234 ;  /* 0x0000000400107825 */ /* 0x002fc600078e02ea */
[----:B------:R1:W-:Y:S04]  /*20090*/  LDGSTS.E [R4+0x7c800], [R8.64], !P4 ;  /* 0x7c80000008047fae */ /* 0x0003e8000e121848 */
[----:B------:R1:W-:Y:S04]  /*200a0*/  STL.64 [R1+0x250], R6 ;  /* 0x0002500601007387 */ /* 0x0003e80000100a00 */
[----:B------:R1:W-:Y:S01]  /*200b0*/  LDGSTS.E [R4+0x7ca00], [R6.64], !P4 ;  /* 0x7ca0000006047fae */ /* 0x0003e2000e121848 */
[----:B------:R-:W-:-:S03]  /*200c0*/  IADD3 R3, R250, -0x1fb, RZ ;  /* 0xfffffe05fa037810 */ /* 0x000fc60007ffe0ff */
[----:B------:R3:W-:Y:S04]  /*200d0*/  LDGSTS.E [R4+0x7d800], [R20.64], !P2 ;  /* 0x7d80000014047fae */ /* 0x0007e8000d121848 */
[----:B-1----:R-:W2:Y:S04]  /*200e0*/  LDL.LU.64 R6, [R1+0x198] ;  /* 0x0001980001067983 */ /* 0x002ea80000300a00 */
[----:B------:R-:W2:Y:S04]  /*200f0*/  LDL.LU.64 R26, [R1+0x190] ;  /* 0x00019000011a7983 */ /* 0x000ea80000300a00 */
[----:B------:R3:W-:Y:S04]  /*20100*/  STL.64 [R1+0x248], R20 ;  /* 0x0002481401007387 */ /* 0x0007e80000100a00 */
[----:B------:R1:W-:Y:S01]  /*20110*/  STL.64 [R1+0x240], R16 ;  /* 0x0002401001007387 */ /* 0x0003e20000100a00 */
[----:B------:R-:W-:Y:S01]  /*20120*/  ISETP.GE.U32.AND P5, PT, R3, 0x7ffffd86, PT ;  /* 0x7ffffd860300780c */ /* 0x000fe20003fa6070 */
[----:B-----5:R-:W-:-:S02]  /*20130*/  IMAD.WIDE R14, R0, 0x4, R236 ;  /* 0x00000004000e7825 */ /* 0x020fc400078e02ec */
[----:B------:R1:W-:Y:S04]  /*20140*/  LDGSTS.E [R4+0x7da00], [R16.64], !P2 ;  /* 0x7da0000010047fae */ /* 0x0003e8000d121848 */
[----:B---3--:R-:W3:Y:S01]  /*20150*/  LDL.LU.64 R20, [R1+0x168] ;  /* 0x0001680001147983 */ /* 0x008ee20000300a00 */
[----:B------:R-:W-:-:S03]  /*20160*/  IMAD.WIDE R8, R0, 0x4, R238 ;  /* 0x0000000400087825 */ /* 0x000fc600078e02ee */
[----:B------:R-:W-:Y:S04]  /*20170*/  STL.64 [R1+0x238], R14 ;  /* 0x0002380e01007387 */ /* 0x000fe80000100a00 */
[----:B------:R5:W-:Y:S04]  /*20180*/  STL.64 [R1+0x230], R8 ;  /* 0x0002300801007387 */ /* 0x000be80000100a00 */
[----:B-1----:R-:W3:Y:S04]  /*20190*/  LDL.LU.64 R16, [R1+0x160] ;  /* 0x0001600001107983 */ /* 0x002ee80000300a00 */
[----:B------:R1:W-:Y:S04]  /*201a0*/  LDGSTS.E [R4+0x7e800], [R14.64], !P5 ;  /* 0x7e8000000e047fae */ /* 0x0003e8000e921848 */
[----:B------:R5:W-:Y:S04]  /*201b0*/  LDGSTS.E [R4+0x7ea00], [R8.64], !P5 ;  /* 0x7ea0000008047fae */ /* 0x000be8000e921848 */
[----:B-----5:R-:W5:Y:S04]  /*201c0*/  LDL.LU.64 R8, [R1+0x340] ;  /* 0x0003400001087983 */ /* 0x020f680000300a00 */
[----:B------:R-:W5:Y:S01]  /*201d0*/  LDL.LU.64 R24, [R1+0x350] ;  /* 0x0003500001187983 */ /* 0x000f620000300a00 */
[----:B------:R-:W-:-:S02]  /*201e0*/  IADD3 R2, R250, -0x1ff, RZ ;  /* 0xfffffe01fa027810 */ /* 0x000fc40007ffe0ff */
[----:B------:R-:W-:Y:S02]  /*201f0*/  IADD3 R3, R250, -0x184, RZ ;  /* 0xfffffe7cfa037810 */ /* 0x000fe40007ffe0ff */
[----:B------:R-:W-:Y:S02]  /*20200*/  ISETP.GE.U32.AND P3, PT, R2, 0x7ffffd82, PT ;  /* 0x7ffffd820200780c */ /* 0x000fe40003f66070 */
[----:B------:R-:W-:Y:S01]  /*20210*/  ISETP.GE.U32.AND P6, PT, R3, 0x7ffffdfd, PT ;  /* 0x7ffffdfd0300780c */ /* 0x000fe20003fc6070 */
[----:B-1----:R-:W-:Y:S01]  /*20220*/  IMAD.WIDE R14, R0, 0x4, R240 ;  /* 0x00000004000e7825 */ /* 0x002fe200078e02f0 */
[----:B------:R-:W-:-:S03]  /*20230*/  IADD3 R2, R250, -0x188, RZ ;  /* 0xfffffe78fa027810 */ /* 0x000fc60007ffe0ff */
[----:B------:R-:W-:Y:S01]  /*20240*/  IMAD.WIDE R30, R0, 0x4, R242 ;  /* 0x00000004001e7825 */ /* 0x000fe200078e02f2 */
[----:B------:R1:W-:Y:S01]  /*20250*/  STL.64 [R1+0x228], R14 ;  /* 0x0002280e01007387 */ /* 0x0003e20000100a00 */
[----:B------:R-:W-:-:S03]  /*20260*/  LOP3.LUT R5, R5, 0x60, RZ, 0x3c, !PT ;  /* 0x0000006005057812 */ /* 0x000fc600078e3cff */
[----:B------:R-:W-:Y:S01]  /*20270*/  STL.64 [R1+0x220], R30 ;  /* 0x0002201e01007387 */ /* 0x000fe20000100a00 */
[----:B------:R-:W-:-:S03]  /*20280*/  ISETP.GE.U32.AND P0, PT, R2, 0x7ffffdf9, PT ;  /* 0x7ffffdf90200780c */ /* 0x000fc60003f06070 */
[----:B------:R1:W-:Y:S04]  /*20290*/  LDGSTS.E [R4+0x7f800], [R14.64], !P3 ;  /* 0x7f8000000e047fae */ /* 0x0003e8000d921848 */
[----:B------:R1:W-:Y:S01]  /*202a0*/  LDGSTS.E [R4+0x7fa00], [R30.64], !P3 ;  /* 0x7fa000001e047fae */ /* 0x0003e2000d921848 */
[----:B------:R-:W-:-:S04]  /*202b0*/  IADD3 R3, R250, -0x18c, RZ ;  /* 0xfffffe74fa037810 */ /* 0x000fc80007ffe0ff */
[----:B------:R-:W-:Y:S01]  /*202c0*/  ISETP.GE.U32.AND P1, PT, R3, 0x7ffffdf5, PT ;  /* 0x7ffffdf50300780c */ /* 0x000fe20003f26070 */
[C---:B----4-:R-:W-:Y:S02]  /*202d0*/  IMAD.WIDE R28, R0.reuse, 0x4, R22 ;  /* 0x00000004001c7825 */ /* 0x050fe400078e0216 */
[----:B------:R-:W4:Y:S02]  /*202e0*/  LDL.LU.64 R22, [R1+0x360] ;  /* 0x0003600001167983 */ /* 0x000f240000300a00 */
[C---:B--2---:R-:W-:Y:S02]  /*202f0*/  IMAD.WIDE R18, R0.reuse, 0x4, R18 ;  /* 0x0000000400127825 */ /* 0x044fe400078e0212 */
[----:B------:R-:W-:Y:S04]  /*20300*/  STL.64 [R1+0x218], R28 ;  /* 0x0002181c01007387 */ /* 0x000fe80000100a00 */
[----:B------:R2:W-:Y:S04]  /*20310*/  STL.64 [R1+0x210], R18 ;  /* 0x0002101201007387 */ /* 0x0005e80000100a00 */
[----:B-1----:R-:W4:Y:S04]  /*20320*/  LDL.LU.64 R14, [R1+0x370] ;  /* 0x00037000010e7983 */ /* 0x002f280000300a00 */
[----:B------:R3:W-:Y:S04]  /*20330*/  LDGSTS.E [R5+0x60c00], [R28.64], !P6 ;  /* 0x60c000001c057fae */ /* 0x0007e8000f121848 */
[----:B------:R2:W-:Y:S02]  /*20340*/  LDGSTS.E [R5+0x60e00], [R18.64], !P6 ;  /* 0x60e0000012057fae */ /* 0x0005e4000f121848 */
[----:B--2---:R-:W-:-:S02]  /*20350*/  IMAD.WIDE R18, R0, 0x4, R6 ;  /* 0x0000000400127825 */ /* 0x004fc400078e0206 */
[----:B------:R-:W2:Y:S02]  /*20360*/  LDL.LU.64 R6, [R1+0x380] ;  /* 0x0003800001067983 */ /* 0x000ea40000300a00 */
[C---:B------:R-:W-:Y:S02]  /*20370*/  IMAD.WIDE R30, R0.reuse, 0x4, R26 ;  /* 0x00000004001e7825 */ /* 0x040fe400078e021a */
[----:B------:R-:W2:Y:S04]  /*20380*/  LDL.LU.64 R26, [R1+0xc78] ;  /* 0x000c7800011a7983 */ /* 0x000ea80000300a00 */
[----:B------:R1:W-:Y:S04]  /*20390*/  STL.64 [R1+0x208], R18 ;  /* 0x0002081201007387 */ /* 0x0003e80000100a00 */
[----:B------:R-:W-:Y:S04]  /*203a0*/  STL.64 [R1+0x200], R30 ;  /* 0x0002001e01007387 */ /* 0x000fe80000100a00 */
[----:B------:R1:W-:Y:S01]  /*203b0*/  LDGSTS.E [R5+0x61c00], [R18.64], !P0 ;  /* 0x61c0000012057fae */ /* 0x0003e2000c121848 */
[----:B---3--:R-:W-:-:S03]  /*203c0*/  IMAD.WIDE R28, R0, 0x4, R20 ;  /* 0x00000004001c7825 */ /* 0x008fc600078e0214 */
[----:B------:R-:W3:Y:S04]  /*203d0*/  LDL.LU.64 R20, [R1+0xc70] ;  /* 0x000c700001147983 */ /* 0x000ee80000300a00 */
[----:B------:R-:W-:Y:S04]  /*203e0*/  STL.64 [R1+0x1f8], R28 ;  /* 0x0001f81c01007387 */ /* 0x000fe80000100a00 */
[----:B-1----:R-:W3:Y:S01]  /*203f0*/  LDL.LU.64 R18, [R1+0xc68] ;  /* 0x000c680001127983 */ /* 0x002ee20000300a00 */
[----:B------:R-:W-:-:S03]  /*20400*/  IMAD.WIDE R16, R0, 0x4, R16 ;  /* 0x0000000400107825 */ /* 0x000fc600078e0210 */
[----:B------:R1:W-:Y:S04]  /*20410*/  LDGSTS.E [R5+0x61e00], [R30.64], !P0 ;  /* 0x61e000001e057fae */ /* 0x0003e8000c121848 */
[----:B------:R4:W-:Y:S04]  /*20420*/  LDGSTS.E [R5+0x62c00], [R28.64], !P1 ;  /* 0x62c000001c057fae */ /* 0x0009e8000c921848 */
[----:B------:R5:W-:Y:S04]  /*20430*/  STL.64 [R1+0x1f0], R16 ;  /* 0x0001f01001007387 */ /* 0x000be80000100a00 */
[----:B------:R5:W-:Y:S02]  /*20440*/  LDGSTS.E [R5+0x62e00], [R16.64], !P1 ;  /* 0x62e0000010057fae */ /* 0x000be4000c921848 */
[----:B-----5:R-:W-:-:S02]  /*20450*/  IMAD.WIDE R16, R0, 0x4, R8 ;  /* 0x0000000400107825 */ /* 0x020fc400078e0208 */
[----:B------:R-:W5:Y:S02]  /*20460*/  LDL.LU.64 R8, [R1+0xc60] ;  /* 0x000c600001087983 */ /* 0x000f640000300a00 */
[----:B-1----:R-:W-:Y:S02]  /*20470*/  IMAD.WIDE R30, R0, 0x4, R24 ;  /* 0x00000004001e7825 */ /* 0x002fe400078e0218 */
[----:B------:R-:W5:Y:S01]  /*20480*/  LDL.LU.64 R24, [R1+0xc58] ;  /* 0x000c580001187983 */ /* 0x000f620000300a00 */
[C---:B------:R-:W-:Y:S02]  /*20490*/  IADD3 R2, R250.reuse, -0x190, RZ ;  /* 0xfffffe70fa027810 */ /* 0x040fe40007ffe0ff */
[----:B------:R-:W-:Y:S02]  /*204a0*/  IADD3 R3, R250, -0x194, RZ ;  /* 0xfffffe6cfa037810 */ /* 0x000fe40007ffe0ff */
[----:B------:R-:W-:Y:S02]  /*204b0*/  ISETP.GE.U32.AND P4, PT, R2, 0x7ffffdf1, PT ;  /* 0x7ffffdf10200780c */ /* 0x000fe40003f86070 */
[----:B------:R-:W-:-:S02]  /*204c0*/  ISETP.GE.U32.AND P2, PT, R3, 0x7ffffded, PT ;  /* 0x7ffffded0300780c */ /* 0x000fc40003f46070 */
[----:B------:R-:W-:Y:S01]  /*204d0*/  IADD3 R2, R250, -0x198, RZ ;  /* 0xfffffe68fa027810 */ /* 0x000fe20007ffe0ff */
[----:B------:R1:W-:Y:S03]  /*204e0*/  STL.64 [R1+0x1e8], R16 ;  /* 0x0001e81001007387 */ /* 0x0003e60000100a00 */
[----:B------:R-:W-:Y:S01]  /*204f0*/  ISETP.GE.U32.AND P5, PT, R2, 0x7ffffde9, PT ;  /* 0x7ffffde90200780c */ /* 0x000fe20003fa6070 */
[----:B------:R-:W-:Y:S04]  /*20500*/  STL.64 [R1+0x1e0], R30 ;  /* 0x0001e01e01007387 */ /* 0x000fe80000100a00 */
[----:B------:R1:W-:Y:S04]  /*20510*/  LDGSTS.E [R5+0x63c00], [R16.64], !P4 ;  /* 0x63c0000010057fae */ /* 0x0003e8000e121848 */
[----:B------:R1:W-:Y:S01]  /*20520*/  LDGSTS.E [R5+0x63e00], [R30.64], !P4 ;  /* 0x63e000001e057fae */ /* 0x0003e2000e121848 */
[----:B------:R-:W-:-:S04]  /*20530*/  IADD3 R3, R250, -0x19c, RZ ;  /* 0xfffffe64fa037810 */ /* 0x000fc80007ffe0ff */
[----:B------:R-:W-:Y:S01]  /*20540*/  ISETP.GE.U32.AND P3, PT, R3, 0x7ffffde5, PT ;  /* 0x7ffffde50300780c */ /* 0x000fe20003f66070 */
[C---:B----4-:R-:W-:Y:S02]  /*20550*/  IMAD.WIDE R28, R0.reuse, 0x4, R22 ;  /* 0x00000004001c7825 */ /* 0x050fe400078e0216 */
[----:B------:R-:W4:Y:S04]  /*20560*/  LDL.LU.64 R22, [R1+0xc50] ;  /* 0x000c500001167983 */ /* 0x000f280000300a00 */
[----:B------:R-:W-:Y:S04]  /*20570*/  STL.64 [R1+0x1d8], R28 ;  /* 0x0001d81c01007387 */ /* 0x000fe80000100a00 */
[----:B-1----:R-:W4:Y:S04]  /*20580*/  LDL.LU.64 R16, [R1+0xc48] ;  /* 0x000c480001107983 */ /* 0x002f280000300a00 */
[----:B------:R3:W-:Y:S01]  /*20590*/  LDGSTS.E [R5+0x64c00], [R28.64], !P2 ;  /* 0x64c000001c057fae */ /* 0x0007e2000d121848 */
[----:B------:R-:W-:-:S05]  /*205a0*/  IMAD.WIDE R14, R0, 0x4, R14 ;  /* 0x00000004000e7825 */ /* 0x000fca00078e020e */
[----:B------:R2:W-:Y:S04]  /*205b0*/  STL.64 [R1+0x1d0], R14 ;  /* 0x0001d00e01007387 */ /* 0x0005e80000100a00 */
[----:B------:R2:W-:Y:S02]  /*205c0*/  LDGSTS.E [R5+0x64e00], [R14.64], !P2 ;  /* 0x64e000000e057fae */ /* 0x0005e4000d121848 */
[C---:B--2---:R-:W-:Y:S02]  /*205d0*/  IMAD.WIDE R14, R0.reuse, 0x4, R6 ;  /* 0x00000004000e7825 */ /* 0x044fe400078e0206 */
[----:B------:R-:W2:Y:S02]  /*205e0*/  LDL.LU.64 R6, [R1+0xc40] ;  /* 0x000c400001067983 */ /* 0x000ea40000300a00 */
[----:B------:R-:W-:-:S02]  /*205f0*/  IMAD.WIDE R30, R0, 0x4, R26 ;  /* 0x00000004001e7825 */ /* 0x000fc400078e021a */
[----:B------:R-:W2:Y:S04]  /*20600*/  LDL.LU.64 R26, [R1+0xc38] ;  /* 0x000c3800011a7983 */ /* 0x000ea80000300a00 */
[----:B------:R1:W-:Y:S04]  /*20610*/  STL.64 [R1+0x1c8], R14 ;  /* 0x0001c80e01007387 */ /* 0x0003e80000100a00 */
[----:B------:R-:W-:Y:S04]  /*20620*/  STL.64 [R1+0x1c0], R30 ;  /* 0x0001c01e01007387 */ /* 0x000fe80000100a00 */
[----:B------:R1:W-:Y:S01]  /*20630*/  LDGSTS.E [R5+0x65c00], [R14.64], !P5 ;  /* 0x65c000000e057fae */ /* 0x0003e2000e921848 */
[----:B---3--:R-:W-:-:S03]  /*20640*/  IMAD.WIDE R28, R0, 0x4, R20 ;  /* 0x00000004001c7825 */ /* 0x008fc600078e0214 */
[----:B------:R3:W-:Y:S04]  /*20650*/  LDGSTS.E [R5+0x65e00], [R30.64], !P5 ;  /* 0x65e000001e057fae */ /* 0x0007e8000e921848 */
[----:B------:R4:W-:Y:S01]  /*20660*/  LDGSTS.E [R5+0x66c00], [R28.64], !P3 ;  /* 0x66c000001c057fae */ /* 0x0009e2000d921848 */
[----:B------:R-:W-:-:S03]  /*20670*/  IMAD.WIDE R20, R0, 0x4, R18 ;  /* 0x0000000400147825 */ /* 0x000fc600078e0212 */
[----:B------:R-:W2:Y:S04]  /*20680*/  LDL.LU.64 R18, [R1+0xc30] ;  /* 0x000c300001127983 */ /* 0x000ea80000300a00 */
[----:B------:R-:W-:Y:S04]  /*20690*/  STL.64 [R1+0x1b8], R28 ;  /* 0x0001b81c01007387 */ /* 0x000fe80000100a00 */
[----:B-1----:R-:W2:Y:S04]  /*206a0*/  LDL.LU.64 R14, [R1+0xc28] ;  /* 0x000c2800010e7983 */ /* 0x002ea80000300a00 */
[----:B------:R5:W-:Y:S04]  /*206b0*/  STL.64 [R1+0x1b0], R20 ;  /* 0x0001b01401007387 */ /* 0x000be80000100a00 */
[----:B------:R5:W-:Y:S02]  /*206c0*/  LDGSTS.E [R5+0x66e00], [R20.64], !P3 ;  /* 0x66e0000014057fae */ /* 0x000be4000d921848 */
[----:B-----5:R-:W-:-:S02]  /*206d0*/  IMAD.WIDE R20, R0, 0x4, R8 ;  /* 0x0000000400147825 */ /* 0x020fc400078e0208 */
[----:B------:R-:W5:Y:S02]  /*206e0*/  LDL.LU.64 R8, [R1+0xc20] ;  /* 0x000c200001087983 */ /* 0x000f640000300a00 */
[----:B---3--:R-:W-:Y:S02]  /*206f0*/  IMAD.WIDE R30, R0, 0x4, R24 ;  /* 0x00000004001e7825 */ /* 0x008fe400078e0218 */
[----:B------:R-:W3:Y:S01]  /*20700*/  LDL.LU.64 R24, [R1+0xc18] ;  /* 0x000c180001187983 */ /* 0x000ee20000300a00 */
        /* <DEDUP_REMOVED lines=8> */
[----:B------:R1:W-:Y:S01]  /*20790*/  LDGSTS.E [R5+0x67c00], [R20.64], !P6 ;  /* 0x67c0000014057fae */ /* 0x0003e2000f121848 */
[----:B------:R-:W-:-:S03]  /*207a0*/  IADD3 R3, R250, -0x1ac, RZ ;  /* 0xfffffe54fa037810 */ /* 0x000fc60007ffe0ff */
[----:B------:R1:W-:Y:S01]  /*207b0*/  LDGSTS.E [R5+0x67e00], [R30.64], !P6 ;  /* 0x67e000001e057fae */ /* 0x0003e2000f121848 */
[----:B------:R-:W-:Y:S01]  /*207c0*/  ISETP.GE.U32.AND P4, PT, R3, 0x7ffffdd5, PT ;  /* 0x7ffffdd50300780c */ /* 0x000fe20003f86070 */
[C---:B----4-:R-:W-:Y:S02]  /*207d0*/  IMAD.WIDE R28, R0.reuse, 0x4, R22 ;  /* 0x00000004001c7825 */ /* 0x050fe400078e0216 */
[----:B------:R-:W4:Y:S02]  /*207e0*/  LDL.LU.64 R22, [R1+0xc10] ;  /* 0x000c100001167983 */ /* 0x000f240000300a00 */
[C---:B------:R-:W-:Y:S02]  /*207f0*/  IMAD.WIDE R16, R0.reuse, 0x4, R16 ;  /* 0x0000000400107825 */ /* 0x040fe400078e0210 */
[----:B------:R-:W-:Y:S04]  /*20800*/  STL.64 [R1+0x198], R28 ;  /* 0x0001981c01007387 */ /* 0x000fe80000100a00 */
[----:B-1----:R-:W4:Y:S04]  /*20810*/  LDL.LU.64 R20, [R1+0xc08] ;  /* 0x000c080001147983 */ /* 0x002f280000300a00 */
[----:B------:R1:W-:Y:S04]  /*20820*/  LDGSTS.E [R5+0x68c00], [R28.64], !P0 ;  /* 0x68c000001c057fae */ /* 0x0003e8000c121848 */
[----:B------:R2:W-:Y:S04]  /*20830*/  STL.64 [R1+0x190], R16 ;  /* 0x0001901001007387 */ /* 0x0005e80000100a00 */
[----:B------:R2:W-:Y:S02]  /*20840*/  LDGSTS.E [R5+0x68e00], [R16.64], !P0 ;  /* 0x68e0000010057fae */ /* 0x0005e4000c121848 */
[----:B--2---:R-:W-:-:S02]  /*20850*/  IMAD.WIDE R16, R0, 0x4, R6 ;  /* 0x0000000400107825 */ /* 0x004fc400078e0206 */
[----:B------:R-:W2:Y:S02]  /*20860*/  LDL.LU.64 R6, [R1+0xc00] ;  /* 0x000c000001067983 */ /* 0x000ea40000300a00 */
[C---:B------:R-:W-:Y:S02]  /*20870*/  IMAD.WIDE R30, R0.reuse, 0x4, R26 ;  /* 0x00000004001e7825 */ /* 0x040fe400078e021a */
[----:B------:R-:W2:Y:S04]  /*20880*/  LDL.LU.64 R26, [R1+0xbf8] ;  /* 0x000bf800011a7983 */ /* 0x000ea80000300a00 */
[----:B------:R1:W-:Y:S04]  /*20890*/  STL.64 [R1+0x188], R16 ;  /* 0x0001881001007387 */ /* 0x0003e80000100a00 */
[----:B------:R-:W-:Y:S04]  /*208a0*/  STL.64 [R1+0x180], R30 ;  /* 0x0001801e01007387 */ /* 0x000fe80000100a00 */
[----:B------:R1:W-:Y:S04]  /*208b0*/  LDGSTS.E [R5+0x69c00], [R16.64], !P1 ;  /* 0x69c0000010057fae */ /* 0x0003e8000c921848 */
[----:B------:R3:W-:Y:S01]  /*208c0*/  LDGSTS.E [R5+0x69e00], [R30.64], !P1 ;  /* 0x69e000001e057fae */ /* 0x0007e2000c921848 */
[----:B-1----:R-:W-:-:S05]  /*208d0*/  IMAD.WIDE R28, R0, 0x4, R18 ;  /* 0x00000004001c7825 */ /* 0x002fca00078e0212 */
[----:B------:R4:W-:Y:S01]  /*208e0*/  LDGSTS.E [R5+0x6ac00], [R28.64], !P4 ;  /* 0x6ac000001c057fae */ /* 0x0009e2000e121848 */
[----:B------:R-:W-:-:S03]  /*208f0*/  IMAD.WIDE R18, R0, 0x4, R14 ;  /* 0x0000000400127825 */ /* 0x000fc600078e020e */
[----:B------:R-:W2:Y:S04]  /*20900*/  LDL.LU.64 R14, [R1+0xbf0] ;  /* 0x000bf000010e7983 */ /* 0x000ea80000300a00 */
[----:B------:R-:W-:Y:S04]  /*20910*/  STL.64 [R1+0x178], R28 ;  /* 0x0001781c01007387 */ /* 0x000fe80000100a00 */
[----:B------:R-:W2:Y:S04]  /*20920*/  LDL.LU.64 R16, [R1+0xbe8] ;  /* 0x000be80001107983 */ /* 0x000ea80000300a00 */
[----:B------:R5:W-:Y:S04]  /*20930*/  STL.64 [R1+0x170], R18 ;  /* 0x0001701201007387 */ /* 0x000be80000100a00 */
[----:B------:R5:W-:Y:S02]  /*20940*/  LDGSTS.E [R5+0x6ae00], [R18.64], !P4 ;  /* 0x6ae0000012057fae */ /* 0x000be4000e121848 */
[----:B-----5:R-:W-:-:S02]  /*20950*/  IMAD.WIDE R18, R0, 0x4, R8 ;  /* 0x0000000400127825 */ /* 0x020fc400078e0208 */
[----:B------:R-:W5:Y:S02]  /*20960*/  LDL.LU.64 R8, [R1+0xbe0] ;  /* 0x000be00001087983 */ /* 0x000f640000300a00 */
[----:B---3--:R-:W-:Y:S02]  /*20970*/  IMAD.WIDE R30, R0, 0x4, R24 ;  /* 0x00000004001e7825 */ /* 0x008fe400078e0218 */
[----:B------:R-:W5:Y:S01]  /*20980*/  LDL.LU.64 R24, [R1+0xbd8] ;  /* 0x000bd80001187983 */ /* 0x000f620000300a00 */
[C---:B------:R-:W-:Y:S02]  /*20990*/  IADD3 R2, R250.reuse, -0x1b0, RZ ;  /* 0xfffffe50fa027810 */ /* 0x040fe40007ffe0ff */
[----:B------:R-:W-:Y:S02]  /*209a0*/  IADD3 R3, R250, -0x1b4, RZ ;  /* 0xfffffe4cfa037810 */ /* 0x000fe40007ffe0ff */
[----:B------:R-:W-:Y:S02]  /*209b0*/  ISETP.GE.U32.AND P2, PT, R2, 0x7ffffdd1, PT ;  /* 0x7ffffdd10200780c */ /* 0x000fe40003f46070 */
[----:B------:R-:W-:Y:S01]  /*209c0*/  ISETP.GE.U32.AND P5, PT, R3, 0x7ffffdcd, PT ;  /* 0x7ffffdcd0300780c */ /* 0x000fe20003fa6070 */
[----:B------:R1:W-:Y:S01]  /*209d0*/  STL.64 [R1+0x168], R18 ;  /* 0x0001681201007387 */ /* 0x0003e20000100a00 */
[----:B------:R-:W-:-:S03]  /*209e0*/  IADD3 R2, R250, -0x1b8, RZ ;  /* 0xfffffe48fa027810 */ /* 0x000fc60007ffe0ff */
[----:B------:R1:W-:Y:S01]  /*209f0*/  STL.64 [R1+0x160], R30 ;  /* 0x0001601e01007387 */ /* 0x0003e20000100a00 */
[----:B------:R-:W-:Y:S02]  /*20a00*/  IADD3 R3, R250, -0x1bc, RZ ;  /* 0xfffffe44fa037810 */ /* 0x000fe40007ffe0ff */
[----:B------:R-:W-:-:S03]  /*20a10*/  ISETP.GE.U32.AND P3, PT, R2, 0x7ffffdc9, PT ;  /* 0x7ffffdc90200780c */ /* 0x000fc60003f66070 */
[----:B------:R1:W-:Y:S01]  /*20a20*/  LDGSTS.E [R5+0x6bc00], [R18.64], !P2 ;  /* 0x6bc0000012057fae */ /* 0x0003e2000d121848 */
[----:B------:R-:W-:-:S03]  /*20a30*/  ISETP.GE.U32.AND P6, PT, R3, 0x7ffffdc5, PT ;  /* 0x7ffffdc50300780c */ /* 0x000fc60003fc6070 */
[----:B------:R1:W-:Y:S01]  /*20a40*/  LDGSTS.E [R5+0x6be00], [R30.64], !P2 ;  /* 0x6be000001e057fae */ /* 0x0003e2000d121848 */
[----:B----4-:R-:W-:-:S05]  /*20a50*/  IMAD.WIDE R28, R0, 0x4, R22 ;  /* 0x00000004001c7825 */ /* 0x010fca00078e0216 */
[----:B------:R4:W-:Y:S01]  /*20a60*/  LDGSTS.E [R5+0x6cc00], [R28.64], !P5 ;  /* 0x6cc000001c057fae */ /* 0x0009e2000e921848 */
[----:B------:R-:W-:-:S03]  /*20a70*/  IMAD.WIDE R22, R0, 0x4, R20 ;  /* 0x0000000400167825 */ /* 0x000fc600078e0214 */
[----:B------:R-:W3:Y:S04]  /*20a80*/  LDL.LU.64 R20, [R1+0xbd0] ;  /* 0x000bd00001147983 */ /* 0x000ee80000300a00 */
[----:B------:R4:W-:Y:S04]  /*20a90*/  STL.64 [R1+0x158], R28 ;  /* 0x0001581c01007387 */ /* 0x0009e80000100a00 */
[----:B-1----:R-:W3:Y:S04]  /*20aa0*/  LDL.LU.64 R18, [R1+0xbc8] ;  /* 0x000bc80001127983 */ /* 0x002ee80000300a00 */
[----:B------:R1:W-:Y:S04]  /*20ab0*/  STL.64 [R1+0x150], R22 ;  /* 0x0001501601007387 */ /* 0x0003e80000100a00 */
[----:B------:R1:W-:Y:S01]  /*20ac0*/  LDGSTS.E [R5+0x6ce00], [R22.64], !P5 ;  /* 0x6ce0000016057fae */ /* 0x0003e2000e921848 */
[----:B--2---:R-:W-:-:S03]  /*20ad0*/  IMAD.WIDE R32, R0, 0x4, R6 ;  /* 0x0000000400207825 */ /* 0x004fc600078e0206 */
[----:B------:R-:W2:Y:S01]  /*20ae0*/  LDL.LU.64 R6, [R1+0xbc0] ;  /* 0x000bc00001067983 */ /* 0x000ea20000300a00 */
[----:B------:R-:W-:-:S03]  /*20af0*/  IMAD.WIDE R30, R0, 0x4, R26 ;  /* 0x00000004001e7825 */ /* 0x000fc600078e021a */
[----:B------:R-:W2:Y:S04]  /*20b00*/  LDL.LU.64 R26, [R1+0xbb8] ;  /* 0x000bb800011a7983 */ /* 0x000ea80000300a00 */
[----:B------:R-:W-:Y:S04]  /*20b10*/  STL.64 [R1+0x148], R32 ;  /* 0x0001482001007387 */ /* 0x000fe80000100a00 */
[----:B------:R-:W-:Y:S04]  /*20b20*/  STL.64 [R1+0x140], R30 ;  /* 0x0001401e01007387 */ /* 0x000fe80000100a00 */
[----:B------:R1:W-:Y:S04]  /*20b30*/  LDGSTS.E [R5+0x6dc00], [R32.64], !P3 ;  /* 0x6dc0000020057fae */ /* 0x0003e8000d921848 */
[----:B------:R1:W-:Y:S01]  /*20b40*/  LDGSTS.E [R5+0x6de00], [R30.64], !P3 ;  /* 0x6de000001e057fae */ /* 0x0003e2000d921848 */
[----:B----4-:R-:W-:-:S05]  /*20b50*/  IMAD.WIDE R28, R0, 0x4, R14 ;  /* 0x00000004001c7825 */ /* 0x010fca00078e020e */
[----:B------:R5:W-:Y:S01]  /*20b60*/  LDGSTS.E [R5+0x6ec00], [R28.64], !P6 ;  /* 0x6ec000001c057fae */ /* 0x000be2000f121848 */
[----:B-1----:R-:W-:-:S03]  /*20b70*/  IMAD.WIDE R22, R0, 0x4, R16 ;  /* 0x0000000400167825 */ /* 0x002fc600078e0210 */
[----:B------:R-:W4:Y:S04]  /*20b80*/  LDL.LU.64 R16, [R1+0xbb0] ;  /* 0x000bb00001107983 */ /* 0x000f280000300a00 */
[----:B------:R-:W4:Y:S04]  /*20b90*/  LDL.LU.64 R14, [R1+0xba8] ;  /* 0x000ba800010e7983 */ /* 0x000f280000300a00 */
[----:B------:R5:W-:Y:S04]  /*20ba0*/  STL.64 [R1+0x138], R28 ;  /* 0x0001381c01007387 */ /* 0x000be80000100a00 */
[----:B------:R1:W-:Y:S04]  /*20bb0*/  STL.64 [R1+0x130], R22 ;  /* 0x0001301601007387 */ /* 0x0003e80000100a00 */
[----:B------:R1:W-:Y:S01]  /*20bc0*/  LDGSTS.E [R5+0x6ee00], [R22.64], !P6 ;  /* 0x6ee0000016057fae */ /* 0x0003e2000f121848 */
[----:B-----5:R-:W-:-:S03]  /*20bd0*/  IMAD.WIDE R28, R0, 0x4, R8 ;  /* 0x00000004001c7825 */ /* 0x020fc600078e0208 */
[----:B------:R-:W4:Y:S01]  /*20be0*/  LDL.LU.64 R8, [R1+0xba0] ;  /* 0x000ba00001087983 */ /* 0x000f220000300a00 */
[----:B-1----:R-:W-:-:S03]  /*20bf0*/  IMAD.WIDE R22, R0, 0x4, R24 ;  /* 0x0000000400167825 */ /* 0x002fc600078e0218 */
[----:B------:R-:W4:Y:S01]  /*20c00*/  LDL.LU.64 R24, [R1+0xb98] ;  /* 0x000b980001187983 */ /* 0x000f220000300a00 */
[C---:B------:R-:W-:Y:S02]  /*20c10*/  IADD3 R2, R250.reuse, -0x1c0, RZ ;  /* 0xfffffe40fa027810 */ /* 0x040fe40007ffe0ff */
[----:B------:R-:W-:Y:S02]  /*20c20*/  IADD3 R3, R250, -0x1c4, RZ ;  /* 0xfffffe3cfa037810 */ /* 0x000fe40007ffe0ff */
[----:B------:R-:W-:Y:S02]  /*20c30*/  ISETP.GE.U32.AND P0, PT, R2, 0x7ffffdc1, PT ;  /* 0x7ffffdc10200780c */ /* 0x000fe40003f06070 */
[----:B------:R-:W-:Y:S02]  /*20c40*/  ISETP.GE.U32.AND P1, PT, R3, 0x7ffffdbd, PT ;  /* 0x7ffffdbd0300780c */ /* 0x000fe40003f26070 */
[----:B------:R-:W-:Y:S01]  /*20c50*/  IADD3 R2, R250, -0x1c8, RZ ;  /* 0xfffffe38fa027810 */ /* 0x000fe20007ffe0ff */
[----:B------:R-:W-:Y:S03]  /*20c60*/  STL.64 [R1+0x128], R28 ;  /* 0x0001281c01007387 */ /* 0x000fe60000100a00 */
[----:B------:R-:W-:Y:S01]  /*20c70*/  ISETP.GE.U32.AND P4, PT, R2, 0x7ffffdb9, PT ;  /* 0x7ffffdb90200780c */ /* 0x000fe20003f86070 */
[----:B------:R1:W-:Y:S01]  /*20c80*/  STL.64 [R1+0x120], R22 ;  /* 0x0001201601007387 */ /* 0x0003e20000100a00 */
[----:B------:R-:W-:-:S03]  /*20c90*/  IADD3 R3, R250, -0x1cc, RZ ;  /* 0xfffffe34fa037810 */ /* 0x000fc60007ffe0ff */
[----:B------:R1:W-:Y:S01]  /*20ca0*/  LDGSTS.E [R5+0x6fc00], [R28.64], !P0 ;  /* 0x6fc000001c057fae */ /* 0x0003e2000c121848 */
[----:B------:R-:W-:-:S03]  /*20cb0*/  ISETP.GE.U32.AND P2, PT, R3, 0x7ffffdb5, PT ;  /* 0x7ffffdb50300780c */ /* 0x000fc60003f46070 */
[----:B------:R-:W4:Y:S04]  /*20cc0*/  LDL.LU.64 R32, [R1+0xb90] ;  /* 0x000b900001207983 */ /* 0x000f280000300a00 */
[----:B------:R1:W-:Y:S01]  /*20cd0*/  LDGSTS.E [R5+0x6fe00], [R22.64], !P0 ;  /* 0x6fe0000016057fae */ /* 0x0003e2000c121848 */
[----:B------:R-:W-:-:S04]  /*20ce0*/  IADD3 R2, R250, -0x1d0, RZ ;  /* 0xfffffe30fa027810 */ /* 0x000fc80007ffe0ff */
[----:B------:R-:W-:Y:S01]  /*20cf0*/  ISETP.GE.U32.AND P5, PT, R2, 0x7ffffdb1, PT ;  /* 0x7ffffdb10200780c */ /* 0x000fe20003fa6070 */
[----:B---3--:R-:W-:-:S05]  /*20d00*/  IMAD.WIDE R20, R0, 0x4, R20 ;  /* 0x0000000400147825 */ /* 0x008fca00078e0214 */
[----:B------:R-:W-:Y:S01]  /*20d10*/  STL.64 [R1+0x118], R20 ;  /* 0x0001181401007387 */ /* 0x000fe20000100a00 */
[----:B------:R-:W-:-:S03]  /*20d20*/  IMAD.WIDE R18, R0, 0x4, R18 ;  /* 0x0000000400127825 */ /* 0x000fc600078e0212 */
[----:B------:R2:W-:Y:S04]  /*20d30*/  LDGSTS.E [R5+0x70c00], [R20.64], !P1 ;  /* 0x70c0000014057fae */ /* 0x0005e8000c921848 */
[----:B------:R3:W-:Y:S04]  /*20d40*/  STL.64 [R1+0x110], R18 ;  /* 0x0001101201007387 */ /* 0x0007e80000100a00 */
[----:B-1----:R-:W5:Y:S04]  /*20d50*/  LDL.LU.64 R22, [R1+0xb88] ;  /* 0x000b880001167983 */ /* 0x002f680000300a00 */
[----:B------:R3:W-:Y:S04]  /*20d60*/  LDGSTS.E [R5+0x70e00], [R18.64], !P1 ;  /* 0x70e0000012057fae */ /* 0x0007e8000c921848 */
[----:B---3--:R-:W3:Y:S01]  /*20d70*/  LDL.LU.64 R18, [R1+0xb80] ;  /* 0x000b800001127983 */ /* 0x008ee20000300a00 */
[----:B--2---:R-:W-:-:S03]  /*20d80*/  IMAD.WIDE R20, R0, 0x4, R6 ;  /* 0x0000000400147825 */ /* 0x004fc600078e0206 */
[----:B------:R-:W2:Y:S01]  /*20d90*/  LDL.LU.64 R6, [R1+0xb78] ;  /* 0x000b780001067983 */ /* 0x000ea20000300a00 */
[----:B------:R-:W-:-:S03]  /*20da0*/  IMAD.WIDE R26, R0, 0x4, R26 ;  /* 0x00000004001a7825 */ /* 0x000fc600078e021a */
[----:B------:R1:W-:Y:S04]  /*20db0*/  STL.64 [R1+0x108], R20 ;  /* 0x0001081401007387 */ /* 0x0003e80000100a00 */
[----:B------:R1:W-:Y:S04]  /*20dc0*/  STL.64 [R1+0x100], R26 ;  /* 0x0001001a01007387 */ /* 0x0003e80000100a00 */
[----:B------:R1:W-:Y:S04]  /*20dd0*/  LDGSTS.E [R5+0x71c00], [R20.64], !P4 ;  /* 0x71c0000014057fae */ /* 0x0003e8000e121848 */
[----:B------:R4:W-:Y:S04]  /*20de0*/  LDGSTS.E [R5+0x71e00], [R26.64], !P4 ;  /* 0x71e000001a057fae */ /* 0x0009e8000e121848 */
[----:B-1----:R-:W2:Y:S01]  /*20df0*/  LDL.LU.64 R20, [R1+0xb70] ;  /* 0x000b700001147983 */ /* 0x002ea20000300a00 */
[----:B----4-:R-:W-:-:S04]  /*20e00*/  IMAD.WIDE R16, R0, 0x4, R16 ;  /* 0x0000000400107825 */ /* 0x010fc800078e0210 */
[C---:B------:R-:W-:Y:S01]  /*20e10*/  IMAD.WIDE R14, R0.reuse, 0x4, R14 ;  /* 0x00000004000e7825 */ /* 0x040fe200078e020e */
[----:B------:R-:W-:Y:S04]  /*20e20*/  STL.64 [R1+0xf8], R16 ;  /* 0x0000f81001007387 */ /* 0x000fe80000100a00 */
[----:B------:R1:W-:Y:S04]  /*20e30*/  STL.64 [R1+0xf0], R14 ;  /* 0x0000f00e01007387 */ /* 0x0003e80000100a00 */
[----:B------:R-:W4:Y:S04]  /*20e40*/  LDL.LU.64 R26, [R1+0xb68] ;  /* 0x000b6800011a7983 */ /* 0x000f280000300a00 */
[----:B------:R1:W-:Y:S04]  /*20e50*/  LDGSTS.E [R5+0x72c00], [R16.64], !P2 ;  /* 0x72c0000010057fae */ /* 0x0003e8000d121848 */
[----:B------:R1:W-:Y:S01]  /*20e60*/  LDGSTS.E [R5+0x72e00], [R14.64], !P2 ;  /* 0x72e000000e057fae */ /* 0x0003e2000d121848 */
[----:B------:R-:W-:-:S05]  /*20e70*/  IMAD.WIDE R8, R0, 0x4, R8 ;  /* 0x0000000400087825 */ /* 0x000fca00078e0208 */
[----:B------:R1:W-:Y:S01]  /*20e80*/  LDGSTS.E [R5+0x73c00], [R8.64], !P5 ;  /* 0x73c0000008057fae */ /* 0x0003e2000e921848 */
[----:B------:R-:W-:-:S03]  /*20e90*/  IMAD.WIDE R30, R0, 0x4, R24 ;  /* 0x00000004001e7825 */ /* 0x000fc600078e0218 */
[----:B-1----:R-:W4:Y:S04]  /*20ea0*/  LDL.LU.64 R14, [R1+0xb60] ;  /* 0x000b6000010e7983 */ /* 0x002f280000300a00 */
[----:B------:R-:W4:Y:S04]  /*20eb0*/  LDL.LU.64 R16, [R1+0xb58] ;  /* 0x000b580001107983 */ /* 0x000f280000300a00 */
[----:B------:R1:W-:Y:S04]  /*20ec0*/  STL.64 [R1+0xe8], R8 ;  /* 0x0000e80801007387 */ /* 0x0003e80000100a00 */
[----:B------:R-:W4:Y:S04]  /*20ed0*/  LDL.LU.64 R24, [R1+0xb50] ;  /* 0x000b500001187983 */ /* 0x000f280000300a00 */
[----:B------:R2:W-:Y:S04]  /*20ee0*/  STL.64 [R1+0xe0], R30 ;  /* 0x0000e01e01007387 */ /* 0x0005e80000100a00 */
[----:B-1----:R-:W4:Y:S01]  /*20ef0*/  LDL.LU.64 R8, [R1+0xb48] ;  /* 0x000b480001087983 */ /* 0x002f220000300a00 */
[----:B------:R-:W-:-:S02]  /*20f00*/  IADD3 R3, R250, -0x1d4, RZ ;  /* 0xfffffe2cfa037810 */ /* 0x000fc40007ffe0ff */
[----:B------:R-:W-:Y:S01]  /*20f10*/  IADD3 R2, R250, -0x1d8, RZ ;  /* 0xfffffe28fa027810 */ /* 0x000fe20007ffe0ff */
[----:B------:R-:W-:Y:S01]  /*20f20*/  IMAD.WIDE R28, R0, 0x4, R32 ;  /* 0x00000004001c7825 */ /* 0x000fe200078e0220 */
[----:B------:R-:W-:Y:S01]  /*20f30*/  ISETP.GE.U32.AND P3, PT, R3, 0x7ffffdad, PT ;  /* 0x7ffffdad0300780c */ /* 0x000fe20003f66070 */
[----:B------:R2:W-:Y:S01]  /*20f40*/  LDGSTS.E [R5+0x73e00], [R30.64], !P5 ;  /* 0x73e000001e057fae */ /* 0x0005e2000e921848 */
[----:B------:R-:W-:Y:S02]  /*20f50*/  IADD3 R3, R250, -0x1dc, RZ ;  /* 0xfffffe24fa037810 */ /* 0x000fe40007ffe0ff */
[----:B------:R-:W-:Y:S02]  /*20f60*/  ISETP.GE.U32.AND P6, PT, R2, 0x7ffffda9, PT ;  /* 0x7ffffda90200780c */ /* 0x000fe40003fc6070 */
[----:B------:R-:W-:Y:S01]  /*20f70*/  ISETP.GE.U32.AND P0, PT, R3, 0x7ffffda5, PT ;  /* 0x7ffffda50300780c */ /* 0x000fe20003f06070 */
[----:B------:R1:W-:Y:S01]  /*20f80*/  STL.64 [R1+0xd8], R28 ;  /* 0x0000d81c01007387 */ /* 0x0003e20000100a00 */
[----:B------:R-:W-:-:S05]  /*20f90*/  IADD3 R2, R250, -0x1e0, RZ ;  /* 0xfffffe20fa027810 */ /* 0x000fca0007ffe0ff */
[----:B------:R1:W-:Y:S01]  /*20fa0*/  LDGSTS.E [R5+0x74c00], [R28.64], !P3 ;  /* 0x74c000001c057fae */ /* 0x0003e2000d921848 */
[----:B------:R-:W-:Y:S02]  /*20fb0*/  ISETP.GE.U32.AND P1, PT, R2, 0x7ffffda1, PT ;  /* 0x7ffffda10200780c */ /* 0x000fe40003f26070 */
[----:B------:R-:W-:-:S04]  /*20fc0*/  IADD3 R3, R250, -0x1e4, RZ ;  /* 0xfffffe1cfa037810 */ /* 0x000fc80007ffe0ff */
[----:B------:R-:W-:Y:S01]  /*20fd0*/  ISETP.GE.U32.AND P4, PT, R3, 0x7ffffd9d, PT ;  /* 0x7ffffd9d0300780c */ /* 0x000fe20003f86070 */
[----:B-----5:R-:W-:-:S05]  /*20fe0*/  IMAD.WIDE R22, R0, 0x4, R22 ;  /* 0x0000000400167825 */ /* 0x020fca00078e0216 */
[----:B------:R4:W-:Y:S04]  /*20ff0*/  STL.64 [R1+0xd0], R22 ;  /* 0x0000d01601007387 */ /* 0x0009e80000100a00 */
[----:B------:R4:W-:Y:S01]  /*21000*/  LDGSTS.E [R5+0x74e00], [R22.64], !P3 ;  /* 0x74e0000016057fae */ /* 0x0009e2000d921848 */
[----:B---3--:R-:W-:-:S03]  /*21010*/  IMAD.WIDE R32, R0, 0x4, R18 ;  /* 0x0000000400207825 */ /* 0x008fc600078e0212 */
[----:B------:R-:W3:Y:S04]  /*21020*/  LDL.LU.64 R18, [R1+0xb40] ;  /* 0x000b400001127983 */ /* 0x000ee80000300a00 */
[----:B------:R5:W-:Y:S01]  /*21030*/  LDGSTS.E [R5+0x75c00], [R32.64], !P6 ;  /* 0x75c0000020057fae */ /* 0x000be2000f121848 */
[----:B--2---:R-:W-:-:S03]  /*21040*/  IMAD.WIDE R30, R0, 0x4, R6 ;  /* 0x00000004001e7825 */ /* 0x004fc600078e0206 */
[----:B------:R-:W2:Y:S04]  /*21050*/  LDL.LU.64 R6, [R1+0xb38] ;  /* 0x000b380001067983 */ /* 0x000ea80000300a00 */
[----:B------:R-:W-:Y:S04]  /*21060*/  STL.64 [R1+0xc8], R32 ;  /* 0x0000c82001007387 */ /* 0x000fe80000100a00 */
[----:B------:R-:W-:Y:S04]  /*21070*/  STL.64 [R1+0xc0], R30 ;  /* 0x0000c01e01007387 */ /* 0x000fe80000100a00 */
[----:B------:R2:W-:Y:S01]  /*21080*/  LDGSTS.E [R5+0x75e00], [R30.64], !P6 ;  /* 0x75e000001e057fae */ /* 0x0005e2000f121848 */
[----:B-1----:R-:W-:-:S03]  /*21090*/  IMAD.WIDE R28, R0, 0x4, R20 ;  /* 0x00000004001c7825 */ /* 0x002fc600078e0214 */
[----:B------:R-:W2:Y:S04]  /*210a0*/  LDL.LU.64 R20, [R1+0xb30] ;  /* 0x000b300001147983 */ /* 0x000ea80000300a00 */
[----:B------:R1:W-:Y:S01]  /*210b0*/  LDGSTS.E [R5+0x76c00], [R28.64], !P0 ;  /* 0x76c000001c057fae */ /* 0x0003e2000c121848 */
[----:B----4-:R-:W-:-:S03]  /*210c0*/  IMAD.WIDE R22, R0, 0x4, R26 ;  /* 0x0000000400167825 */ /* 0x010fc600078e021a */
[----:B------:R-:W4:Y:S04]  /*210d0*/  LDL.LU.64 R26, [R1+0xb28] ;  /* 0x000b2800011a7983 */ /* 0x000f280000300a00 */
[----:B------:R1:W-:Y:S04]  /*210e0*/  STL.64 [R1+0xb8], R28 ;  /* 0x0000b81c01007387 */ /* 0x0003e80000100a00 */
[----:B------:R1:W-:Y:S04]  /*210f0*/  STL.64 [R1+0xb0], R22 ;  /* 0x0000b01601007387 */ /* 0x0003e80000100a00 */
[----:B------:R5:W-:Y:S01]  /*21100*/  LDGSTS.E [R5+0x76e00], [R22.64], !P0 ;  /* 0x76e0000016057fae */ /* 0x000be2000c121848 */
[----:B-1----:R-:W-:-:S04]  /*21110*/  IMAD.WIDE R28, R0, 0x4, R16 ;  /* 0x00000004001c7825 */ /* 0x002fc800078e0210 */
[----:B-----5:R-:W-:-:S04]  /*21120*/  IMAD.WIDE R22, R0, 0x4, R14 ;  /* 0x0000000400167825 */ /* 0x020fc800078e020e */
[C---:B------:R-:W-:Y:S01]  /*21130*/  IMAD.WIDE R24, R0.reuse, 0x4, R24 ;  /* 0x0000000400187825 */ /* 0x040fe200078e0218 */
[----:B------:R1:W-:Y:S04]  /*21140*/  STL.64 [R1+0xa8], R22 ;  /* 0x0000a81601007387 */ /* 0x0003e80000100a00 */
[----:B------:R-:W5:Y:S04]  /*21150*/  LDL.LU.64 R16, [R1+0xb20] ;  /* 0x000b200001107983 */ /* 0x000f680000300a00 */
[----:B------:R-:W-:Y:S01]  /*21160*/  STL.64 [R1+0xa0], R28 ;  /* 0x0000a01c01007387 */ /* 0x000fe20000100a00 */
[----:B------:R-:W-:-:S03]  /*21170*/  IMAD.WIDE R8, R0, 0x4, R8 ;  /* 0x0000000400087825 */ /* 0x000fc600078e0208 */
[----:B------:R-:W5:Y:S04]  /*21180*/  LDL.LU.64 R14, [R1+0xb18] ;  /* 0x000b1800010e7983 */ /* 0x000f680000300a00 */
[----:B------:R1:W-:Y:S04]  /*21190*/  STL.64 [R1+0x98], R24 ;  /* 0x0000981801007387 */ /* 0x0003e80000100a00 */
[----:B------:R-:W5:Y:S04]  /*211a0*/  LDL.LU.64 R32, [R1+0xb10] ;  /* 0x000b100001207983 */ /* 0x000f680000300a00 */
[----:B------:R1:W-:Y:S04]  /*211b0*/  LDGSTS.E [R5+0x77c00], [R22.64], !P1 ;  /* 0x77c0000016057fae */ /* 0x0003e8000c921848 */
[----:B------:R4:W-:Y:S04]  /*211c0*/  LDGSTS.E [R5+0x77e00], [R28.64], !P1 ;  /* 0x77e000001c057fae */ /* 0x0009e8000c921848 */
[----:B------:R1:W-:Y:S04]  /*211d0*/  LDGSTS.E [R5+0x78c00], [R24.64], !P4 ;  /* 0x78c0000018057fae */ /* 0x0003e8000e121848 */
[----:B-1----:R-:W5:Y:S04]  /*211e0*/  LDL.LU.64 R22, [R1+0xb08] ;  /* 0x000b080001167983 */ /* 0x002f680000300a00 */
[----:B------:R1:W-:Y:S04]  /*211f0*/  STL.64 [R1+0x90], R8 ;  /* 0x0000900801007387 */ /* 0x0003e80000100a00 */
[----:B------:R1:W-:Y:S04]  /*21200*/  LDGSTS.E [R5+0x78e00], [R8.64], !P4 ;  /* 0x78e0000008057fae */ /* 0x0003e8000e121848 */
[----:B------:R-:W5:Y:S04]  /*21210*/  LDL.LU.64 R24, [R1+0xb00] ;  /* 0x000b000001187983 */ /* 0x000f680000300a00 */
[----:B-1----:R-:W5:Y:S01]  /*21220*/  LDL.LU.64 R8, [R1+0xaf8] ;  /* 0x000af80001087983 */ /* 0x002f620000300a00 */
[----:B------:R-:W-:-:S04]  /*21230*/  IADD3 R2, R250, -0x1e8, RZ ;  /* 0xfffffe18fa027810 */ /* 0x000fc80007ffe0ff */
[----:B------:R-:W-:Y:S02]  /*21240*/  ISETP.GE.U32.AND P2, PT, R2, 0x7ffffd99, PT ;  /* 0x7ffffd990200780c */ /* 0x000fe40003f46070 */
[----:B------:R-:W-:-:S04]  /*21250*/  IADD3 R3, R250, -0x1ec, RZ ;  /* 0xfffffe14fa037810 */ /* 0x000fc80007ffe0ff */
[----:B------:R-:W-:Y:S01]  /*21260*/  ISETP.GE.U32.AND P5, PT, R3, 0x7ffffd95, PT ;  /* 0x7ffffd950300780c */ /* 0x000fe20003fa6070 */
[----:B---3--:R-:W-:-:S05]  /*21270*/  IMAD.WIDE R18, R0, 0x4, R18 ;  /* 0x0000000400127825 */ /* 0x008fca00078e0212 */
[----:B------:R1:W-:Y:S04]  /*21280*/  STL.64 [R1+0x88], R18 ;  /* 0x0000881201007387 */ /* 0x0003e80000100a00 */
[----:B------:R1:W-:Y:S01]  /*21290*/  LDGSTS.E [R5+0x79c00], [R18.64], !P2 ;  /* 0x79c0000012057fae */ /* 0x0003e2000d121848 */
[----:B--2---:R-:W-:-:S05]  /*212a0*/  IMAD.WIDE R6, R0, 0x4, R6 ;  /* 0x0000000400067825 */ /* 0x004fca00078e0206 */
[----:B------:R2:W-:Y:S04]  /*212b0*/  STL.64 [R1+0x80], R6 ;  /* 0x0000800601007387 */ /* 0x0005e80000100a00 */
[----:B------:R2:W-:Y:S01]  /*212c0*/  LDGSTS.E [R5+0x79e00], [R6.64], !P2 ;  /* 0x79e0000006057fae */ /* 0x0005e2000d121848 */
[----:B------:R-:W-:-:S03]  /*212d0*/  IMAD.WIDE R30, R0, 0x4, R20 ;  /* 0x00000004001e7825 */ /* 0x000fc600078e0214 */
[----:B------:R-:W3:Y:S04]  /*212e0*/  LDL.LU.64 R20, [R1+0xaf0] ;  /* 0x000af00001147983 */ /* 0x000ee80000300a00 */
[----:B------:R1:W-:Y:S04]  /*212f0*/  STL.64 [R1+0x78], R30 ;  /* 0x0000781e01007387 */ /* 0x0003e80000100a00 */
[----:B------:R1:W-:Y:S01]  /*21300*/  LDGSTS.E [R5+0x7ac00], [R30.64], !P5 ;  /* 0x7ac000001e057fae */ /* 0x0003e2000e921848 */
[----:B----4-:R-:W-:-:S03]  /*21310*/  IMAD.WIDE R28, R0, 0x4, R26 ;  /* 0x00000004001c7825 */ /* 0x010fc600078e021a */
[----:B------:R-:W4:Y:S04]  /*21320*/  LDL.LU.64 R26, [R1+0xae8] ;  /* 0x000ae800011a7983 */ /* 0x000f280000300a00 */
[----:B------:R5:W-:Y:S04]  /*21330*/  STL.64 [R1+0x70], R28 ;  /* 0x0000701c01007387 */ /* 0x000be80000100a00 */
[----:B-1----:R-:W4:Y:S04]  /*21340*/  LDL.LU.64 R18, [R1+0xae0] ;  /* 0x000ae00001127983 */ /* 0x002f280000300a00 */
[----:B--2---:R-:W2:Y:S01]  /*21350*/  LDL.LU.64 R6, [R1+0xad8] ;  /* 0x000ad80001067983 */ /* 0x004ea20000300a00 */
[----:B-----5:R-:W-:-:S04]  /*21360*/  IMAD.WIDE R16, R0, 0x4, R16 ;  /* 0x0000000400107825 */ /* 0x020fc800078e0210 */
[C---:B------:R-:W-:Y:S01]  /*21370*/  IMAD.WIDE R14, R0.reuse, 0x4, R14 ;  /* 0x00000004000e7825 */ /* 0x040fe200078e020e */
[----:B------:R-:W-:Y:S03]  /*21380*/  STL.64 [R1+0x68], R16 ;  /* 0x0000681001007387 */ /* 0x000fe60000100a00 */
[----:B------:R-:W-:Y:S01]  /*21390*/  IMAD.WIDE R32, R0, 0x4, R32 ;  /* 0x0000000400207825 */ /* 0x000fe200078e0220 */
[----:B------:R1:W-:Y:S04]  /*213a0*/  STL.64 [R1+0x60], R14 ;  /* 0x0000600e01007387 */ /* 0x0003e80000100a00 */
[----:B------:R-:W-:Y:S01]  /*213b0*/  STL.64 [R1+0x58], R32 ;  /* 0x0000582001007387 */ /* 0x000fe20000100a00 */
[----:B------:R-:W-:-:S02]  /*213c0*/  IADD3 R2, R250, -0x1f0, RZ ;  /* 0xfffffe10fa027810 */ /* 0x000fc40007ffe0ff */
[----:B------:R-:W-:Y:S01]  /*213d0*/  IADD3 R3, R250, -0x1f4, RZ ;  /* 0xfffffe0cfa037810 */ /* 0x000fe20007ffe0ff */
[----:B------:R5:W-:Y:S01]  /*213e0*/  LDGSTS.E [R5+0x7ae00], [R28.64], !P5 ;  /* 0x7ae000001c057fae */ /* 0x000be2000e921848 */
[----:B------:R-:W-:-:S05]  /*213f0*/  IMAD.WIDE R30, R0, 0x4, R22 ;  /* 0x00000004001e7825 */ /* 0x000fca00078e0216 */
[----:B------:R-:W-:Y:S01]  /*21400*/  STL.64 [R1+0x50], R30 ;  /* 0x0000501e01007387 */ /* 0x000fe20000100a00 */
[----:B------:R-:W-:-:S03]  /*21410*/  IMAD.WIDE R22, R0, 0x4, R8 ;  /* 0x0000000400167825 */ /* 0x000fc600078e0208 */
[----:B------:R-:W2:Y:S01]  /*21420*/  LDL.LU.64 R8, [R1+0xad0] ;  /* 0x000ad00001087983 */ /* 0x000ea20000300a00 */
[----:B------:R-:W-:Y:S02]  /*21430*/  ISETP.GE.U32.AND P3, PT, R2, 0x7ffffd91, PT ;  /* 0x7ffffd910200780c */ /* 0x000fe40003f66070 */
[----:B------:R-:W-:Y:S02]  /*21440*/  IADD3 R2, R250, -0x1f8, RZ ;  /* 0xfffffe08fa027810 */ /* 0x000fe40007ffe0ff */
[----:B------:R-:W-:Y:S02]  /*21450*/  ISETP.GE.U32.AND P6, PT, R3, 0x7ffffd8d, PT ;  /* 0x7ffffd8d0300780c */ /* 0x000fe40003fc6070 */
[----:B------:R-:W-:Y:S01]  /*21460*/  ISETP.GE.U32.AND P0, PT, R2, 0x7ffffd89, PT ;  /* 0x7ffffd890200780c */ /* 0x000fe20003f06070 */
[----:B-----5:R-:W-:-:S06]  /*21470*/  IMAD.WIDE R28, R0, 0x4, R24 ;  /* 0x00000004001c7825 */ /* 0x020fcc00078e0218 */
[----:B------:R5:W-:Y:S04]  /*21480*/  LDGSTS.E [R5+0x7bc00], [R16.64], !P3 ;  /* 0x7bc0000010057fae */ /* 0x000be8000d921848 */
[----:B------:R1:W-:Y:S04]  /*21490*/  LDGSTS.E [R5+0x7be00], [R14.64], !P3 ;  /* 0x7be000000e057fae */ /* 0x0003e8000d921848 */
[----:B------:R2:W-:Y:S04]  /*214a0*/  LDGSTS.E [R5+0x7cc00], [R32.64], !P6 ;  /* 0x7cc0000020057fae */ /* 0x0005e8000f121848 */
[----:B------:R2:W-:Y:S04]  /*214b0*/  LDGSTS.E [R5+0x7ce00], [R30.64], !P6 ;  /* 0x7ce000001e057fae */ /* 0x0005e8000f121848 */
[----:B-1----:R-:W2:Y:S04]  /*214c0*/  LDL.LU.64 R14, [R1+0xa90] ;  /* 0x000a9000010e7983 */ /* 0x002ea80000300a00 */
[----:B------:R-:W-:Y:S04]  /*214d0*/  STL.64 [R1+0x48], R28 ;  /* 0x0000481c01007387 */ /* 0x000fe80000100a00 */
[----:B-----5:R-:W5:Y:S04]  /*214e0*/  LDL.LU.64 R16, [R1+0xa50] ;  /* 0x000a500001107983 */ /* 0x020f680000300a00 */
[----:B------:R1:W-:Y:S01]  /*214f0*/  LDGSTS.E [R5+0x7dc00], [R28.64], !P0 ;  /* 0x7dc000001c057fae */ /* 0x0003e2000c121848 */
[----:B------:R-:W-:-:S03]  /*21500*/  IADD3 R3, R250, -0x1fc, RZ ;  /* 0xfffffe04fa037810 */ /* 0x000fc60007ffe0ff */
[----:B------:R3:W-:Y:S04]  /*21510*/  STL.64 [R1+0x40], R22 ;  /* 0x0000401601007387 */ /* 0x0007e80000100a00 */
[----:B------:R3:W-:Y:S01]  /*21520*/  LDGSTS.E [R5+0x7de00], [R22.64], !P0 ;  /* 0x7de0000016057fae */ /* 0x0007e2000c121848 */
[----:B------:R-:W-:-:S03]  /*21530*/  IADD3 R4, R250, -0x200, RZ ;  /* 0xfffffe00fa047810 */ /* 0x000fc60007ffe0ff */
[----:B------:R-:W5:Y:S01]  /*21540*/  LDL.LU.64 R24, [R1+0xa10] ;  /* 0x000a100001187983 */ /* 0x000f620000300a00 */
[----:B------:R-:W-:Y:S02]  /*21550*/  ISETP.GE.U32.AND P1, PT, R3, 0x7ffffd85, PT ;  /* 0x7ffffd850300780c */ /* 0x000fe40003f26070 */
[----:B------:R-:W-:Y:S01]  /*21560*/  ISETP.GE.U32.AND P3, PT, R4, 0x7ffffd81, PT ;  /* 0x7ffffd810400780c */ /* 0x000fe20003f66070 */
[----:B---3--:R-:W-:-:S05]  /*21570*/  IMAD.WIDE R22, R0, 0x4, R20 ;  /* 0x0000000400167825 */ /* 0x008fca00078e0214 */
[----:B------:R3:W-:Y:S05]  /*21580*/  STL.64 [R1+0x38], R22 ;  /* 0x0000381601007387 */ /* 0x0007ea0000100a00 */
[----:B------:R3:W-:Y:S01]  /*21590*/  LDGSTS.E [R5+0x7ec00], [R22.64], !P1 ;  /* 0x7ec0000016057fae */ /* 0x0007e2000c921848 */
[----:B----4-:R-:W-:-:S04]  /*215a0*/  IMAD.WIDE R20, R0, 0x4, R26 ;  /* 0x0000000400147825 */ /* 0x010fc800078e021a */
[C---:B------:R-:W-:Y:S01]  /*215b0*/  IMAD.WIDE R18, R0.reuse, 0x4, R18 ;  /* 0x0000000400127825 */ /* 0x040fe200078e0212 */
[----:B------:R-:W-:Y:S03]  /*215c0*/  STL.64 [R1+0x30], R20 ;  /* 0x0000301401007387 */ /* 0x000fe60000100a00 */
[----:B--2---:R-:W-:Y:S01]  /*215d0*/  IMAD.WIDE R6, R0, 0x4, R6 ;  /* 0x0000000400067825 */ /* 0x004fe200078e0206 */
[----:B------:R2:W-:Y:S04]  /*215e0*/  STL.64 [R1+0x28], R18 ;  /* 0x0000281201007387 */ /* 0x0005e80000100a00 */
[----:B------:R4:W-:Y:S04]  /*215f0*/  STL.64 [R1+0x20], R6 ;  /* 0x0000200601007387 */ /* 0x0009e80000100a00 */
[----:B------:R-:W4:Y:S04]  /*21600*/  LDL.LU.64 R42, [R1+0x9d0] ;  /* 0x0009d000012a7983 */ /* 0x000f280000300a00 */
[----:B------:R-:W4:Y:S04]  /*21610*/  LDL.LU.64 R30, [R1+0x990] ;  /* 0x00099000011e7983 */ /* 0x000f280000300a00 */
[----:B-1----:R-:W4:Y:S04]  /*21620*/  LDL.LU.64 R28, [R1+0x950] ;  /* 0x00095000011c7983 */ /* 0x002f280000300a00 */
[----:B------:R-:W4:Y:S04]  /*21630*/  LDL.LU.64 R34, [R1+0x910] ;  /* 0x0009100001227983 */ /* 0x000f280000300a00 */
[----:B------:R-:W4:Y:S04]  /*21640*/  LDL.LU.64 R32, [R1+0x8d0] ;  /* 0x0008d00001207983 */ /* 0x000f280000300a00 */
[----:B------:R1:W-:Y:S04]  /*21650*/  LDGSTS.E [R5+0x7ee00], [R20.64], !P1 ;  /* 0x7ee0000014057fae */ /* 0x0003e8000c921848 */
[----:B------:R2:W-:Y:S01]  /*21660*/  LDGSTS.E [R5+0x7fc00], [R18.64], !P3 ;  /* 0x7fc0000012057fae */ /* 0x0005e2000d921848 */
[----:B------:R-:W-:Y:S01]  /*21670*/  IMAD.WIDE R8, R251, 0x4, R8 ;  /* 0x00000004fb087825 */ /* 0x000fe200078e0208 */
[----:B------:R-:W-:-:S02]  /*21680*/  IADD3 R2, R250, -0x201, RZ ;  /* 0xfffffdfffa027810 */ /* 0x000fc40007ffe0ff */
[----:B------:R1:W-:Y:S04]  /*21690*/  LDGSTS.E [R5+0x7fe00], [R6.64], !P3 ;  /* 0x7fe0000006057fae */ /* 0x0003e8000d921848 */
[----:B------:R1:W-:Y:S04]  /*216a0*/  STL.64 [R1+0x18], R8 ;  /* 0x0000180801007387 */ /* 0x0003e80000100a00 */
[----:B---3--:R-:W3:Y:S04]  /*216b0*/  LDL.LU.64 R22, [R1+0x890] ;  /* 0x0008900001167983 */ /* 0x008ee80000300a00 */
[----:B--2---:R-:W2:Y:S01]  /*216c0*/  LDL.LU.64 R18, [R1+0x850] ;  /* 0x0008500001127983 */ /* 0x004ea20000300a00 */
[----:B------:R-:W-:-:S02]  /*216d0*/  ISETP.GE.U32.AND P4, PT, R2, 0x7ffffd80, PT ;  /* 0x7ffffd800200780c */ /* 0x000fc40003f86070 */
[----:B------:R-:W-:Y:S01]  /*216e0*/  IADD3 R2, R250, -0x209, RZ ;  /* 0xfffffdf7fa027810 */ /* 0x000fe20007ffe0ff */
[----:B------:R-:W-:Y:S01]  /*216f0*/  IMAD.SHL.U32 R211, R10, 0x4, RZ ;  /* 0x000000040ad37824 */ /* 0x000fe200078e00ff */
[----:B------:R-:W-:Y:S01]  /*21700*/  IADD3 R3, R250, -0x205, RZ ;  /* 0xfffffdfbfa037810 */ /* 0x000fe20007ffe0ff */
[----:B------:R-:W0:Y:S01]  /*21710*/  LDGDEPBAR ;  /* 0x00000000000079af */ /* 0x000e220000000000 */
[----:B------:R-:W-:Y:S02]  /*21720*/  ISETP.GE.U32.AND P5, PT, R2, 0x7ffffd78, PT ;  /* 0x7ffffd780200780c */ /* 0x000fe40003fa6070 */
[----:B------:R-:W-:Y:S02]  /*21730*/  IADD3 R2, R250, -0x211, RZ ;  /* 0xfffffdeffa027810 */ /* 0x000fe40007ffe0ff */
[----:B------:R-:W-:Y:S02]  /*21740*/  ISETP.GE.U32.AND P2, PT, R3, 0x7ffffd7c, PT ;  /* 0x7ffffd7c0300780c */ /* 0x000fe40003f46070 */
[----:B------:R-:W-:-:S02]  /*21750*/  ISETP.GE.U32.AND P0, PT, R2, 0x7ffffd70, PT ;  /* 0x7ffffd700200780c */ /* 0x000fc40003f06070 */
[C---:B------:R-:W-:Y:S02]  /*21760*/  IADD3 R3, R250.reuse, -0x20d, RZ ;  /* 0xfffffdf3fa037810 */ /* 0x040fe40007ffe0ff */
[----:B------:R-:W-:Y:S02]  /*21770*/  IADD3 R2, R250, -0x215, RZ ;  /* 0xfffffdebfa027810 */ /* 0x000fe40007ffe0ff */
[----:B------:R-:W-:Y:S02]  /*21780*/  ISETP.GE.U32.AND P6, PT, R3, 0x7ffffd74, PT ;  /* 0x7ffffd740300780c */ /* 0x000fe40003fc6070 */
[----:B------:R-:W-:Y:S01]  /*21790*/  ISETP.GE.U32.AND P3, PT, R2, 0x7ffffd6c, PT ;  /* 0x7ffffd6c0200780c */ /* 0x000fe20003f66070 */
[----:B------:R-:W-:-:S04]  /*217a0*/  IMAD.WIDE R2, R251, 0x4, R14 ;  /* 0x00000004fb027825 */ /* 0x000fc800078e020e */
[C---:B-----5:R-:W-:Y:S02]  /*217b0*/  IMAD.WIDE R14, R251.reuse, 0x4, R16 ;  /* 0x00000004fb0e7825 */ /* 0x060fe400078e0210 */
[----:B------:R-:W5:Y:S04]  /*217c0*/  LDL.LU.64 R16, [R1+0x810] ;  /* 0x0008100001107983 */ /* 0x000f680000300a00 */
[----:B-1----:R-:W5:Y:S01]  /*217d0*/  LDL.LU.64 R20, [R1+0x7d0] ;  /* 0x0007d00001147983 */ /* 0x002f620000300a00 */
[----:B------:R-:W-:-:S03]  /*217e0*/  IMAD.WIDE R26, R251, 0x4, R24 ;  /* 0x00000004fb1a7825 */ /* 0x000fc600078e0218 */
[----:B------:R-:W5:Y:S04]  /*217f0*/  LDL.LU.64 R24, [R1+0x790] ;  /* 0x0007900001187983 */ /* 0x000f680000300a00 */
[----:B------:R-:W-:Y:S04]  /*21800*/  STL.64 [R1+0x1250], R2 ;  /* 0x0012500201007387 */ /* 0x000fe80000100a00 */
[----:B------:R-:W-:Y:S04]  /*21810*/  STL.64 [R1+0x1258], R14 ;  /* 0x0012580e01007387 */ /* 0x000fe80000100a00 */
[----:B------:R1:W-:Y:S01]  /*21820*/  STL.64 [R1+0x1260], R26 ;  /* 0x0012601a01007387 */ /* 0x0003e20000100a00 */
[----:B----4-:R-:W-:-:S04]  /*21830*/  IMAD.WIDE R38, R251, 0x4, R42 ;  /* 0x00000004fb267825 */ /* 0x010fc800078e022a */
[C---:B------:R-:W-:Y:S01]  /*21840*/  IMAD.WIDE R50, R251.reuse, 0x4, R30 ;  /* 0x00000004fb327825 */ /* 0x040fe200078e021e */
[----:B------:R-:W-:Y:S03]  /*21850*/  STL.64 [R1+0x1268], R38 ;  /* 0x0012682601007387 */ /* 0x000fe60000100a00 */
[C---:B------:R-:W-:Y:S01]  /*21860*/  IMAD.WIDE R62, R251.reuse, 0x4, R28 ;  /* 0x00000004fb3e7825 */ /* 0x040fe200078e021c */
[----:B------:R-:W-:Y:S03]  /*21870*/  STL.64 [R1+0x1270], R50 ;  /* 0x0012703201007387 */ /* 0x000fe60000100a00 */
[C---:B------:R-:W-:Y:S01]  /*21880*/  IMAD.WIDE R74, R251.reuse, 0x4, R34 ;  /* 0x00000004fb4a7825 */ /* 0x040fe200078e0222 */
[----:B------:R-:W-:Y:S03]  /*21890*/  STL [R1+0x1298], R62 ;  /* 0x0012983e01007387 */ /* 0x000fe60000100800 */
[C---:B------:R-:W-:Y:S01]  /*218a0*/  IMAD.WIDE R86, R251.reuse, 0x4, R32 ;  /* 0x00000004fb567825 */ /* 0x040fe200078e0220 */
[----:B------:R-:W-:Y:S04]  /*218b0*/  STL [R1+0x1278], R63 ;  /* 0x0012783f01007387 */ /* 0x000fe80000100800 */
[----:B------:R-:W-:Y:S04]  /*218c0*/  STL.64 [R1+0x1280], R74 ;  /* 0x0012804a01007387 */ /* 0x000fe80000100a00 */
[----:B------:R-:W-:Y:S04]  /*218d0*/  STL.64 [R1+0x1288], R86 ;  /* 0x0012885601007387 */ /* 0x000fe80000100a00 */
[----:B------:R-:W4:Y:S04]  /*218e0*/  LDL.LU.64 R42, [R1+0x750] ;  /* 0x00075000012a7983 */ /* 0x000f280000300a00 */
[----:B------:R-:W4:Y:S04]  /*218f0*/  LDL.LU.64 R30, [R1+0x680] ;  /* 0x00068000011e7983 */ /* 0x000f280000300a00 */
[----:B------:R-:W1:Y:S01]  /*21900*/  LDL.LU.64 R34, [R1+0xac8] ;  /* 0x000ac80001227983 */ /* 0x000e620000300a00 */
[----:B--2---:R-:W-:-:S03]  /*21910*/  IMAD.WIDE R110, R251, 0x4, R18 ;  /* 0x00000004fb6e7825 */ /* 0x004fc600078e0212 */
[----:B------:R-:W2:Y:S01]  /*21920*/  LDL.LU.64 R18, [R1+0xa88] ;  /* 0x000a880001127983 */ /* 0x000ea20000300a00 */
[----:B------:R-:W-:Y:S01]  /*21930*/  ISETP.NE.U32.AND P1, PT, R252, RZ, PT ;  /* 0x000000fffc00720c */ /* 0x000fe20003f25070 */
[----:B---3--:R-:W-:Y:S01]  /*21940*/  IMAD.WIDE R98, R251, 0x4, R22 ;  /* 0x00000004fb627825 */ /* 0x008fe200078e0216 */
[C---:B------:R-:W-:Y:S02]  /*21950*/  IADD3 R7, R211.reuse, 0x100000, RZ ;  /* 0x00100000d3077810 */ /* 0x040fe40007ffe0ff */
[C---:B------:R-:W-:Y:S02]  /*21960*/  IADD3 R6, R211.reuse, 0x100000, RZ ;  /* 0x00100000d3067810 */ /* 0x040fe40007ffe0ff */
[C---:B------:R-:W-:Y:S02]  /*21970*/  IADD3 R5, R211.reuse, 0x100000, RZ ;  /* 0x00100000d3057810 */ /* 0x040fe40007ffe0ff */
[----:B------:R-:W-:-:S05]  /*21980*/  IADD3 R4, R211, 0x100000, RZ ;  /* 0x00100000d3047810 */ /* 0x000fca0007ffe0ff */
[----:B------:R3:W-:Y:S04]  /*21990*/  LDGSTS.E [R7+-0x30000], [R8.64], P1 ;  /* 0xd000000008077fae */ /* 0x0007e80008921848 */
[----:B------:R1:W-:Y:S04]  /*219a0*/  LDGSTS.E [R6+-0x2f000], [R2.64], P1 ;  /* 0xd100000002067fae */ /* 0x0003e80008921848 */
[----:B------:R2:W-:Y:S01]  /*219b0*/  LDGSTS.E [R5+-0x2e000], [R14.64], P1 ;  /* 0xd20000000e057fae */ /* 0x0005e20008921848 */
[----:B-----5:R-:W-:Y:S01]  /*219c0*/  IMAD.WIDE R122, R251, 0x4, R16 ;  /* 0x00000004fb7a7825 */ /* 0x020fe200078e0210 */
[----:B---3--:R-:W-:-:S02]  /*219d0*/  IADD3 R8, R211, 0x100000, RZ ;  /* 0x00100000d3087810 */ /* 0x008fc40007ffe0ff */
[----:B------:R-:W3:Y:S01]  /*219e0*/  LDL.LU.64 R16, [R1+0xa48] ;  /* 0x000a480001107983 */ /* 0x000ee20000300a00 */
[----:B------:R-:W-:-:S03]  /*219f0*/  IMAD.WIDE R134, R251, 0x4, R20 ;  /* 0x00000004fb867825 */ /* 0x000fc600078e0214 */
[----:B------:R5:W-:Y:S04]  /*21a00*/  STL.64 [R1+0x1290], R98 ;  /* 0x0012906201007387 */ /* 0x000be80000100a00 */
[----:B------:R-:W-:Y:S01]  /*21a10*/  STL [R1+0x12a8], R110 ;  /* 0x0012a86e01007387 */ /* 0x000fe20000100800 */
[----:B------:R-:W-:-:S03]  /*21a20*/  IMAD.WIDE R146, R251, 0x4, R24 ;  /* 0x00000004fb927825 */ /* 0x000fc600078e0218 */
[----:B------:R-:W-:Y:S04]  /*21a30*/  STL [R1+0x129c], R111 ;  /* 0x00129c6f01007387 */ /* 0x000fe80000100800 */
[----:B------:R1:W-:Y:S04]  /*21a40*/  STL.64 [R1+0x12a0], R122 ;  /* 0x0012a07a01007387 */ /* 0x0003e80000100a00 */
[----:B------:R1:W-:Y:S04]  /*21a50*/  LDGSTS.E [R4+-0x2d000], [R26.64], P1 ;  /* 0xd30000001a047fae */ /* 0x0003e80008921848 */
[----:B------:R1:W-:Y:S04]  /*21a60*/  STL.64 [R1+0x12b0], R134 ;  /* 0x0012b08601007387 */ /* 0x0003e80000100a00 */
[----:B------:R1:W-:Y:S04]  /*21a70*/  LDGSTS.E [R8+-0x2c000], [R38.64], P1 ;  /* 0xd400000026087fae */ /* 0x0003e80008921848 */
[----:B------:R-:W-:Y:S04]  /*21a80*/  STL [R1+0x12b8], R147 ;  /* 0x0012b89301007387 */ /* 0x000fe80000100800 */
[----:B------:R1:W-:Y:S04]  /*21a90*/  LDGSTS.E [R7+-0x2b000], [R50.64], P1 ;  /* 0xd500000032077fae */ /* 0x0003e80008921848 */
[----:B------:R-:W3:Y:S04]  /*21aa0*/  LDL.LU.64 R28, [R1+0xa08] ;  /* 0x000a0800011c7983 */ /* 0x000ee80000300a00 */
[----:B------:R1:W-:Y:S04]  /*21ab0*/  LDGSTS.E [R6+-0x2a000], [R62.64], P1 ;  /* 0xd60000003e067fae */ /* 0x0003e80008921848 */
[----:B------:R-:W3:Y:S04]  /*21ac0*/  LDL.LU.64 R32, [R1+0x9c8] ;  /* 0x0009c80001207983 */ /* 0x000ee80000300a00 */
[----:B------:R2:W-:Y:S04]  /*21ad0*/  LDGSTS.E [R5+-0x29000], [R74.64], P1 ;  /* 0xd70000004a057fae */ /* 0x0005e80008921848 */
[----:B------:R-:W5:Y:S04]  /*21ae0*/  LDL.LU.64 R22, [R1+0x988] ;  /* 0x0009880001167983 */ /* 0x000f680000300a00 */
[----:B------:R2:W-:Y:S04]  /*21af0*/  LDGSTS.E [R4+-0x28000], [R86.64], P1 ;  /* 0xd800000056047fae */ /* 0x0005e80008921848 */
[----:B------:R-:W5:Y:S04]  /*21b00*/  LDL.LU.64 R20, [R1+0x948] ;  /* 0x0009480001147983 */ /* 0x000f680000300a00 */
[----:B------:R1:W-:Y:S04]  /*21b10*/  LDGSTS.E [R8+-0x27000], [R98.64], P1 ;  /* 0xd900000062087fae */ /* 0x0003e80008921848 */
[----:B------:R-:W5:Y:S04]  /*21b20*/  LDL.LU.64 R24, [R1+0x908] ;  /* 0x0009080001187983 */ /* 0x000f680000300a00 */
[----:B------:R1:W-:Y:S04]  /*21b30*/  LDGSTS.E [R7+-0x26000], [R110.64], P1 ;  /* 0xda0000006e077fae */ /* 0x0003e80008921848 */
[----:B------:R-:W-:Y:S04]  /*21b40*/  STL [R1+0x12d0], R146 ;  /* 0x0012d09201007387 */ /* 0x000fe80000100800 */
[----:B------:R1:W-:Y:S04]  /*21b50*/  LDGSTS.E [R6+-0x25000], [R122.64], P1 ;  /* 0xdb0000007a067fae */ /* 0x0003e80008921848 */
[----:B------:R-:W5:Y:S04]  /*21b60*/  LDL.LU.64 R46, [R1+0x8c8] ;  /* 0x0008c800012e7983 */ /* 0x000f680000300a00 */
[----:B------:R2:W-:Y:S04]  /*21b70*/  LDGSTS.E [R5+-0x24000], [R134.64], P1 ;  /* 0xdc00000086057fae */ /* 0x0005e80008921848 */
[----:B------:R2:W-:Y:S01]  /*21b80*/  LDGSTS.E [R4+-0x23000], [R146.64], P1 ;  /* 0xdd00000092047fae */ /* 0x0005e20008921848 */
[----:B----4-:R-:W-:-:S03]  /*21b90*/  IMAD.WIDE R158, R251, 0x4, R42 ;  /* 0x00000004fb9e7825 */ /* 0x010fc600078e022a */
[----:B------:R-:W4:Y:S01]  /*21ba0*/  LDL.LU.64 R42, [R1+0x888] ;  /* 0x00088800012a7983 */ /* 0x000f220000300a00 */
[----:B------:R-:W-:-:S03]  /*21bb0*/  IMAD.WIDE R170, R251, 0x4, R30 ;  /* 0x00000004fbaa7825 */ /* 0x000fc600078e021e */
[----:B------:R-:W4:Y:S01]  /*21bc0*/  LDL.LU.64 R30, [R1+0x848] ;  /* 0x00084800011e7983 */ /* 0x000f220000300a00 */
[----:B-1----:R-:W-:-:S03]  /*21bd0*/  IMAD.WIDE R26, R251, 0x4, R34 ;  /* 0x00000004fb1a7825 */ /* 0x002fc600078e0222 */
[----:B------:R-:W4:Y:S01]  /*21be0*/  LDL.LU.64 R34, [R1+0x808] ;  /* 0x0008080001227983 */ /* 0x000f220000300a00 */
[----:B--2---:R-:W-:-:S03]  /*21bf0*/  IMAD.WIDE R4, R251, 0x4, R18 ;  /* 0x00000004fb047825 */ /* 0x004fc600078e0212 */
[----:B------:R-:W2:Y:S04]  /*21c00*/  LDL.LU.64 R18, [R1+0x7c8] ;  /* 0x0007c80001127983 */ /* 0x000ea80000300a00 */
[----:B------:R-:W-:Y:S04]  /*21c10*/  STL.64 [R1+0x12c0], R158 ;  /* 0x0012c09e01007387 */ /* 0x000fe80000100a00 */
[----:B------:R-:W-:Y:S04]  /*21c20*/  STL.64 [R1+0x12c8], R170 ;  /* 0x0012c8aa01007387 */ /* 0x000fe80000100a00 */
[----:B------:R-:W-:Y:S04]  /*21c30*/  STL.64 [R1+0x12d8], R26 ;  /* 0x0012d81a01007387 */ /* 0x000fe80000100a00 */
[----:B------:R1:W-:Y:S04]  /*21c40*/  STL.64 [R1+0x12e0], R4 ;  /* 0x0012e00401007387 */ /* 0x0003e80000100a00 */
[----:B------:R-:W2:Y:S01]  /*21c50*/  LDL.LU.64 R44, [R1+0x788] ;  /* 0x00078800012c7983 */ /* 0x000ea20000300a00 */
[----:B---3--:R-:W-:-:S03]  /*21c60*/  IMAD.WIDE R40, R251, 0x4, R32 ;  /* 0x00000004fb287825 */ /* 0x008fc600078e0220 */
[----:B------:R-:W3:Y:S01]  /*21c70*/  LDL.LU.64 R32, [R1+0x748] ;  /* 0x0007480001207983 */ /* 0x000ee20000300a00 */
[----:B-----5:R-:W-:-:S03]  /*21c80*/  IMAD.WIDE R52, R251, 0x4, R22 ;  /* 0x00000004fb347825 */ /* 0x020fc600078e0216 */
[----:B------:R-:W5:Y:S01]  /*21c90*/  LDL.LU.64 R22, [R1+0x608] ;  /* 0x0006080001167983 */ /* 0x000f620000300a00 */
[----:B------:R-:W-:-:S03]  /*21ca0*/  IMAD.WIDE R64, R251, 0x4, R20 ;  /* 0x00000004fb407825 */ /* 0x000fc600078e0214 */
[----:B------:R-:W5:Y:S01]  /*21cb0*/  LDL.LU.64 R20, [R1+0xac0] ;  /* 0x000ac00001147983 */ /* 0x000f620000300a00 */
[----:B------:R-:W-:-:S03]  /*21cc0*/  IMAD.WIDE R76, R251, 0x4, R24 ;  /* 0x00000004fb4c7825 */ /* 0x000fc600078e0218 */
[----:B------:R-:W5:Y:S01]  /*21cd0*/  LDL.LU.64 R24, [R1+0xa80] ;  /* 0x000a800001187983 */ /* 0x000f620000300a00 */
[----:B------:R-:W-:-:S04]  /*21ce0*/  IMAD.WIDE R88, R251, 0x4, R46 ;  /* 0x00000004fb587825 */ /* 0x000fc800078e022e */
[----:B----4-:R-:W-:-:S04]  /*21cf0*/  IMAD.WIDE R100, R251, 0x4, R42 ;  /* 0x00000004fb647825 */ /* 0x010fc800078e022a */
[----:B------:R-:W-:-:S04]  /*21d00*/  IMAD.WIDE R112, R251, 0x4, R30 ;  /* 0x00000004fb707825 */ /* 0x000fc800078e021e */
[----:B------:R-:W-:-:S04]  /*21d10*/  IMAD.WIDE R124, R251, 0x4, R34 ;  /* 0x00000004fb7c7825 */ /* 0x000fc800078e0222 */
[----:B--2---:R-:W-:Y:S02]  /*21d20*/  IMAD.WIDE R136, R251, 0x4, R18 ;  /* 0x00000004fb887825 */ /* 0x004fe400078e0212 */
[----:B------:R-:W2:Y:S04]  /*21d30*/  LDL.LU.64 R18, [R1+0xa40] ;  /* 0x000a400001127983 */ /* 0x000ea80000300a00 */
[----:B------:R-:W4:Y:S04]  /*21d40*/  LDL.LU.64 R30, [R1+0xa00] ;  /* 0x000a0000011e7983 */ /* 0x000f280000300a00 */
[----:B------:R-:W2:Y:S04]  /*21d50*/  LDL.LU.64 R42, [R1+0x9c0] ;  /* 0x0009c000012a7983 */ /* 0x000ea80000300a00 */
[----:B------:R-:W2:Y:S04]  /*21d60*/  LDL.LU.64 R46, [R1+0x980] ;  /* 0x00098000012e7983 */ /* 0x000ea80000300a00 */
[----:B------:R-:W4:Y:S01]  /*21d70*/  LDL.LU.64 R34, [R1+0x940] ;  /* 0x0009400001227983 */ /* 0x000f220000300a00 */
[C---:B------:R-:W-:Y:S01]  /*21d80*/  IMAD.SHL.U32 R11, R10.reuse, 0x4, RZ ;  /* 0x000000040a0b7824 */ /* 0x040fe200078e00ff */
[----:B------:R-:W-:-:S04]  /*21d90*/  SHF.L.U32 R98, R10, 0x2, RZ ;  /* 0x000000020a627819 */ /* 0x000fc800000006ff */
[----:B------:R-:W-:Y:S02]  /*21da0*/  LOP3.LUT R36, R11, 0x10, RZ, 0x3c, !PT ;  /* 0x000000100b247812 */ /* 0x000fe400078e3cff */
[C---:B------:R-:W-:Y:S02]  /*21db0*/  IADD3 R10, R98.reuse, 0x100000, RZ ;  /* 0x00100000620a7810 */ /* 0x040fe40007ffe0ff */
[----:B------:R-:W-:Y:S02]  /*21dc0*/  IADD3 R9, R98, 0x100000, RZ ;  /* 0x0010000062097810 */ /* 0x000fe40007ffe0ff */
[C---:B------:R-:W-:Y:S01]  /*21dd0*/  IADD3 R8, R36.reuse, 0x100000, RZ ;  /* 0x0010000024087810 */ /* 0x040fe20007ffe0ff */
[C---:B------:R-:W-:Y:S01]  /*21de0*/  IMAD.WIDE R16, R251.reuse, 0x4, R16 ;  /* 0x00000004fb107825 */ /* 0x040fe200078e0210 */
[C---:B------:R-:W-:Y:S01]  /*21df0*/  IADD3 R7, R36.reuse, 0x100000, RZ ;  /* 0x0010000024077810 */ /* 0x040fe20007ffe0ff */
[----:B------:R1:W-:Y:S01]  /*21e00*/  LDGSTS.E [R10+-0x22000], [R158.64], P1 ;  /* 0xde0000009e0a7fae */ /* 0x0003e20008921848 */
[----:B------:R-:W-:Y:S01]  /*21e10*/  IADD3 R6, R36, 0x100000, RZ ;  /* 0x0010000024067810 */ /* 0x000fe20007ffe0ff */
[----:B------:R-:W-:-:S02]  /*21e20*/  IMAD.WIDE R28, R251, 0x4, R28 ;  /* 0x00000004fb1c7825 */ /* 0x000fc400078e021c */
[----:B------:R1:W-:Y:S04]  /*21e30*/  LDGSTS.E [R9+-0x21000], [R170.64], P1 ;  /* 0xdf000000aa097fae */ /* 0x0003e80008921848 */
[----:B------:R2:W-:Y:S01]  /*21e40*/  LDGSTS.E [R8+-0x2fe00], [R26.64], P1 ;  /* 0xd02000001a087fae */ /* 0x0005e20008921848 */
[----:B-1----:R-:W-:-:S03]  /*21e50*/  IADD3 R10, R36, 0x100000, RZ ;  /* 0x00100000240a7810 */ /* 0x002fc60007ffe0ff */
[----:B------:R1:W-:Y:S01]  /*21e60*/  LDGSTS.E [R7+-0x2ee00], [R4.64], P1 ;  /* 0xd120000004077fae */ /* 0x0003e20008921848 */
[----:B------:R-:W-:-:S03]  /*21e70*/  IADD3 R9, R36, 0x100000, RZ ;  /* 0x0010000024097810 */ /* 0x000fc60007ffe0ff */
[----:B------:R1:W-:Y:S04]  /*21e80*/  LDGSTS.E [R6+-0x2de00], [R16.64], P1 ;  /* 0xd220000010067fae */ /* 0x0003e80008921848 */
[----:B------:R1:W-:Y:S01]  /*21e90*/  LDGSTS.E [R10+-0x2ce00], [R28.64], P1 ;  /* 0xd32000001c0a7fae */ /* 0x0003e20008921848 */
[----:B------:R-:W-:-:S03]  /*21ea0*/  IMAD.WIDE R148, R251, 0x4, R44 ;  /* 0x00000004fb947825 */ /* 0x000fc600078e022c */
[----:B------:R1:W-:Y:S04]  /*21eb0*/  LDGSTS.E [R9+-0x2be00], [R40.64], P1 ;  /* 0xd420000028097fae */ /* 0x0003e80008921848 */
[----:B------:R1:W-:Y:S04]  /*21ec0*/  LDGSTS.E [R8+-0x2ae00], [R52.64], P1 ;  /* 0xd520000034087fae */ /* 0x0003e80008921848 */
[----:B------:R1:W-:Y:S04]  /*21ed0*/  LDGSTS.E [R7+-0x29e00], [R64.64], P1 ;  /* 0xd620000040077fae */ /* 0x0003e80008921848 */
[----:B------:R1:W-:Y:S04]  /*21ee0*/  LDGSTS.E [R6+-0x28e00], [R76.64], P1 ;  /* 0xd72000004c067fae */ /* 0x0003e80008921848 */
[----:B------:R1:W-:Y:S01]  /*21ef0*/  LDGSTS.E [R10+-0x27e00], [R88.64], P1 ;  /* 0xd8200000580a7fae */ /* 0x0003e20008921848 */
[----:B---3--:R-:W-:-:S03]  /*21f00*/  IMAD.WIDE R160, R251, 0x4, R32 ;  /* 0x00000004fba07825 */ /* 0x008fc600078e0220 */
[----:B------:R-:W3:Y:S04]  /*21f10*/  LDL.LU.64 R44, [R1+0x900] ;  /* 0x00090000012c7983 */ /* 0x000ee80000300a00 */
[----:B------:R1:W-:Y:S01]  /*21f20*/  LDGSTS.E [R9+-0x26e00], [R100.64], P1 ;  /* 0xd920000064097fae */ /* 0x0003e20008921848 */
[----:B-----5:R-:W-:-:S03]  /*21f30*/  IMAD.WIDE R172, R251, 0x4, R22 ;  /* 0x00000004fbac7825 */ /* 0x020fc600078e0216 */
[----:B------:R-:W5:Y:S04]  /*21f40*/  LDL.LU.64 R32, [R1+0x8c0] ;  /* 0x0008c00001207983 */ /* 0x000f680000300a00 */
[----:B------:R1:W-:Y:S01]  /*21f50*/  LDGSTS.E [R8+-0x25e00], [R112.64], P1 ;  /* 0xda20000070087fae */ /* 0x0003e20008921848 */
[----:B------:R-:W-:-:S03]  /*21f60*/  IMAD.WIDE R14, R251, 0x4, R20 ;  /* 0x00000004fb0e7825 */ /* 0x000fc600078e0214 */
[----:B------:R-:W5:Y:S04]  /*21f70*/  LDL.LU.64 R22, [R1+0x880] ;  /* 0x0008800001167983 */ /* 0x000f680000300a00 */
[----:B------:R1:W-:Y:S04]  /*21f80*/  LDGSTS.E [R7+-0x24e00], [R124.64], P1 ;  /* 0xdb2000007c077fae */ /* 0x0003e80008921848 */
[----:B------:R-:W5:Y:S04]  /*21f90*/  LDL.LU.64 R20, [R1+0x840] ;  /* 0x0008400001147983 */ /* 0x000f680000300a00 */
[----:B------:R1:W-:Y:S02]  /*21fa0*/  LDGSTS.E [R6+-0x23e00], [R136.64], P1 ;  /* 0xdc20000088067fae */ /* 0x0003e40008921848 */
[----:B-1----:R-:W-:-:S02]  /*21fb0*/  IMAD.WIDE R6, R251, 0x4, R24 ;  /* 0x00000004fb067825 */ /* 0x002fc400078e0218 */
[----:B------:R-:W5:Y:S04]  /*21fc0*/  LDL.LU.64 R24, [R1+0x800] ;  /* 0x0008000001187983 */ /* 0x000f680000300a00 */
[----:B------:R-:W5:Y:S04]  /*21fd0*/  LDL.LU.64 R60, [R1+0x7c0] ;  /* 0x0007c000013c7983 */ /* 0x000f680000300a00 */
[----:B------:R-:W5:Y:S04]  /*21fe0*/  LDL.LU.64 R58, [R1+0x780] ;  /* 0x00078000013a7983 */ /* 0x000f680000300a00 */
[----:B------:R-:W5:Y:S01]  /*21ff0*/  LDL.LU.64 R48, [R1+0x740] ;  /* 0x0007400001307983 */ /* 0x000f620000300a00 */
[----:B--2---:R-:W-:-:S03]  /*22000*/  IMAD.WIDE R54, R251, 0x4, R46 ;  /* 0x00000004fb367825 */ /* 0x004fc600078e022e */
[----:B------:R-:W2:Y:S01]  /*22010*/  LDL.LU.64 R46, [R1+0x5f0] ;  /* 0x0005f000012e7983 */ /* 0x000ea20000300a00 */
[----:B----4-:R-:W-:-:S03]  /*22020*/  IMAD.WIDE R66, R251, 0x4, R34 ;  /* 0x00000004fb427825 */ /* 0x010fc600078e0222 */
[----:B------:R-:W4:Y:S04]  /*22030*/  LDL.LU.64 R34, [R1+0xab8] ;  /* 0x000ab80001227983 */ /* 0x000f280000300a00 */
[----:B------:R-:W4:Y:S01]  /*22040*/  LDL.LU.64 R56, [R1+0xa78] ;  /* 0x000a780001387983 */ /* 0x000f220000300a00 */
[----:B---3--:R-:W-:-:S04]  /*22050*/  IMAD.WIDE R78, R251, 0x4, R44 ;  /* 0x00000004fb4e7825 */ /* 0x008fc800078e022c */
[----:B-----5:R-:W-:-:S04]  /*22060*/  IMAD.WIDE R90, R251, 0x4, R32 ;  /* 0x00000004fb5a7825 */ /* 0x020fc800078e0220 */
[C---:B------:R-:W-:Y:S02]  /*22070*/  IMAD.WIDE R114, R251.reuse, 0x4, R20 ;  /* 0x00000004fb727825 */ /* 0x040fe400078e0214 */
[----:B------:R-:W3:Y:S04]  /*22080*/  LDL.LU.64 R20, [R1+0xa38] ;  /* 0x000a380001147983 */ /* 0x000ee80000300a00 */
[----:B------:R-:W5:Y:S04]  /*22090*/  LDL.LU.64 R32, [R1+0x9f8] ;  /* 0x0009f80001207983 */ /* 0x000f680000300a00 */
[----:B------:R-:W3:Y:S01]  /*220a0*/  LDL.LU.64 R44, [R1+0x9b8] ;  /* 0x0009b800012c7983 */ /* 0x000ee20000300a00 */
[----:B------:R-:W-:-:S03]  /*220b0*/  IMAD.WIDE R126, R251, 0x4, R24 ;  /* 0x00000004fb7e7825 */ /* 0x000fc600078e0218 */
[----:B------:R-:W3:Y:S01]  /*220c0*/  LDL.LU.64 R24, [R1+0x978] ;  /* 0x0009780001187983 */ /* 0x000ee20000300a00 */
[----:B------:R-:W-:-:S03]  /*220d0*/  IMAD.WIDE R138, R251, 0x4, R60 ;  /* 0x00000004fb8a7825 */ /* 0x000fc600078e023c */
[----:B------:R-:W3:Y:S04]  /*220e0*/  LDL.LU.64 R72, [R1+0x938] ;  /* 0x0009380001487983 */ /* 0x000ee80000300a00 */
[----:B------:R-:W5:Y:S01]  /*220f0*/  LDL.LU.64 R60, [R1+0x8f8] ;  /* 0x0008f800013c7983 */ /* 0x000f620000300a00 */
[----:B------:R-:W-:-:S03]  /*22100*/  IMAD.WIDE R162, R251, 0x4, R48 ;  /* 0x00000004fba27825 */ /* 0x000fc600078e0230 */
[----:B------:R-:W5:Y:S01]  /*22110*/  LDL.LU.64 R48, [R1+0x8b8] ;  /* 0x0008b80001307983 */ /* 0x000f620000300a00 */
[----:B------:R-:W-:-:S04]  /*22120*/  IMAD.WIDE R150, R251, 0x4, R58 ;  /* 0x00000004fb967825 */ /* 0x000fc800078e023a */
[C---:B--2---:R-:W-:Y:S02]  /*22130*/  IMAD.WIDE R174, R251.reuse, 0x4, R46 ;  /* 0x00000004fbae7825 */ /* 0x044fe400078e022e */
[----:B------:R-:W2:Y:S02]  /*22140*/  LDL.LU.64 R46, [R1+0x878] ;  /* 0x00087800012e7983 */ /* 0x000ea40000300a00 */
[----:B----4-:R-:W-:Y:S02]  /*22150*/  IMAD.WIDE R2, R251, 0x4, R34 ;  /* 0x00000004fb027825 */ /* 0x010fe400078e0222 */
[----:B------:R-:W4:Y:S04]  /*22160*/  LDL.LU.64 R34, [R1+0x838] ;  /* 0x0008380001227983 */ /* 0x000f280000300a00 */
[----:B------:R-:W4:Y:S04]  /*22170*/  LDL.LU.64 R246, [R1+0x7f8] ;  /* 0x0007f80001f67983 */ /* 0x000f280000300a00 */
[----:B------:R-:W4:Y:S04]  /*22180*/  LDL.LU.64 R248, [R1+0x7b8] ;  /* 0x0007b80001f87983 */ /* 0x000f280000300a00 */
[----:B------:R-:W4:Y:S04]  /*22190*/  LDL.LU.64 R70, [R1+0x778] ;  /* 0x0007780001467983 */ /* 0x000f280000300a00 */
[----:B------:R-:W4:Y:S01]  /*221a0*/  LDL.LU.64 R58, [R1+0x6a0] ;  /* 0x0006a000013a7983 */ /* 0x000f220000300a00 */
[----:B------:R-:W-:-:S02]  /*221b0*/  LOP3.LUT R62, R98, 0x20, RZ, 0x3c, !PT ;  /* 0x00000020623e7812 */ /* 0x000fc400078e3cff */
[C---:B------:R-:W-:Y:S02]  /*221c0*/  IADD3 R12, R36.reuse, 0x100000, RZ ;  /* 0x00100000240c7810 */ /* 0x040fe40007ffe0ff */
[----:B------:R-:W-:Y:S02]  /*221d0*/  IADD3 R11, R36, 0x100000, RZ ;  /* 0x00100000240b7810 */ /* 0x000fe40007ffe0ff */
[C---:B------:R-:W-:Y:S01]  /*221e0*/  IADD3 R9, R62.reuse, 0x100000, RZ ;  /* 0x001000003e097810 */ /* 0x040fe20007ffe0ff */
[----:B------:R1:W-:Y:S01]  /*221f0*/  LDGSTS.E [R12+-0x22e00], [R148.64], P1 ;  /* 0xdd200000940c7fae */ /* 0x0003e20008921848 */
[----:B------:R-:W-:Y:S01]  /*22200*/  IADD3 R8, R62, 0x100000, RZ ;  /* 0x001000003e087810 */ /* 0x000fe20007ffe0ff */
[C---:B------:R-:W-:Y:S02]  /*22210*/  IMAD.WIDE R18, R251.reuse, 0x4, R18 ;  /* 0x00000004fb127825 */ /* 0x040fe400078e0212 */
[----:B------:R1:W-:Y:S02]  /*22220*/  LDGSTS.E [R11+-0x21e00], [R160.64], P1 ;  /* 0xde200000a00b7fae */ /* 0x0003e40008921848 */
[----:B------:R-:W-:-:S02]  /*22230*/  IMAD.WIDE R30, R251, 0x4, R30 ;  /* 0x00000004fb1e7825 */ /* 0x000fc400078e021e */
[----:B------:R1:W-:Y:S02]  /*22240*/  LDGSTS.E [R10+-0x20e00], [R172.64], P1 ;  /* 0xdf200000ac0a7fae */ /* 0x0003e40008921848 */
[----:B------:R-:W-:Y:S01]  /*22250*/  IMAD.WIDE R42, R251, 0x4, R42 ;  /* 0x00000004fb2a7825 */ /* 0x000fe200078e022a */
[C---:B-1----:R-:W-:Y:S01]  /*22260*/  IADD3 R12, R62.reuse, 0x100000, RZ ;  /* 0x001000003e0c7810 */ /* 0x042fe20007ffe0ff */
[----:B------:R1:W-:Y:S01]  /*22270*/  LDGSTS.E [R9+-0x2fc00], [R14.64], P1 ;  /* 0xd04000000e097fae */ /* 0x0003e20008921848 */
[----:B------:R-:W-:-:S03]  /*22280*/  IADD3 R11, R62, 0x100000, RZ ;  /* 0x001000003e0b7810 */ /* 0x000fc60007ffe0ff */
[----:B------:R1:W-:Y:S01]  /*22290*/  LDGSTS.E [R8+-0x2ec00], [R6.64], P1 ;  /* 0xd140000006087fae */ /* 0x0003e20008921848 */
[----:B------:R-:W-:-:S03]  /*222a0*/  IADD3 R10, R62, 0x100000, RZ ;  /* 0x001000003e0a7810 */ /* 0x000fc60007ffe0ff */
[----:B------:R1:W-:Y:S01]  /*222b0*/  LDGSTS.E [R12+-0x2dc00], [R18.64], P1 ;  /* 0xd2400000120c7fae */ /* 0x0003e20008921848 */
[----:B------:R-:W-:-:S03]  /*222c0*/  IMAD.WIDE R102, R251, 0x4, R22 ;  /* 0x00000004fb667825 */ /* 0x000fc600078e0216 */
[----:B------:R1:W-:Y:S04]  /*222d0*/  LDGSTS.E [R11+-0x2cc00], [R30.64], P1 ;  /* 0xd34000001e0b7fae */ /* 0x0003e80008921848 */
[----:B------:R1:W-:Y:S01]  /*222e0*/  LDGSTS.E [R10+-0x2bc00], [R42.64], P1 ;  /* 0xd44000002a0a7fae */ /* 0x0003e20008921848 */
[----:B------:R-:W-:-:S03]  /*222f0*/  LOP3.LUT R23, R13, 0x30, RZ, 0x3c, !PT ;  /* 0x000000300d177812 */ /* 0x000fc600078e3cff */
        /* <DEDUP_REMOVED lines=9> */
[----:B-1----:R-:W-:-:S03]  /*22390*/  IADD3 R8, R23, 0x100000, RZ ;  /* 0x0010000017087810 */ /* 0x002fc60007ffe0ff */
[----:B------:R1:W-:Y:S04]  /*223a0*/  LDGSTS.E [R10+-0x21c00], [R162.64], P1 ;  /* 0xde400000a20a7fae */ /* 0x0003e80008921848 */
[----:B------:R1:W-:Y:S04]  /*223b0*/  LDGSTS.E [R9+-0x20c00], [R174.64], P1 ;  /* 0xdf400000ae097fae */ /* 0x0003e80008921848 */
[----:B------:R1:W-:Y:S01]  /*223c0*/  LDGSTS.E [R8+-0x2fa00], [R2.64], P1 ;  /* 0xd060000002087fae */ /* 0x0003e20008921848 */
[----:B---3--:R-:W-:-:S04]  /*223d0*/  IMAD.WIDE R68, R251, 0x4, R72 ;  /* 0x00000004fb447825 */ /* 0x008fc800078e0248 */
[----:B-----5:R-:W-:-:S04]  /*223e0*/  IMAD.WIDE R80, R251, 0x4, R60 ;  /* 0x00000004fb507825 */ /* 0x020fc800078e023c */
[----:B-1----:R-:W-:-:S04]  /*223f0*/  IMAD.WIDE R8, R251, 0x4, R56 ;  /* 0x00000004fb087825 */ /* 0x002fc800078e0238 */
[C---:B------:R-:W-:Y:S02]  /*22400*/  IMAD.WIDE R56, R251.reuse, 0x4, R24 ;  /* 0x00000004fb387825 */ /* 0x040fe400078e0218 */
[----:B------:R-:W3:Y:S02]  /*22410*/  LDL.LU.64 R24, [R1+0x428] ;  /* 0x0004280001187983 */ /* 0x000ee40000300a00 */
[C---:B------:R-:W-:Y:S02]  /*22420*/  IMAD.WIDE R92, R251.reuse, 0x4, R48 ;  /* 0x00000004fb5c7825 */ /* 0x040fe400078e0230 */
[----:B------:R-:W5:Y:S04]  /*22430*/  LDL.LU.64 R72, [R1+0xab0] ;  /* 0x000ab00001487983 */ /* 0x000f680000300a00 */
[----:B------:R-:W5:Y:S04]  /*22440*/  LDL.LU.64 R60, [R1+0xa70] ;  /* 0x000a7000013c7983 */ /* 0x000f680000300a00 */
[----:B------:R-:W5:Y:S01]  /*22450*/  LDL.LU.64 R48, [R1+0xa30] ;  /* 0x000a300001307983 */ /* 0x000f620000300a00 */
[----:B--2---:R-:W-:-:S04]  /*22460*/  IMAD.WIDE R104, R251, 0x4, R46 ;  /* 0x00000004fb687825 */ /* 0x004fc800078e022e */
[C---:B----4-:R-:W-:Y:S02]  /*22470*/  IMAD.WIDE R116, R251.reuse, 0x4, R34 ;  /* 0x00000004fb747825 */ /* 0x050fe400078e0222 */
[----:B------:R-:W2:Y:S04]  /*22480*/  LDL.LU.64 R34, [R1+0x9f0] ;  /* 0x0009f00001227983 */ /* 0x000ea80000300a00 */
[----:B------:R-:W4:Y:S01]  /*22490*/  LDL.LU.64 R46, [R1+0x9b0] ;  /* 0x0009b000012e7983 */ /* 0x000f220000300a00 */
[----:B------:R-:W-:-:S04]  /*224a0*/  IMAD.WIDE R128, R251, 0x4, R246 ;  /* 0x00000004fb807825 */ /* 0x000fc800078e02f6 */
[----:B------:R-:W-:-:S04]  /*224b0*/  IMAD.WIDE R152, R251, 0x4, R70 ;  /* 0x00000004fb987825 */ /* 0x000fc800078e0246 */
[----:B------:R-:W-:Y:S02]  /*224c0*/  IMAD.WIDE R164, R251, 0x4, R58 ;  /* 0x00000004fba47825 */ /* 0x000fe400078e023a */
[----:B------:R-:W2:Y:S04]  /*224d0*/  LDL.LU.64 R58, [R1+0x970] ;  /* 0x00097000013a7983 */ /* 0x000ea80000300a00 */
[----:B------:R-:W2:Y:S04]  /*224e0*/  LDL.LU.64 R70, [R1+0x930] ;  /* 0x0009300001467983 */ /* 0x000ea80000300a00 */
[----:B------:R-:W2:Y:S04]  /*224f0*/  LDL.LU.64 R82, [R1+0x8f0] ;  /* 0x0008f00001527983 */ /* 0x000ea80000300a00 */
[----:B------:R-:W2:Y:S04]  /*22500*/  LDL.LU.64 R94, [R1+0x8b0] ;  /* 0x0008b000015e7983 */ /* 0x000ea80000300a00 */
[----:B------:R-:W2:Y:S01]  /*22510*/  LDL.LU.64 R246, [R1+0x870] ;  /* 0x0008700001f67983 */ /* 0x000ea20000300a00 */
[----:B------:R-:W-:Y:S01]  /*22520*/  IADD3 R22, R23, 0x100000, RZ ;  /* 0x0010000017167810 */ /* 0x000fe20007ffe0ff */
[----:B------:R-:W-:Y:S01]  /*22530*/  IMAD.WIDE R20, R251, 0x4, R20 ;  /* 0x00000004fb147825 */ /* 0x000fe200078e0214 */
[C---:B------:R-:W-:Y:S01]  /*22540*/  IADD3 R13, R23.reuse, 0x100000, RZ ;  /* 0x00100000170d7810 */ /* 0x040fe20007ffe0ff */
[----:B------:R-:W4:Y:S01]  /*22550*/  LDL.LU.64 R96, [R1+0x830] ;  /* 0x0008300001607983 */ /* 0x000f220000300a00 */
[----:B------:R-:W-:Y:S01]  /*22560*/  IADD3 R12, R23, 0x100000, RZ ;  /* 0x00100000170c7810 */ /* 0x000fe20007ffe0ff */
[----:B------:R-:W-:Y:S01]  /*22570*/  IMAD.WIDE R32, R251, 0x4, R32 ;  /* 0x00000004fb207825 */ /* 0x000fe200078e0220 */
[C---:B------:R-:W-:Y:S01]  /*22580*/  IADD3 R11, R23.reuse, 0x100000, RZ ;  /* 0x00100000170b7810 */ /* 0x040fe20007ffe0ff */
[----:B------:R1:W-:Y:S01]  /*22590*/  LDGSTS.E [R22+-0x2ea00], [R8.64], P1 ;  /* 0xd160000008167fae */ /* 0x0003e20008921848 */
[----:B------:R-:W-:Y:S01]  /*225a0*/  IADD3 R10, R23, 0x100000, RZ ;  /* 0x00100000170a7810 */ /* 0x000fe20007ffe0ff */
[----:B------:R-:W-:-:S02]  /*225b0*/  IMAD.WIDE R44, R251, 0x4, R44 ;  /* 0x00000004fb2c7825 */ /* 0x000fc400078e022c */
[----:B------:R1:W-:Y:S04]  /*225c0*/  LDGSTS.E [R13+-0x2da00], [R20.64], P1 ;  /* 0xd2600000140d7fae */ /* 0x0003e80008921848 */
[----:B------:R1:W-:Y:S01]  /*225d0*/  LDGSTS.E [R12+-0x2ca00], [R32.64], P1 ;  /* 0xd3600000200c7fae */ /* 0x0003e20008921848 */
[----:B------:R-:W-:-:S03]  /*225e0*/  IMAD.WIDE R140, R251, 0x4, R248 ;  /* 0x00000004fb8c7825 */ /* 0x000fc600078e02f8 */
[----:B------:R1:W-:Y:S04]  /*225f0*/  LDGSTS.E [R11+-0x2ba00], [R44.64], P1 ;  /* 0xd46000002c0b7fae */ /* 0x0003e80008921848 */
[----:B------:R1:W-:Y:S04]  /*22600*/  LDGSTS.E [R10+-0x2aa00], [R56.64], P1 ;  /* 0xd5600000380a7fae */ /* 0x0003e80008921848 */
[----:B------:R1:W-:Y:S04]  /*22610*/  LDGSTS.E [R22+-0x29a00], [R68.64], P1 ;  /* 0xd660000044167fae */ /* 0x0003e80008921848 */
[----:B------:R1:W-:Y:S04]  /*22620*/  LDGSTS.E [R13+-0x28a00], [R80.64], P1 ;  /* 0xd7600000500d7fae */ /* 0x0003e80008921848 */
[----:B------:R1:W-:Y:S04]  /*22630*/  LDGSTS.E [R12+-0x27a00], [R92.64], P1 ;  /* 0xd86000005c0c7fae */ /* 0x0003e80008921848 */
[----:B------:R1:W-:Y:S04]  /*22640*/  LDGSTS.E [R11+-0x26a00], [R104.64], P1 ;  /* 0xd9600000680b7fae */ /* 0x0003e80008921848 */
[----:B------:R-:W4:Y:S04]  /*22650*/  LDL.LU.64 R84, [R1+0x7f0] ;  /* 0x0007f00001547983 */ /* 0x000f280000300a00 */
[----:B------:R1:W-:Y:S04]  /*22660*/  LDGSTS.E [R10+-0x25a00], [R116.64], P1 ;  /* 0xda600000740a7fae */ /* 0x0003e80008921848 */
[----:B------:R1:W-:Y:S04]  /*22670*/  LDGSTS.E [R22+-0x24a00], [R128.64], P1 ;  /* 0xdb60000080167fae */ /* 0x0003e80008921848 */
[----:B------:R1:W-:Y:S04]  /*22680*/  LDGSTS.E [R13+-0x23a00], [R140.64], P1 ;  /* 0xdc6000008c0d7fae */ /* 0x0003e80008921848 */
[----:B------:R1:W-:Y:S04]  /*22690*/  LDGSTS.E [R12+-0x22a00], [R152.64], P1 ;  /* 0xdd600000980c7fae */ /* 0x0003e80008921848 */
[----:B------:R1:W-:Y:S01]  /*226a0*/  LDGSTS.E [R11+-0x21a00], [R164.64], P1 ;  /* 0xde600000a40b7fae */ /* 0x0003e20008921848 */
[----:B---3--:R-:W-:-:S04]  /*226b0*/  IMAD.WIDE R176, R251, 0x4, R24 ;  /* 0x00000004fbb07825 */ /* 0x008fc800078e0218 */
[C---:B-----5:R-:W-:Y:S01]  /*226c0*/  IMAD.WIDE R248, R251.reuse, 0x4, R72 ;  /* 0x00000004fbf87825 */ /* 0x060fe200078e0248 */
[----:B------:R3:W-:Y:S04]  /*226d0*/  LDGSTS.E [R10+-0x20a00], [R176.64], P1 ;  /* 0xdf600000b00a7fae */ /* 0x0007e80008921848 */
[----:B------:R-:W5:Y:S01]  /*226e0*/  LDL.LU.64 R72, [R1+0x7b0] ;  /* 0x0007b00001487983 */ /* 0x000f620000300a00 */
[----:B-1----:R-:W-:-:S04]  /*226f0*/  IMAD.WIDE R22, R251, 0x4, R48 ;  /* 0x00000004fb167825 */ /* 0x002fc800078e0230 */
[C---:B---3--:R-:W-:Y:S02]  /*22700*/  IMAD.WIDE R10, R251.reuse, 0x4, R60 ;  /* 0x00000004fb0a7825 */ /* 0x048fe400078e023c */
[----:B------:R-:W3:Y:S04]  /*22710*/  LDL.LU.64 R60, [R1+0x770] ;  /* 0x00077000013c7983 */ /* 0x000ee80000300a00 */
[----:B------:R-:W3:Y:S04]  /*22720*/  LDL.LU.64 R48, [R1+0x458] ;  /* 0x0004580001307983 */ /* 0x000ee80000300a00 */
[----:B------:R-:W3:Y:S01]  /*22730*/  LDL.LU.64 R144, [R1+0x3f0] ;  /* 0x0003f00001907983 */ /* 0x000ee20000300a00 */
[----:B--2---:R-:W-:-:S03]  /*22740*/  IMAD.WIDE R106, R251, 0x4, R246 ;  /* 0x00000004fb6a7825 */ /* 0x004fc600078e02f6 */
[----:B------:R-:W2:Y:S04]  /*22750*/  LDL.LU.64 R246, [R1+0xaa8] ;  /* 0x000aa80001f67983 */ /* 0x000ea80000300a00 */
[----:B------:R-:W2:Y:S04]  /*22760*/  LDL.LU.64 R132, [R1+0xa68] ;  /* 0x000a680001847983 */ /* 0x000ea80000300a00 */
[----:B------:R-:W2:Y:S04]  /*22770*/  LDL.LU.64 R120, [R1+0xa28] ;  /* 0x000a280001787983 */ /* 0x000ea80000300a00 */
[----:B------:R-:W2:Y:S04]  /*22780*/  LDL.LU.64 R108, [R1+0x9e8] ;  /* 0x0009e800016c7983 */ /* 0x000ea80000300a00 */
[----:B------:R-:W2:Y:S04]  /*22790*/  LDL.LU.64 R180, [R1+0x9a8] ;  /* 0x0009a80001b47983 */ /* 0x000ea80000300a00 */
[----:B------:R-:W2:Y:S04]  /*227a0*/  LDL.LU.64 R168, [R1+0x968] ;  /* 0x0009680001a87983 */ /* 0x000ea80000300a00 */
[----:B------:R-:W2:Y:S01]  /*227b0*/  LDL.LU.64 R244, [R1+0x928] ;  /* 0x0009280001f47983 */ /* 0x000ea20000300a00 */
[----:B------:R-:W-:Y:S01]  /*227c0*/  LOP3.LUT R123, R98, 0x40, RZ, 0x3c, !PT ;  /* 0x00000040627b7812 */ /* 0x000fe200078e3cff */
[----:B------:R-:W-:-:S03]  /*227d0*/  IMAD.WIDE R34, R251, 0x4, R34 ;  /* 0x00000004fb227825 */ /* 0x000fc600078e0222 */
[C---:B------:R-:W-:Y:S02]  /*227e0*/  IADD3 R36, R123.reuse, 0x100000, RZ ;  /* 0x001000007b247810 */ /* 0x040fe40007ffe0ff */
[----:B------:R-:W-:Y:S01]  /*227f0*/  IADD3 R25, R123, 0x100000, RZ ;  /* 0x001000007b197810 */ /* 0x000fe20007ffe0ff */
[----:B----4-:R-:W-:Y:S01]  /*22800*/  IMAD.WIDE R118, R251, 0x4, R96 ;  /* 0x00000004fb767825 */ /* 0x010fe200078e0260 */
[C---:B------:R-:W-:Y:S01]  /*22810*/  IADD3 R24, R123.reuse, 0x100000, RZ ;  /* 0x001000007b187810 */ /* 0x040fe20007ffe0ff */
[----:B------:R1:W-:Y:S01]  /*22820*/  LDGSTS.E [R36+-0x2f800], [R248.64], P1 ;  /* 0xd0800000f8247fae */ /* 0x0003e20008921848 */
[----:B------:R-:W-:Y:S01]  /*22830*/  IADD3 R13, R123, 0x100000, RZ ;  /* 0x001000007b0d7810 */ /* 0x000fe20007ffe0ff */
[----:B------:R-:W-:Y:S01]  /*22840*/  IMAD.WIDE R46, R251, 0x4, R46 ;  /* 0x00000004fb2e7825 */ /* 0x000fe200078e022e */
[----:B------:R-:W-:Y:S01]  /*22850*/  IADD3 R12, R123, 0x100000, RZ ;  /* 0x001000007b0c7810 */ /* 0x000fe20007ffe0ff */
[----:B------:R4:W-:Y:S02]  /*22860*/  LDGSTS.E [R25+-0x2e800], [R10.64], P1 ;  /* 0xd18000000a197fae */ /* 0x0009e40008921848 */
[----:B------:R-:W-:-:S02]  /*22870*/  IMAD.WIDE R130, R251, 0x4, R84 ;  /* 0x00000004fb827825 */ /* 0x000fc400078e0254 */
[----:B------:R4:W-:Y:S04]  /*22880*/  LDGSTS.E [R24+-0x2d800], [R22.64], P1 ;  /* 0xd280000016187fae */ /* 0x0009e80008921848 */
[----:B------:R-:W4:Y:S01]  /*22890*/  LDL.LU.64 R84, [R1+0x8e8] ;  /* 0x0008e80001547983 */ /* 0x000f220000300a00 */
[----:B------:R-:W-:-:S03]  /*228a0*/  IMAD.WIDE R58, R251, 0x4, R58 ;  /* 0x00000004fb3a7825 */ /* 0x000fc600078e023a */
[----:B------:R-:W4:Y:S01]  /*228b0*/  LDL.LU.64 R96, [R1+0x8a8] ;  /* 0x0008a80001607983 */ /* 0x000f220000300a00 */
[----:B------:R-:W-:-:S03]  /*228c0*/  IMAD.WIDE R70, R251, 0x4, R70 ;  /* 0x00000004fb467825 */ /* 0x000fc600078e0246 */
[----:B------:R1:W-:Y:S01]  /*228d0*/  LDGSTS.E [R13+-0x2c800], [R34.64], P1 ;  /* 0xd3800000220d7fae */ /* 0x0003e20008921848 */
[----:B------:R-:W-:-:S03]  /*228e0*/  IMAD.WIDE R82, R251, 0x4, R82 ;  /* 0x00000004fb527825 */ /* 0x000fc600078e0252 */
[----:B------:R1:W-:Y:S01]  /*228f0*/  LDGSTS.E [R12+-0x2b800], [R46.64], P1 ;  /* 0xd48000002e0c7fae */ /* 0x0003e20008921848 */
[----:B------:R-:W-:-:S03]  /*22900*/  IMAD.WIDE R94, R251, 0x4, R94 ;  /* 0x00000004fb5e7825 */ /* 0x000fc600078e025e */
[----:B------:R1:W-:Y:S04]  /*22910*/  LDGSTS.E [R36+-0x2a800], [R58.64], P1 ;  /* 0xd58000003a247fae */ /* 0x0003e80008921848 */
[----:B------:R-:W4:Y:S04]  /*22920*/  LDL.LU.64 R190, [R1+0x868] ;  /* 0x0008680001be7983 */ /* 0x000f280000300a00 */
[----:B------:R4:W-:Y:S04]  /*22930*/  LDGSTS.E [R25+-0x29800], [R70.64], P1 ;  /* 0xd680000046197fae */ /* 0x0009e80008921848 */
[----:B------:R-:W4:Y:S04]  /*22940*/  LDL.LU.64 R188, [R1+0x828] ;  /* 0x0008280001bc7983 */ /* 0x000f280000300a00 */
[----:B------:R4:W-:Y:S04]  /*22950*/  LDGSTS.E [R24+-0x28800], [R82.64], P1 ;  /* 0xd780000052187fae */ /* 0x0009e80008921848 */
[----:B------:R-:W4:Y:S04]  /*22960*/  LDL.LU.64 R186, [R1+0x7e8] ;  /* 0x0007e80001ba7983 */ /* 0x000f280000300a00 */
[----:B------:R1:W-:Y:S04]  /*22970*/  LDGSTS.E [R13+-0x27800], [R94.64], P1 ;  /* 0xd88000005e0d7fae */ /* 0x0003e80008921848 */
[----:B------:R1:W-:Y:S01]  /*22980*/  LDGSTS.E [R12+-0x26800], [R106.64], P1 ;  /* 0xd98000006a0c7fae */ /* 0x0003e20008921848 */
[----:B-----5:R-:W-:Y:S01]  /*22990*/  IMAD.WIDE R142, R251, 0x4, R72 ;  /* 0x00000004fb8e7825 */ /* 0x020fe200078e0248 */
[----:B------:R-:W-:-:S02]  /*229a0*/  IADD3 R72, R123, 0x100000, RZ ;  /* 0x001000007b487810 */ /* 0x000fc40007ffe0ff */
[----:B------:R5:W-:Y:S04]  /*229b0*/  LDGSTS.E [R36+-0x25800], [R118.64], P1 ;  /* 0xda80000076247fae */ /* 0x000be80008921848 */
[----:B------:R4:W-:Y:S01]  /*229c0*/  LDGSTS.E [R25+-0x24800], [R130.64], P1 ;  /* 0xdb80000082197fae */ /* 0x0009e20008921848 */
[----:B---3--:R-:W-:-:S03]  /*229d0*/  IMAD.WIDE R154, R251, 0x4, R60 ;  /* 0x00000004fb9a7825 */ /* 0x008fc600078e023c */
[----:B------:R4:W-:Y:S01]  /*229e0*/  LDGSTS.E [R24+-0x23800], [R142.64], P1 ;  /* 0xdc8000008e187fae */ /* 0x0009e20008921848 */
[----:B------:R-:W-:-:S03]  /*229f0*/  IMAD.WIDE R166, R251, 0x4, R48 ;  /* 0x00000004fba67825 */ /* 0x000fc600078e0230 */
[----:B------:R1:W-:Y:S01]  /*22a00*/  LDGSTS.E [R13+-0x22800], [R154.64], P1 ;  /* 0xdd8000009a0d7fae */ /* 0x0003e20008921848 */
[----:B------:R-:W-:-:S03]  /*22a10*/  IMAD.WIDE R178, R251, 0x4, R144 ;  /* 0x00000004fbb27825 */ /* 0x000fc600078e0290 */
[----:B------:R1:W-:Y:S04]  /*22a20*/  LDGSTS.E [R12+-0x21800], [R166.64], P1 ;  /* 0xde800000a60c7fae */ /* 0x0003e80008921848 */
[----:B------:R-:W3:Y:S04]  /*22a30*/  LDL.LU.64 R144, [R1+0x7a8] ;  /* 0x0007a80001907983 */ /* 0x000ee80000300a00 */
[----:B------:R-:W3:Y:S04]  /*22a40*/  LDL.LU.64 R156, [R1+0x768] ;  /* 0x00076800019c7983 */ /* 0x000ee80000300a00 */
[----:B------:R2:W-:Y:S04]  /*22a50*/  LDGSTS.E [R72+-0x20800], [R178.64], P1 ;  /* 0xdf800000b2487fae */ /* 0x0005e80008921848 */
[----:B------:R-:W3:Y:S04]  /*22a60*/  LDL.LU.64 R200, [R1+0x450] ;  /* 0x0004500001c87983 */ /* 0x000ee80000300a00 */
[----:B------:R-:W3:Y:S01]  /*22a70*/  LDL.LU.64 R198, [R1+0x3c8] ;  /* 0x0003c80001c67983 */ /* 0x000ee20000300a00 */
[----:B--2---:R-:W-:-:S03]  /*22a80*/  IMAD.WIDE R72, R251, 0x4, R244 ;  /* 0x00000004fb487825 */ /* 0x004fc600078e02f4 */
[----:B------:R-:W2:Y:S04]  /*22a90*/  LDL.LU.64 R244, [R1+0xaa0] ;  /* 0x000aa00001f47983 */ /* 0x000ea80000300a00 */
[----:B------:R-:W2:Y:S04]  /*22aa0*/  LDL.LU.64 R196, [R1+0xa60] ;  /* 0x000a600001c47983 */ /* 0x000ea80000300a00 */
[----:B------:R-:W2:Y:S04]  /*22ab0*/  LDL.LU.64 R184, [R1+0xa20] ;  /* 0x000a200001b87983 */ /* 0x000ea80000300a00 */
[----:B------:R-:W2:Y:S01]  /*22ac0*/  LDL.LU.64 R212, [R1+0x9e0] ;  /* 0x0009e00001d47983 */ /* 0x000ea20000300a00 */
[----:B------:R-:W-:Y:S01]  /*22ad0*/  LOP3.LUT R183, R37, 0x50, RZ, 0x3c, !PT ;  /* 0x0000005025b77812 */ /* 0x000fe200078e3cff */
[----:B------:R-:W-:-:S02]  /*22ae0*/  IMAD.WIDE R246, R251, 0x4, R246 ;  /* 0x00000004fbf67825 */ /* 0x000fc400078e02f6 */
[----:B------:R-:W2:Y:S01]  /*22af0*/  LDL.LU.64 R208, [R1+0x9a0] ;  /* 0x0009a00001d07983 */ /* 0x000ea20000300a00 */
[----:B------:R-:W-:Y:S01]  /*22b00*/  IADD3 R61, R183, 0x100000, RZ ;  /* 0x00100000b73d7810 */ /* 0x000fe20007ffe0ff */
[----:B-1----:R-:W-:Y:S01]  /*22b10*/  IMAD.WIDE R12, R251, 0x4, R132 ;  /* 0x00000004fb0c7825 */ /* 0x002fe200078e0284 */
[C---:B------:R-:W-:Y:S01]  /*22b20*/  IADD3 R60, R183.reuse, 0x100000, RZ ;  /* 0x00100000b73c7810 */ /* 0x040fe20007ffe0ff */
[----:B------:R-:W2:Y:S01]  /*22b30*/  LDL.LU.64 R206, [R1+0x960] ;  /* 0x0009600001ce7983 */ /* 0x000ea20000300a00 */
[----:B------:R-:W-:Y:S01]  /*22b40*/  IADD3 R49, R183, 0x100000, RZ ;  /* 0x00100000b7317810 */ /* 0x000fe20007ffe0ff */
[----:B----4-:R-:W-:Y:S01]  /*22b50*/  IMAD.WIDE R24, R251, 0x4, R120 ;  /* 0x00000004fb187825 */ /* 0x010fe200078e0278 */
[----:B------:R-:W-:Y:S01]  /*22b60*/  IADD3 R48, R183, 0x100000, RZ ;  /* 0x00100000b7307810 */ /* 0x000fe20007ffe0ff */
[----:B------:R1:W-:Y:S02]  /*22b70*/  LDGSTS.E [R61+-0x2f600], [R246.64], P1 ;  /* 0xd0a00000f63d7fae */ /* 0x0003e40008921848 */
[----:B-----5:R-:W-:-:S02]  /*22b80*/  IMAD.WIDE R36, R251, 0x4, R108 ;  /* 0x00000004fb247825 */ /* 0x020fc400078e026c */
[----:B------:R1:W-:Y:S01]  /*22b90*/  LDGSTS.E [R60+-0x2e600], [R12.64], P1 ;  /* 0xd1a000000c3c7fae */ /* 0x0003e20008921848 */
[----:B------:R-:W-:-:S03]  /*22ba0*/  IADD3 R132, R183, 0x100000, RZ ;  /* 0x00100000b7847810 */ /* 0x000fc60007ffe0ff */
[----:B------:R4:W-:Y:S01]  /*22bb0*/  LDGSTS.E [R49+-0x2d600], [R24.64], P1 ;  /* 0xd2a0000018317fae */ /* 0x0009e20008921848 */
[----:B------:R-:W-:-:S03]  /*22bc0*/  IADD3 R121, R183, 0x100000, RZ ;  /* 0x00100000b7797810 */ /* 0x000fc60007ffe0ff */
[----:B------:R4:W-:Y:S01]  /*22bd0*/  LDGSTS.E [R48+-0x2c600], [R36.64], P1 ;  /* 0xd3a0000024307fae */ /* 0x0009e20008921848 */
[----:B------:R-:W-:Y:S01]  /*22be0*/  IADD3 R120, R183, 0x100000, RZ ;  /* 0x00100000b7787810 */ /* 0x000fe20007ffe0ff */
[----:B------:R-:W-:Y:S01]  /*22bf0*/  IMAD.WIDE R84, R251, 0x4, R84 ;  /* 0x00000004fb547825 */ /* 0x000fe200078e0254 */
[----:B------:R-:W-:Y:S01]  /*22c00*/  IADD3 R109, R183, 0x100000, RZ ;  /* 0x00100000b76d7810 */ /* 0x000fe20007ffe0ff */
[----:B------:R-:W5:Y:S02]  /*22c10*/  LDL.LU.64 R192, [R1+0x920] ;  /* 0x0009200001c07983 */ /* 0x000f640000300a00 */
[----:B-1----:R-:W-:Y:S01]  /*22c20*/  IMAD.WIDE R60, R251, 0x4, R168 ;  /* 0x00000004fb3c7825 */ /* 0x002fe200078e02a8 */
[----:B------:R-:W-:Y:S01]  /*22c30*/  IADD3 R108, R183, 0x100000, RZ ;  /* 0x00100000b76c7810 */ /* 0x000fe20007ffe0ff */
[----:B------:R-:W5:Y:S02]  /*22c40*/  LDL.LU.64 R194, [R1+0x8e0] ;  /* 0x0008e00001c27983 */ /* 0x000f640000300a00 */
[----:B----4-:R-:W-:-:S04]  /*22c50*/  IMAD.WIDE R48, R251, 0x4, R180 ;  /* 0x00000004fb307825 */ /* 0x010fc800078e02b4 */
[----:B------:R-:W-:Y:S01]  /*22c60*/  IMAD.WIDE R96, R251, 0x4, R96 ;  /* 0x00000004fb607825 */ /* 0x000fe200078e0260 */
[----:B------:R1:W-:Y:S04]  /*22c70*/  LDGSTS.E [R132+-0x2b600], [R48.64], P1 ;  /* 0xd4a0000030847fae */ /* 0x0003e80008921848 */
[----:B------:R4:W-:Y:S01]  /*22c80*/  LDGSTS.E [R121+-0x2a600], [R60.64], P1 ;  /* 0xd5a000003c797fae */ /* 0x0009e20008921848 */
[----:B------:R-:W-:-:S03]  /*22c90*/  IADD3 R182, R183, 0x100000, RZ ;  /* 0x00100000b7b67810 */ /* 0x000fc60007ffe0ff */
[----:B------:R4:W-:Y:S01]  /*22ca0*/  LDGSTS.E [R120+-0x29600], [R72.64], P1 ;  /* 0xd6a0000048787fae */ /* 0x0009e20008921848 */
[----:B------:R-:W-:-:S03]  /*22cb0*/  IADD3 R181, R183, 0x100000, RZ ;  /* 0x00100000b7b57810 */ /* 0x000fc60007ffe0ff */
[----:B------:R4:W-:Y:S01]  /*22cc0*/  LDGSTS.E [R109+-0x28600], [R84.64], P1 ;  /* 0xd7a00000546d7fae */ /* 0x0009e20008921848 */
[----:B------:R-:W-:-:S03]  /*22cd0*/  IADD3 R180, R183, 0x100000, RZ ;  /* 0x00100000b7b47810 */ /* 0x000fc60007ffe0ff */
[----:B------:R4:W-:Y:S01]  /*22ce0*/  LDGSTS.E [R108+-0x27600], [R96.64], P1 ;  /* 0xd8a00000606c7fae */ /* 0x0009e20008921848 */
[----:B-1----:R-:W-:Y:S01]  /*22cf0*/  IMAD.WIDE R132, R251, 0x4, R186 ;  /* 0x00000004fb847825 */ /* 0x002fe200078e02ba */
[C---:B------:R-:W-:Y:S02]  /*22d00*/  IADD3 R169, R183.reuse, 0x100000, RZ ;  /* 0x00100000b7a97810 */ /* 0x040fe40007ffe0ff */
[----:B------:R-:W-:Y:S01]  /*22d10*/  IADD3 R168, R183, 0x100000, RZ ;  /* 0x00100000b7a87810 */ /* 0x000fe20007ffe0ff */
[C---:B----4-:R-:W-:Y:S01]  /*22d20*/  IMAD.WIDE R120, R251.reuse, 0x4, R188 ;  /* 0x00000004fb787825 */ /* 0x050fe200078e02bc */
[----:B------:R-:W-:Y:S01]  /*22d30*/  LOP3.LUT R63, R98, 0x60, RZ, 0x3c, !PT ;  /* 0x00000060623f7812 */ /* 0x000fe200078e3cff */
[----:B------:R-:W4:Y:S02]  /*22d40*/  LDL.LU.64 R220, [R1+0x8a0] ;  /* 0x0008a00001dc7983 */ /* 0x000f240000300a00 */
[C---:B------:R-:W-:Y:S02]  /*22d50*/  IMAD.WIDE R108, R251.reuse, 0x4, R190 ;  /* 0x00000004fb6c7825 */ /* 0x040fe400078e02be */
[----:B------:R-:W4:Y:S04]  /*22d60*/  LDL.LU.64 R218, [R1+0x860] ;  /* 0x0008600001da7983 */ /* 0x000f280000300a00 */
[----:B------:R1:W-:Y:S01]  /*22d70*/  LDGSTS.E [R182+-0x26600], [R108.64], P1 ;  /* 0xd9a000006cb67fae */ /* 0x0003e20008921848 */
[----:B---3--:R-:W-:-:S03]  /*22d80*/  IMAD.WIDE R144, R251, 0x4, R144 ;  /* 0x00000004fb907825 */ /* 0x008fc600078e0290 */
[----:B------:R3:W-:Y:S01]  /*22d90*/  LDGSTS.E [R181+-0x25600], [R120.64], P1 ;  /* 0xdaa0000078b57fae */ /* 0x0007e20008921848 */
[----:B------:R-:W-:-:S03]  /*22da0*/  IMAD.WIDE R156, R251, 0x4, R156 ;  /* 0x00000004fb9c7825 */ /* 0x000fc600078e029c */
[----:B------:R3:W-:Y:S01]  /*22db0*/  LDGSTS.E [R180+-0x24600], [R132.64], P1 ;  /* 0xdba0000084b47fae */ /* 0x0007e20008921848 */
[----:B------:R-:W-:-:S03]  /*22dc0*/  IADD3 R190, R183, 0x100000, RZ ;  /* 0x00100000b7be7810 */ /* 0x000fc60007ffe0ff */
[----:B------:R1:W-:Y:S01]  /*22dd0*/  LDGSTS.E [R169+-0x23600], [R144.64], P1 ;  /* 0xdca0000090a97fae */ /* 0x0003e20008921848 */
[----:B------:R-:W-:-:S03]  /*22de0*/  IADD3 R189, R183, 0x100000, RZ ;  /* 0x00100000b7bd7810 */ /* 0x000fc60007ffe0ff */
[----:B------:R1:W-:Y:S01]  /*22df0*/  LDGSTS.E [R168+-0x22600], [R156.64], P1 ;  /* 0xdda000009ca87fae */ /* 0x0003e20008921848 */
[----:B------:R-:W-:-:S03]  /*22e00*/  IADD3 R188, R63, 0x100000, RZ ;  /* 0x001000003fbc7810 */ /* 0x000fc60007ffe0ff */
[----:B------:R-:W4:Y:S01]  /*22e10*/  LDL.LU.64 R216, [R1+0x820] ;  /* 0x0008200001d87983 */ /* 0x000f220000300a00 */
[----:B---3--:R-:W-:Y:S01]  /*22e20*/  IMAD.WIDE R180, R251, 0x4, R198 ;  /* 0x00000004fbb47825 */ /* 0x008fe200078e02c6 */
[----:B------:R-:W-:Y:S02]  /*22e30*/  IADD3 R187, R63, 0x100000, RZ ;  /* 0x001000003fbb7810 */ /* 0x000fe40007ffe0ff */
[----:B------:R-:W3:Y:S01]  /*22e40*/  LDL.LU.64 R202, [R1+0x7e0] ;  /* 0x0007e00001ca7983 */ /* 0x000ee20000300a00 */
[----:B-1----:R-:W-:-:S03]  /*22e50*/  IMAD.WIDE R168, R251, 0x4, R200 ;  /* 0x00000004fba87825 */ /* 0x002fc600078e02c8 */
[----:B------:R-:W3:Y:S01]  /*22e60*/  LDL.LU.64 R204, [R1+0x7a0] ;  /* 0x0007a00001cc7983 */ /* 0x000ee20000300a00 */
[----:B------:R-:W-:-:S03]  /*22e70*/  IADD3 R186, R63, 0x100000, RZ ;  /* 0x001000003fba7810 */ /* 0x000fc60007ffe0ff */
[----:B------:R1:W-:Y:S04]  /*22e80*/  LDGSTS.E [R190+-0x21600], [R168.64], P1 ;  /* 0xdea00000a8be7fae */ /* 0x0003e80008921848 */
[----:B------:R1:W-:Y:S04]  /*22e90*/  LDGSTS.E [R189+-0x20600], [R180.64], P1 ;  /* 0xdfa00000b4bd7fae */ /* 0x0003e80008921848 */
[----:B------:R-:W3:Y:S04]  /*22ea0*/  LDL.LU.64 R230, [R1+0x760] ;  /* 0x0007600001e67983 */ /* 0x000ee80000300a00 */
[----:B------:R-:W3:Y:S04]  /*22eb0*/  LDL.LU.64 R228, [R1+0x420] ;  /* 0x0004200001e47983 */ /* 0x000ee80000300a00 */
[----:B------:R-:W3:Y:S01]  /*22ec0*/  LDL.LU.64 R226, [R1+0x3c0] ;  /* 0x0003c00001e27983 */ /* 0x000ee20000300a00 */
[----:B--2---:R-:W-:-:S04]  /*22ed0*/  IMAD.WIDE R244, R251, 0x4, R244 ;  /* 0x00000004fbf47825 */ /* 0x004fc800078e02f4 */
[C---:B------:R-:W-:Y:S01]  /*22ee0*/  IMAD.WIDE R182, R251.reuse, 0x4, R196 ;  /* 0x00000004fbb67825 */ /* 0x040fe200078e02c4 */
[----:B------:R1:W-:Y:S03]  /*22ef0*/  LDGSTS.E [R188+-0x2f400], [R244.64], P1 ;  /* 0xd0c00000f4bc7fae */ /* 0x0003e60008921848 */
[C---:B------:R-:W-:Y:S01]  /*22f00*/  IMAD.WIDE R184, R251.reuse, 0x4, R184 ;  /* 0x00000004fbb87825 */ /* 0x040fe200078e02b8 */
[----:B------:R2:W-:Y:S04]  /*22f10*/  LDGSTS.E [R187+-0x2e400], [R182.64], P1 ;  /* 0xd1c00000b6bb7fae */ /* 0x0005e80008921848 */
[----:B------:R2:W-:Y:S02]  /*22f20*/  LDGSTS.E [R186+-0x2d400], [R184.64], P1 ;  /* 0xd2c00000b8ba7fae */ /* 0x0005e40008921848 */
[----:B--2---:R-:W-:-:S02]  /*22f30*/  IMAD.WIDE R186, R251, 0x4, R212 ;  /* 0x00000004fbba7825 */ /* 0x004fc400078e02d4 */
[----:B------:R-:W2:Y:S04]  /*22f40*/  LDL.LU.64 R212, [R1+0xa98] ;  /* 0x000a980001d47983 */ /* 0x000ea80000300a00 */
[----:B------:R-:W2:Y:S04]  /*22f50*/  LDL.LU.64 R214, [R1+0xa58] ;  /* 0x000a580001d67983 */ /* 0x000ea80000300a00 */
[----:B------:R-:W2:Y:S04]  /*22f60*/  LDL.LU.64 R242, [R1+0xa18] ;  /* 0x000a180001f27983 */ /* 0x000ea80000300a00 */
[----:B------:R-:W2:Y:S04]  /*22f70*/  LDL.LU.64 R238, [R1+0x9d8] ;  /* 0x0009d80001ee7983 */ /* 0x000ea80000300a00 */
[----:B------:R-:W2:Y:S04]  /*22f80*/  LDL.LU.64 R236, [R1+0x998] ;  /* 0x0009980001ec7983 */ /* 0x000ea80000300a00 */
[----:B------:R-:W2:Y:S04]  /*22f90*/  LDL.LU.64 R222, [R1+0x958] ;  /* 0x0009580001de7983 */ /* 0x000ea80000300a00 */
[----:B------:R-:W2:Y:S04]  /*22fa0*/  LDL.LU.64 R224, [R1+0x918] ;  /* 0x0009180001e07983 */ /* 0x000ea80000300a00 */
[----:B------:R-:W2:Y:S04]  /*22fb0*/  LDL.LU.64 R110, [R1+0x8d8] ;  /* 0x0008d800016e7983 */ /* 0x000ea80000300a00 */
[----:B------:R-:W2:Y:S01]  /*22fc0*/  LDL.LU.64 R50, [R1+0x898] ;  /* 0x0008980001327983 */ /* 0x000ea20000300a00 */
[----:B------:R-:W-:Y:S01]  /*22fd0*/  IADD3 R200, R63, 0x100000, RZ ;  /* 0x001000003fc87810 */ /* 0x000fe20007ffe0ff */
[----:B-1----:R-:W-:Y:S01]  /*22fe0*/  IMAD.WIDE R188, R251, 0x4, R208 ;  /* 0x00000004fbbc7825 */ /* 0x002fe200078e02d0 */
[C---:B------:R-:W-:Y:S01]  /*22ff0*/  IADD3 R199, R63.reuse, 0x100000, RZ ;  /* 0x001000003fc77810 */ /* 0x040fe20007ffe0ff */
[----:B------:R-:W2:Y:S01]  /*23000*/  LDL.LU.64 R38, [R1+0x858] ;  /* 0x0008580001267983 */ /* 0x000ea20000300a00 */
[----:B------:R-:W-:Y:S01]  /*23010*/  IADD3 R198, R63, 0x100000, RZ ;  /* 0x001000003fc67810 */ /* 0x000fe20007ffe0ff */
[----:B------:R-:W-:Y:S01]  /*23020*/  IMAD.WIDE R190, R251, 0x4, R206 ;  /* 0x00000004fbbe7825 */ /* 0x000fe200078e02ce */
[C---:B------:R-:W-:Y:S01]  /*23030*/  IADD3 R197, R63.reuse, 0x100000, RZ ;  /* 0x001000003fc57810 */ /* 0x040fe20007ffe0ff */
[----:B------:R1:W-:Y:S01]  /*23040*/  LDGSTS.E [R200+-0x2c400], [R186.64], P1 ;  /* 0xd3c00000bac87fae */ /* 0x0003e20008921848 */
[----:B------:R-:W-:Y:S01]  /*23050*/  IADD3 R196, R63, 0x100000, RZ ;  /* 0x001000003fc47810 */ /* 0x000fe20007ffe0ff */
[----:B-----5:R-:W-:-:S02]  /*23060*/  IMAD.WIDE R192, R251, 0x4, R192 ;  /* 0x00000004fbc07825 */ /* 0x020fc400078e02c0 */
[----:B------:R4:W-:Y:S02]  /*23070*/  LDGSTS.E [R199+-0x2b400], [R188.64], P1 ;  /* 0xd4c00000bcc77fae */ /* 0x0009e40008921848 */
[----:B------:R-:W-:Y:S02]  /*23080*/  IMAD.WIDE R194, R251, 0x4, R194 ;  /* 0x00000004fbc27825 */ /* 0x000fe400078e02c2 */
[----:B------:R4:W-:Y:S01]  /*23090*/  LDGSTS.E [R198+-0x2a400], [R190.64], P1 ;  /* 0xd5c00000bec67fae */ /* 0x0009e20008921848 */
[----:B------:R-:W-:-:S03]  /*230a0*/  IADD3 R210, R63, 0x100000, RZ ;  /* 0x001000003fd27810 */ /* 0x000fc60007ffe0ff */
[----:B------:R5:W-:Y:S01]  /*230b0*/  LDGSTS.E [R197+-0x29400], [R192.64], P1 ;  /* 0xd6c00000c0c57fae */ /* 0x000be20008921848 */
[----:B------:R-:W-:-:S03]  /*230c0*/  IADD3 R209, R63, 0x100000, RZ ;  /* 0x001000003fd17810 */ /* 0x000fc60007ffe0ff */
[----:B------:R5:W-:Y:S01]  /*230d0*/  LDGSTS.E [R196+-0x28400], [R194.64], P1 ;  /* 0xd7c00000c2c47fae */ /* 0x000be20008921848 */
[----:B------:R-:W-:Y:S01]  /*230e0*/  IADD3 R208, R63, 0x100000, RZ ;  /* 0x001000003fd07810 */ /* 0x000fe20007ffe0ff */
[----:B----4-:R-:W-:Y:S02]  /*230f0*/  IMAD.WIDE R198, R251, 0x4, R218 ;  /* 0x00000004fbc67825 */ /* 0x010fe400078e02da */
[----:B------:R-:W4:Y:S01]  /*23100*/  LDL.LU.64 R232, [R1+0x818] ;  /* 0x0008180001e87983 */ /* 0x000f220000300a00 */
[----:B------:R-:W-:-:S03]  /*23110*/  IADD3 R207, R63, 0x100000, RZ ;  /* 0x001000003fcf7810 */ /* 0x000fc60007ffe0ff */
[----:B------:R-:W4:Y:S01]  /*23120*/  LDL.LU.64 R234, [R1+0x7d8] ;  /* 0x0007d80001ea7983 */ /* 0x000f220000300a00 */
[----:B-----5:R-:W-:Y:S01]  /*23130*/  IMAD.WIDE R196, R251, 0x4, R220 ;  /* 0x00000004fbc47825 */ /* 0x020fe200078e02dc */
[----:B------:R-:W-:Y:S02]  /*23140*/  IADD3 R206, R63, 0x100000, RZ ;  /* 0x001000003fce7810 */ /* 0x000fe40007ffe0ff */
[----:B------:R-:W5:Y:S04]  /*23150*/  LDL.LU.64 R86, [R1+0x798] ;  /* 0x0007980001567983 */ /* 0x000f680000300a00 */
[----:B------:R3:W-:Y:S01]  /*23160*/  LDGSTS.E [R210+-0x27400], [R196.64], P1 ;  /* 0xd8c00000c4d27fae */ /* 0x0007e20008921848 */
[----:B------:R-:W-:-:S03]  /*23170*/  LOP3.LUT R241, R211, 0x70, RZ, 0x3c, !PT ;  /* 0x00000070d3f17812 */ /* 0x000fc600078e3cff */
[----:B------:R3:W-:Y:S01]  /*23180*/  LDGSTS.E [R209+-0x26400], [R198.64], P1 ;  /* 0xd9c00000c6d17fae */ /* 0x0007e20008921848 */
[----:B-1----:R-:W-:-:S04]  /*23190*/  IMAD.WIDE R200, R251, 0x4, R216 ;  /* 0x00000004fbc87825 */ /* 0x002fc800078e02d8 */
[C---:B---3--:R-:W-:Y:S01]  /*231a0*/  IMAD.WIDE R202, R251.reuse, 0x4, R202 ;  /* 0x00000004fbca7825 */ /* 0x048fe200078e02ca */
[----:B------:R1:W-:Y:S03]  /*231b0*/  LDGSTS.E [R208+-0x25400], [R200.64], P1 ;  /* 0xdac00000c8d07fae */ /* 0x0003e60008921848 */
[----:B------:R-:W-:Y:S01]  /*231c0*/  IMAD.WIDE R204, R251, 0x4, R204 ;  /* 0x00000004fbcc7825 */ /* 0x000fe200078e02cc */
[----:B------:R3:W-:Y:S01]  /*231d0*/  LDGSTS.E [R207+-0x24400], [R202.64], P1 ;  /* 0xdbc00000cacf7fae */ /* 0x0007e20008921848 */
[----:B------:R-:W-:-:S03]  /*231e0*/  IADD3 R220, R63, 0x100000, RZ ;  /* 0x001000003fdc7810 */ /* 0x000fc60007ffe0ff */
[----:B------:R3:W-:Y:S01]  /*231f0*/  LDGSTS.E [R206+-0x23400], [R204.64], P1 ;  /* 0xdcc00000ccce7fae */ /* 0x0007e20008921848 */
[C---:B------:R-:W-:Y:S02]  /*23200*/  IADD3 R219, R63.reuse, 0x100000, RZ ;  /* 0x001000003fdb7810 */ /* 0x040fe40007ffe0ff */
[----:B------:R-:W-:Y:S01]  /*23210*/  IADD3 R218, R63, 0x100000, RZ ;  /* 0x001000003fda7810 */ /* 0x000fe20007ffe0ff */
[----:B------:R-:W5:Y:S01]  /*23220*/  LDL.LU.64 R134, [R1+0x758] ;  /* 0x0007580001867983 */ /* 0x000f620000300a00 */
[C---:B------:R-:W-:Y:S02]  /*23230*/  IADD3 R217, R241.reuse, 0x100000, RZ ;  /* 0x00100000f1d97810 */ /* 0x040fe40007ffe0ff */
[----:B------:R-:W-:Y:S01]  /*23240*/  IADD3 R216, R241, 0x100000, RZ ;  /* 0x00100000f1d87810 */ /* 0x000fe20007ffe0ff */
[----:B------:R-:W5:Y:S01]  /*23250*/  LDL.LU.64 R74, [R1+0x3f8] ;  /* 0x0003f800014a7983 */ /* 0x000f620000300a00 */
[----:B-1----:R-:W-:-:S04]  /*23260*/  IMAD.WIDE R208, R251, 0x4, R228 ;  /* 0x00000004fbd07825 */ /* 0x002fc800078e02e4 */
[----:B---3--:R-:W-:-:S04]  /*23270*/  IMAD.WIDE R206, R251, 0x4, R230 ;  /* 0x00000004fbce7825 */ /* 0x008fc800078e02e6 */
[----:B------:R-:W-:Y:S01]  /*23280*/  IMAD.WIDE R210, R251, 0x4, R226 ;  /* 0x00000004fbd27825 */ /* 0x000fe200078e02e2 */
[----:B------:R1:W-:Y:S04]  /*23290*/  LDGSTS.E [R220+-0x22400], [R206.64], P1 ;  /* 0xddc00000cedc7fae */ /* 0x0003e80008921848 */
[----:B------:R3:W-:Y:S01]  /*232a0*/  LDGSTS.E [R219+-0x21400], [R208.64], P1 ;  /* 0xdec00000d0db7fae */ /* 0x0007e20008921848 */
[----:B------:R-:W-:-:S03]  /*232b0*/  IADD3 R230, R241, 0x100000, RZ ;  /* 0x00100000f1e67810 */ /* 0x000fc60007ffe0ff */
[----:B------:R3:W-:Y:S01]  /*232c0*/  LDGSTS.E [R218+-0x20400], [R210.64], P1 ;  /* 0xdfc00000d2da7fae */ /* 0x0007e20008921848 */
[C---:B------:R-:W-:Y:S02]  /*232d0*/  IADD3 R229, R241.reuse, 0x100000, RZ ;  /* 0x00100000f1e57810 */ /* 0x040fe40007ffe0ff */
[C---:B------:R-:W-:Y:S02]  /*232e0*/  IADD3 R228, R241.reuse, 0x100000, RZ ;  /* 0x00100000f1e47810 */ /* 0x040fe40007ffe0ff */
[C---:B------:R-:W-:Y:S02]  /*232f0*/  IADD3 R227, R241.reuse, 0x100000, RZ ;  /* 0x00100000f1e37810 */ /* 0x040fe40007ffe0ff */
[----:B------:R-:W-:Y:S01]  /*23300*/  IADD3 R226, R241, 0x100000, RZ ;  /* 0x00100000f1e27810 */ /* 0x000fe20007ffe0ff */
[----:B--2---:R-:W-:-:S04]  /*23310*/  IMAD.WIDE R212, R251, 0x4, R212 ;  /* 0x00000004fbd47825 */ /* 0x004fc800078e02d4 */
[C---:B------:R-:W-:Y:S01]  /*23320*/  IMAD.WIDE R214, R251.reuse, 0x4, R214 ;  /* 0x00000004fbd67825 */ /* 0x040fe200078e02d6 */
[----:B------:R2:W-:Y:S04]  /*23330*/  LDGSTS.E [R217+-0x2f200], [R212.64], P1 ;  /* 0xd0e00000d4d97fae */ /* 0x0005e80008921848 */
[----:B------:R2:W-:Y:S01]  /*23340*/  LDGSTS.E [R216+-0x2e200], [R214.64], P1 ;  /* 0xd1e00000d6d87fae */ /* 0x0005e20008921848 */
[----:B---3--:R-:W-:-:S04]  /*23350*/  IMAD.WIDE R218, R251, 0x4, R238 ;  /* 0x00000004fbda7825 */ /* 0x008fc800078e02ee */
[----:B-1----:R-:W-:-:S04]  /*23360*/  IMAD.WIDE R220, R251, 0x4, R236 ;  /* 0x00000004fbdc7825 */ /* 0x002fc800078e02ec */
[C---:B--2---:R-:W-:Y:S02]  /*23370*/  IMAD.WIDE R216, R251.reuse, 0x4, R242 ;  /* 0x00000004fbd87825 */ /* 0x044fe400078e02f2 */
[----:B------:R-:W2:Y:S02]  /*23380*/  LDL.LU.64 R242, [R1+0x388] ;  /* 0x0003880001f27983 */ /* 0x000ea40000300a00 */
[C---:B------:R-:W-:Y:S02]  /*23390*/  IMAD.WIDE R222, R251.reuse, 0x4, R222 ;  /* 0x00000004fbde7825 */ /* 0x040fe400078e02de */
[----:B------:R1:W-:Y:S02]  /*233a0*/  LDGSTS.E [R230+-0x2d200], [R216.64], P1 ;  /* 0xd2e00000d8e67fae */ /* 0x0003e40008921848 */
[C---:B------:R-:W-:Y:S02]  /*233b0*/  IMAD.WIDE R224, R251.reuse, 0x4, R224 ;  /* 0x00000004fbe07825 */ /* 0x040fe400078e02e0 */
[----:B------:R3:W-:Y:S04]  /*233c0*/  LDGSTS.E [R229+-0x2c200], [R218.64], P1 ;  /* 0xd3e00000dae57fae */ /* 0x0007e80008921848 */
[----:B------:R3:W-:Y:S04]  /*233d0*/  LDGSTS.E [R228+-0x2b200], [R220.64], P1 ;  /* 0xd4e00000dce47fae */ /* 0x0007e80008921848 */
[----:B------:R1:W-:Y:S04]  /*233e0*/  LDGSTS.E [R227+-0x2a200], [R222.64], P1 ;  /* 0xd5e00000dee37fae */ /* 0x0003e80008921848 */
[----:B------:R1:W-:Y:S01]  /*233f0*/  LDGSTS.E [R226+-0x29200], [R224.64], P1 ;  /* 0xd6e00000e0e27fae */ /* 0x0003e20008921848 */
[----:B---3--:R-:W-:-:S04]  /*23400*/  IMAD.WIDE R228, R251, 0x4, R50 ;  /* 0x00000004fbe47825 */ /* 0x008fc800078e0232 */
[----:B-1----:R-:W-:Y:S02]  /*23410*/  IMAD.WIDE R226, R251, 0x4, R110 ;  /* 0x00000004fbe27825 */ /* 0x002fe400078e026e */
[----:B------:R-:W3:Y:S04]  /*23420*/  LDL.LU.64 R110, [R1+0xdf8] ;  /* 0x000df800016e7983 */ /* 0x000ee80000300a00 */
[----:B------:R-:W2:Y:S01]  /*23430*/  LDL.LU.64 R50, [R1+0xdf0] ;  /* 0x000df00001327983 */ /* 0x000ea20000300a00 */
[----:B------:R-:W-:Y:S01]  /*23440*/  IADD3 R240, R241, 0x100000, RZ ;  /* 0x00100000f1f07810 */ /* 0x000fe20007ffe0ff */
[----:B------:R-:W-:Y:S01]  /*23450*/  IMAD.WIDE R230, R251, 0x4, R38 ;  /* 0x00000004fbe67825 */ /* 0x000fe200078e0226 */
[C---:B------:R-:W-:Y:S01]  /*23460*/  IADD3 R239, R241.reuse, 0x100000, RZ ;  /* 0x00100000f1ef7810 */ /* 0x040fe20007ffe0ff */
[----:B------:R-:W3:Y:S01]  /*23470*/  LDL.LU.64 R38, [R1+0xde8] ;  /* 0x000de80001267983 */ /* 0x000ee20000300a00 */
[----:B------:R-:W-:Y:S01]  /*23480*/  IADD3 R238, R241, 0x100000, RZ ;  /* 0x00100000f1ee7810 */ /* 0x000fe20007ffe0ff */
[----:B----4-:R-:W-:Y:S01]  /*23490*/  IMAD.WIDE R232, R251, 0x4, R232 ;  /* 0x00000004fbe87825 */ /* 0x010fe200078e02e8 */
[C---:B------:R-:W-:Y:S01]  /*234a0*/  IADD3 R237, R241.reuse, 0x100000, RZ ;  /* 0x00100000f1ed7810 */ /* 0x040fe20007ffe0ff */
[----:B------:R1:W-:Y:S01]  /*234b0*/  LDGSTS.E [R240+-0x28200], [R226.64], P1 ;  /* 0xd7e00000e2f07fae */ /* 0x0003e20008921848 */
[----:B------:R-:W-:Y:S01]  /*234c0*/  IADD3 R236, R241, 0x100000, RZ ;  /* 0x00100000f1ec7810 */ /* 0x000fe20007ffe0ff */
[----:B------:R-:W-:-:S02]  /*234d0*/  IMAD.WIDE R234, R251, 0x4, R234 ;  /* 0x00000004fbea7825 */ /* 0x000fc400078e02ea */
[----:B------:R4:W-:Y:S04]  /*234e0*/  LDGSTS.E [R239+-0x27200], [R228.64], P1 ;  /* 0xd8e00000e4ef7fae */ /* 0x0009e80008921848 */
[----:B------:R4:W-:Y:S04]  /*234f0*/  LDGSTS.E [R238+-0x26200], [R230.64], P1 ;  /* 0xd9e00000e6ee7fae */ /* 0x0009e80008921848 */
[----:B------:R5:W-:Y:S04]  /*23500*/  LDGSTS.E [R237+-0x25200], [R232.64], P1 ;  /* 0xdae00000e8ed7fae */ /* 0x000be80008921848 */
[----:B------:R5:W-:Y:S02]  /*23510*/  LDGSTS.E [R236+-0x24200], [R234.64], P1 ;  /* 0xdbe00000eaec7fae */ /* 0x000be40008921848 */
[----:B-----5:R-:W-:-:S02]  /*23520*/  IMAD.WIDE R236, R251, 0x4, R86 ;  /* 0x00000004fbec7825 */ /* 0x020fc400078e0256 */
[----:B------:R-:W5:Y:S01]  /*23530*/  LDL.LU.64 R86, [R1+0xde0] ;  /* 0x000de00001567983 */ /* 0x000f620000300a00 */
[C---:B------:R-:W-:Y:S02]  /*23540*/  IADD3 R4, R241.reuse, 0x100000, RZ ;  /* 0x00100000f1047810 */ /* 0x040fe40007ffe0ff */
[C---:B------:R-:W-:Y:S02]  /*23550*/  IADD3 R26, R241.reuse, 0x100000, RZ ;  /* 0x00100000f11a7810 */ /* 0x040fe40007ffe0ff */
[C---:B------:R-:W-:Y:S02]  /*23560*/  IADD3 R5, R241.reuse, 0x100000, RZ ;  /* 0x00100000f1057810 */ /* 0x040fe40007ffe0ff */
[----:B------:R-:W-:Y:S01]  /*23570*/  IADD3 R252, R241, 0x100000, RZ ;  /* 0x00100000f1fc7810 */ /* 0x000fe20007ffe0ff */
[C---:B-1----:R-:W-:Y:S01]  /*23580*/  IMAD.WIDE R240, R251.reuse, 0x4, R74 ;  /* 0x00000004fbf07825 */ /* 0x042fe200078e024a */
[----:B------:R1:W-:Y:S04]  /*23590*/  LDGSTS.E [R4+-0x23200], [R236.64], P1 ;  /* 0xdce00000ec047fae */ /* 0x0003e80008921848 */
[----:B------:R-:W5:Y:S04]  /*235a0*/  LDL.LU.64 R74, [R1+0xdd8] ;  /* 0x000dd800014a7983 */ /* 0x000f680000300a00 */
[----:B------:R-:W5:Y:S01]  /*235b0*/  LDL.LU.64 R158, [R1+0xdd0] ;  /* 0x000dd000019e7983 */ /* 0x000f620000300a00 */
[----:B----4-:R-:W-:-:S05]  /*235c0*/  IMAD.WIDE R238, R251, 0x4, R134 ;  /* 0x00000004fbee7825 */ /* 0x010fca00078e0286 */
[----:B------:R4:W-:Y:S04]  /*235d0*/  LDGSTS.E [R26+-0x22200], [R238.64], P1 ;  /* 0xdde00000ee1a7fae */ /* 0x0009e80008921848 */
[----:B------:R1:W-:Y:S01]  /*235e0*/  LDGSTS.E [R5+-0x21200], [R240.64], P1 ;  /* 0xdee00000f0057fae */ /* 0x0003e20008921848 */
[----:B--2---:R-:W-:-:S03]  /*235f0*/  IMAD.WIDE R134, R0, 0x4, R50 ;  /* 0x0000000400867825 */ /* 0x004fc600078e0232 */
[----:B------:R-:W2:Y:S01]  /*23600*/  LDL.LU.64 R50, [R1+0xdc8] ;  /* 0x000dc80001327983 */ /* 0x000ea20000300a00 */
[----:B------:R-:W-:-:S05]  /*23610*/  IMAD.WIDE R242, R251, 0x4, R242 ;  /* 0x00000004fbf27825 */ /* 0x000fca00078e02f2 */
[----:B------:R4:W-:Y:S04]  /*23620*/  LDGSTS.E [R252+-0x20200], [R242.64], P1 ;  /* 0xdfe00000f2fc7fae */ /* 0x0009e80008921848 */
[----:B------:R-:W0:Y:S01]  /*23630*/  LDGDEPBAR ;  /* 0x00000000000079af */ /* 0x000e220000000000 */
[----:B-1----:R-:W-:Y:S01]  /*23640*/  IADD3 R4, R250, -0x219, RZ ;  /* 0xfffffde7fa047810 */ /* 0x002fe20007ffe0ff */
[----:B---3--:R-:W-:-:S03]  /*23650*/  IMAD.WIDE R110, R0, 0x4, R110 ;  /* 0x00000004006e7825 */ /* 0x008fc600078e026e */
[----:B------:R-:W-:Y:S01]  /*23660*/  ISETP.GE.U32.AND P1, PT, R4, 0x7ffffd68, PT ;  /* 0x7ffffd680400780c */ /* 0x000fe20003f26070 */
[----:B------:R-:W-:Y:S01]  /*23670*/  IMAD.WIDE R4, R0, 0x4, R38 ;  /* 0x0000000400047825 */ /* 0x000fe200078e0226 */
[----:B------:R1:W-:Y:S01]  /*23680*/  STL.64 [R1+0x458], R110 ;  /* 0x0004586e01007387 */ /* 0x0003e20000100a00 */
[----:B------:R-:W-:-:S03]  /*23690*/  IADD3 R99, R98, 0x100000, RZ ;  /* 0x0010000062637810 */ /* 0x000fc60007ffe0ff */
[----:B------:R-:W-:Y:S06]  /*236a0*/  BAR.SYNC.DEFER_BLOCKING 0x0 ;  /* 0x0000000000007b1d */ /* 0x000fec0000010000 */
[----:B------:R-:W3:Y:S04]  /*236b0*/  LDL.LU.64 R38, [R1+0xdc0] ;  /* 0x000dc00001267983 */ /* 0x000ee80000300a00 */
[----:B------:R1:W-:Y:S04]  /*236c0*/  STL.64 [R1+0x450], R134 ;  /* 0x0004508601007387 */ /* 0x0003e80000100a00 */
[----:B------:R1:W-:Y:S01]  /*236d0*/  STL.64 [R1+0x428], R4 ;  /* 0x0004280401007387 */ /* 0x0003e20000100a00 */
[----:B-----5:R-:W-:Y:S01]  /*236e0*/  IMAD.WIDE R146, R0, 0x4, R86 ;  /* 0x0000000400927825 */ /* 0x020fe200078e0256 */
[----:B------:R-:W-:-:S02]  /*236f0*/  IADD3 R27, R98, 0x100000, RZ ;  /* 0x00100000621b7810 */ /* 0x000fc40007ffe0ff */
[----:B------:R-:W-:Y:S01]  /*23700*/  @!PT LDS RZ, [RZ] ;  /* 0x00000000fffff984 */ /* 0x000fe20000000800 */
[----:B------:R-:W-:Y:S01]  /*23710*/  @!PT LDS RZ, [RZ] ;  /* 0x00000000fffff984 */ /* 0x000fe20000000800 */
[----:B------:R-:W-:Y:S01]  /*23720*/  @!PT LDS RZ, [RZ] ;  /* 0x00000000fffff984 */ /* 0x000fe20000000800 */
[----:B------:R1:W-:Y:S01]  /*23730*/  LDGSTS.E [R99+-0x80000], [R110.64], !P4 ;  /* 0x800000006e637fae */ /* 0x0003e2000e121848 */
[----:B----4-:R-:W-:Y:S02]  /*23740*/  IADD3 R252, R98, 0x100000, RZ ;  /* 0x0010000062fc7810 */ /* 0x010fe40007ffe0ff */
[----:B------:R-:W-:Y:S01]  /*23750*/  IADD3 R26, R250, -0x21d, RZ ;  /* 0xfffffde3fa1a7810 */ /* 0x000fe20007ffe0ff */
[----:B------:R4:W-:Y:S04]  /*23760*/  LDGSTS.E [R27+-0x7fe00], [R134.64], !P4 ;  /* 0x80200000861b7fae */ /* 0x0009e8000e121848 */
[----:B-1----:R-:W5:Y:S04]  /*23770*/  LDL.LU.64 R110, [R1+0xdb8] ;  /* 0x000db800016e7983 */ /* 0x002f680000300a00 */
[----:B------:R-:W5:Y:S04]  /*23780*/  LDL.LU.64 R170, [R1+0xdb0] ;  /* 0x000db00001aa7983 */ /* 0x000f680000300a00 */
[----:B------:R1:W-:Y:S04]  /*23790*/  STL.64 [R1+0x420], R146 ;  /* 0x0004209201007387 */ /* 0x0003e80000100a00 */
[----:B------:R-:W5:Y:S01]  /*237a0*/  LDL.LU.64 R86, [R1+0xda8] ;  /* 0x000da80001567983 */ /* 0x000f620000300a00 */
[----:B------:R-:W-:Y:S01]  /*237b0*/  ISETP.GE.U32.AND P4, PT, R26, 0x7ffffd64, PT ;  /* 0x7ffffd641a00780c */ /* 0x000fe20003f86070 */
[----:B----4-:R-:W-:-:S02]  /*237c0*/  IMAD.WIDE R134, R0, 0x4, R74 ;  /* 0x0000000400867825 */ /* 0x010fc400078e024a */
[----:B------:R4:W-:Y:S02]  /*237d0*/  LDGSTS.E [R252+-0x7f000], [R4.64], !P2 ;  /* 0x8100000004fc7fae */ /* 0x0009e4000d121848 */
[----:B------:R-:W-:Y:S02]  /*237e0*/  IMAD.WIDE R26, R0, 0x4, R158 ;  /* 0x00000004001a7825 */ /* 0x000fe400078e029e */
[----:B------:R-:W5:Y:S04]  /*237f0*/  LDL.LU.64 R74, [R1+0xda0] ;  /* 0x000da000014a7983 */ /* 0x000f680000300a00 */
[----:B------:R3:W-:Y:S01]  /*23800*/  STL.64 [R1+0x3f8], R134 ;  /* 0x0003f88601007387 */ /* 0x0007e20000100a00 */
[----:B----4-:R-:W-:-:S03]  /*23810*/  IADD3 R4, R98, 0x100000, RZ ;  /* 0x0010000062047810 */ /* 0x010fc60007ffe0ff */
[----:B------:R4:W-:Y:S04]  /*23820*/  STL.64 [R1+0x3f0], R26 ;  /* 0x0003f01a01007387 */ /* 0x0009e80000100a00 */
[----:B------:R1:W-:Y:S04]  /*23830*/  LDGSTS.E [R4+-0x7ee00], [R146.64], !P2 ;  /* 0x8120000092047fae */ /* 0x0003e8000d121848 */
[----:B-1----:R-:W5:Y:S01]  /*23840*/  LDL.LU.64 R146, [R1+0xd98] ;  /* 0x000d980001927983 */ /* 0x002f620000300a00 */
[----:B--2---:R-:W-:-:S03]  /*23850*/  IMAD.WIDE R158, R0, 0x4, R50 ;  /* 0x00000004009e7825 */ /* 0x004fc600078e0232 */
[----:B------:R-:W2:Y:S01]  /*23860*/  LDL.LU.64 R50, [R1+0xd90] ;  /* 0x000d900001327983 */ /* 0x000ea20000300a00 */
[C---:B------:R-:W-:Y:S02]  /*23870*/  IADD3 R5, R98.reuse, 0x100000, RZ ;  /* 0x0010000062057810 */ /* 0x040fe40007ffe0ff */
[----:B------:R-:W-:-:S03]  /*23880*/  IADD3 R122, R98, 0x100000, RZ ;  /* 0x00100000627a7810 */ /* 0x000fc60007ffe0ff */
[----:B------:R3:W-:Y:S01]  /*23890*/  LDGSTS.E [R5+-0x7e000], [R134.64], !P5 ;  /* 0x8200000086057fae */ /* 0x0007e2000e921848 */
[C---:B------:R-:W-:Y:S02]  /*238a0*/  IADD3 R99, R250.reuse, -0x221, RZ ;  /* 0xfffffddffa637810 */ /* 0x040fe40007ffe0ff */
[----:B------:R-:W-:Y:S01]  /*238b0*/  IADD3 R4, R250, -0x225, RZ ;  /* 0xfffffddbfa047810 */ /* 0x000fe20007ffe0ff */
[----:B------:R4:W-:Y:S01]  /*238c0*/  LDGSTS.E [R252+-0x7de00], [R26.64], !P5 ;  /* 0x822000001afc7fae */ /* 0x0009e2000e921848 */
[----:B------:R-:W-:-:S03]  /*238d0*/  ISETP.GE.U32.AND P2, PT, R99, 0x7ffffd60, PT ;  /* 0x7ffffd606300780c */ /* 0x000fc60003f46070 */
[----:B------:R1:W-:Y:S01]  /*238e0*/  LDGSTS.E [R122+-0x7d000], [R158.64], !P6 ;  /* 0x830000009e7a7fae */ /* 0x0003e2000f121848 */
[----:B------:R-:W-:Y:S02]  /*238f0*/  IADD3 R99, R98, 0x100000, RZ ;  /* 0x0010000062637810 */ /* 0x000fe40007ffe0ff */
[----:B------:R-:W-:Y:S01]  /*23900*/  ISETP.GE.U32.AND P5, PT, R4, 0x7ffffd5c, PT ;  /* 0x7ffffd5c0400780c */ /* 0x000fe20003fa6070 */
[----:B---3--:R-:W-:Y:S02]  /*23910*/  IMAD.WIDE R134, R0, 0x4, R38 ;  /* 0x0000000400867825 */ /* 0x008fe400078e0226 */
[----:B------:R-:W3:Y:S04]  /*23920*/  LDL.LU.64 R38, [R1+0xd88] ;  /* 0x000d880001267983 */ /* 0x000ee80000300a00 */
[----:B------:R1:W-:Y:S04]  /*23930*/  STL.64 [R1+0x3c8], R158 ;  /* 0x0003c89e01007387 */ /* 0x0003e80000100a00 */
[----:B------:R-:W-:Y:S01]  /*23940*/  STL.64 [R1+0x3c0], R134 ;  /* 0x0003c08601007387 */ /* 0x000fe20000100a00 */
[----:B----4-:R-:W-:-:S03]  /*23950*/  IADD3 R26, R98, 0x100000, RZ ;  /* 0x00100000621a7810 */ /* 0x010fc60007ffe0ff */
[----:B------:R4:W-:Y:S04]  /*23960*/  LDGSTS.E [R99+-0x7ce00], [R134.64], !P6 ;  /* 0x8320000086637fae */ /* 0x0009e8000f121848 */
[----:B-1----:R-:W3:Y:S01]  /*23970*/  LDL.LU.64 R158, [R1+0xd80] ;  /* 0x000d8000019e7983 */ /* 0x002ee20000300a00 */
[----:B-----5:R-:W-:-:S04]  /*23980*/  IMAD.WIDE R110, R0, 0x4, R110 ;  /* 0x00000004006e7825 */ /* 0x020fc800078e026e */
[C---:B------:R-:W-:Y:S01]  /*23990*/  IMAD.WIDE R4, R0.reuse, 0x4, R170 ;  /* 0x0000000400047825 */ /* 0x040fe200078e02aa */
[----:B------:R1:W-:Y:S04]  /*239a0*/  STL.64 [R1+0x388], R110 ;  /* 0x0003886e01007387 */ /* 0x0003e80000100a00 */
[----:B------:R1:W-:Y:S04]  /*239b0*/  LDGSTS.E [R26+-0x7c000], [R110.64], !P0 ;  /* 0x840000006e1a7fae */ /* 0x0003e8000c121848 */
[----:B------:R5:W-:Y:S04]  /*239c0*/  STL.64 [R1+0x380], R4 ;  /* 0x0003800401007387 */ /* 0x000be80000100a00 */
[----:B------:R5:W-:Y:S01]  /*239d0*/  LDGSTS.E [R252+-0x7be00], [R4.64], !P0 ;  /* 0x8420000004fc7fae */ /* 0x000be2000c121848 */
[----:B-1----:R-:W-:-:S03]  /*239e0*/  IMAD.WIDE R110, R0, 0x4, R86 ;  /* 0x00000004006e7825 */ /* 0x002fc600078e0256 */
[----:B------:R-:W3:Y:S01]  /*239f0*/  LDL.LU.64 R86, [R1+0xd78] ;  /* 0x000d780001567983 */ /* 0x000ee20000300a00 */
[----:B----4-:R-:W-:-:S03]  /*23a00*/  IMAD.WIDE R134, R0, 0x4, R74 ;  /* 0x0000000400867825 */ /* 0x010fc600078e024a */
[----:B------:R-:W4:Y:S04]  /*23a10*/  LDL.LU.64 R74, [R1+0xd70] ;  /* 0x000d7000014a7983 */ /* 0x000f280000300a00 */
[----:B------:R1:W-:Y:S04]  /*23a20*/  STL.64 [R1+0x5f0], R110 ;  /* 0x0005f06e01007387 */ /* 0x0003e80000100a00 */
[----:B------:R3:W-:Y:S04]  /*23a30*/  STL.64 [R1+0x608], R134 ;  /* 0x0006088601007387 */ /* 0x0007e80000100a00 */
[----:B------:R1:W-:Y:S01]  /*23a40*/  LDGSTS.E [R99+-0x7b000], [R110.64], !P3 ;  /* 0x850000006e637fae */ /* 0x0003e2000d921848 */
[----:B-----5:R-:W-:-:S03]  /*23a50*/  IMAD.WIDE R4, R0, 0x4, R146 ;  /* 0x0000000400047825 */ /* 0x020fc600078e0292 */
[----:B-1----:R-:W4:Y:S04]  /*23a60*/  LDL.LU.64 R110, [R1+0xd68] ;  /* 0x000d6800016e7983 */ /* 0x002f280000300a00 */
[----:B------:R1:W-:Y:S04]  /*23a70*/  STL.64 [R1+0x680], R4 ;  /* 0x0006800401007387 */ /* 0x0003e80000100a00 */
[----:B------:R-:W4:Y:S01]  /*23a80*/  LDL.LU.64 R170, [R1+0xd60] ;  /* 0x000d600001aa7983 */ /* 0x000f220000300a00 */
[----:B--2---:R-:W-:-:S05]  /*23a90*/  IMAD.WIDE R146, R0, 0x4, R50 ;  /* 0x0000000400927825 */ /* 0x004fca00078e0232 */
[----:B------:R2:W-:Y:S04]  /*23aa0*/  STL.64 [R1+0x6a0], R146 ;  /* 0x0006a09201007387 */ /* 0x0005e80000100a00 */
[----:B------:R-:W5:Y:S01]  /*23ab0*/  LDL.LU.64 R50, [R1+0xd58] ;  /* 0x000d580001327983 */ /* 0x000f620000300a00 */
[----:B------:R-:W-:-:S04]  /*23ac0*/  IADD3 R27, R250, -0x229, RZ ;  /* 0xfffffdd7fa1b7810 */ /* 0x000fc80007ffe0ff */
[----:B------:R-:W-:Y:S02]  /*23ad0*/  ISETP.GE.U32.AND P6, PT, R27, 0x7ffffd58, PT ;  /* 0x7ffffd581b00780c */ /* 0x000fe40003fc6070 */
[----:B------:R-:W-:Y:S02]  /*23ae0*/  IADD3 R27, R98, 0x100000, RZ ;  /* 0x00100000621b7810 */ /* 0x000fe40007ffe0ff */
[----:B------:R-:W-:-:S03]  /*23af0*/  IADD3 R26, R250, -0x231, RZ ;  /* 0xfffffdcffa1a7810 */ /* 0x000fc60007ffe0ff */
[----:B------:R3:W-:Y:S01]  /*23b00*/  LDGSTS.E [R27+-0x7ae00], [R134.64], !P3 ;  /* 0x85200000861b7fae */ /* 0x0007e2000d921848 */
[----:B------:R-:W-:-:S03]  /*23b10*/  ISETP.GE.U32.AND P3, PT, R26, 0x7ffffd50, PT ;  /* 0x7ffffd501a00780c */ /* 0x000fc60003f66070 */
[----:B------:R1:W-:Y:S01]  /*23b20*/  LDGSTS.E [R252+-0x7a000], [R4.64], !P1 ;  /* 0x8600000004fc7fae */ /* 0x0003e2000c921848 */
[----:B---3--:R-:W-:-:S03]  /*23b30*/  IMAD.WIDE R134, R0, 0x4, R38 ;  /* 0x0000000400867825 */ /* 0x008fc600078e0226 */
[----:B------:R-:W3:Y:S01]  /*23b40*/  LDL.LU.64 R38, [R1+0xd50] ;  /* 0x000d500001267983 */ /* 0x000ee20000300a00 */
[----:B-1----:R-:W-:-:S03]  /*23b50*/  IADD3 R4, R98, 0x100000, RZ ;  /* 0x0010000062047810 */ /* 0x002fc60007ffe0ff */
[----:B------:R4:W-:Y:S04]  /*23b60*/  STL.64 [R1+0x740], R134 ;  /* 0x0007408601007387 */ /* 0x0009e80000100a00 */
[----:B------:R2:W-:Y:S01]  /*23b70*/  LDGSTS.E [R4+-0x79e00], [R146.64], !P1 ;  /* 0x8620000092047fae */ /* 0x0005e2000c921848 */
[----:B------:R-:W-:-:S05]  /*23b80*/  IMAD.WIDE R26, R0, 0x4, R158 ;  /* 0x00000004001a7825 */ /* 0x000fca00078e029e */
[----:B------:R1:W-:Y:S04]  /*23b90*/  STL.64 [R1+0x748], R26 ;  /* 0x0007481a01007387 */ /* 0x0003e80000100a00 */
[----:B--2---:R-:W2:Y:S01]  /*23ba0*/  LDL.LU.64 R146, [R1+0xd48] ;  /* 0x000d480001927983 */ /* 0x004ea20000300a00 */
[----:B------:R-:W-:Y:S02]  /*23bb0*/  IADD3 R5, R98, 0x100000, RZ ;  /* 0x0010000062057810 */ /* 0x000fe40007ffe0ff */
[----:B------:R-:W-:-:S03]  /*23bc0*/  IADD3 R122, R250, -0x22d, RZ ;  /* 0xfffffdd3fa7a7810 */ /* 0x000fc60007ffe0ff */
[----:B------:R4:W-:Y:S01]  /*23bd0*/  LDGSTS.E [R5+-0x79000], [R134.64], !P4 ;  /* 0x8700000086057fae */ /* 0x0009e2000e121848 */
[----:B------:R-:W-:Y:S02]  /*23be0*/  ISETP.GE.U32.AND P0, PT, R122, 0x7ffffd54, PT ;  /* 0x7ffffd547a00780c */ /* 0x000fe40003f06070 */
[----:B------:R-:W-:Y:S01]  /*23bf0*/  IADD3 R122, R98, 0x100000, RZ ;  /* 0x00100000627a7810 */ /* 0x000fe20007ffe0ff */
[----:B------:R1:W-:Y:S01]  /*23c00*/  LDGSTS.E [R252+-0x78e00], [R26.64], !P4 ;  /* 0x872000001afc7fae */ /* 0x0003e2000e121848 */
[----:B------:R-:W-:Y:S01]  /*23c10*/  IADD3 R99, R250, -0x235, RZ ;  /* 0xfffffdcbfa637810 */ /* 0x000fe20007ffe0ff */
[C---:B------:R-:W-:Y:S02]  /*23c20*/  IMAD.WIDE R158, R0.reuse, 0x4, R86 ;  /* 0x00000004009e7825 */ /* 0x040fe400078e0256 */
[----:B------:R-:W2:Y:S02]  /*23c30*/  LDL.LU.64 R86, [R1+0xd40] ;  /* 0x000d400001567983 */ /* 0x000ea40000300a00 */
[----:B----4-:R-:W-:-:S02]  /*23c40*/  IMAD.WIDE R134, R0, 0x4, R74 ;  /* 0x0000000400867825 */ /* 0x010fc400078e024a */
[----:B------:R-:W4:Y:S01]  /*23c50*/  LDL.LU.64 R74, [R1+0xd38] ;  /* 0x000d3800014a7983 */ /* 0x000f220000300a00 */
[----:B------:R-:W-:-:S03]  /*23c60*/  IADD3 R4, R250, -0x239, RZ ;  /* 0xfffffdc7fa047810 */ /* 0x000fc60007ffe0ff */
[----:B------:R1:W-:Y:S01]  /*23c70*/  STL.64 [R1+0x750], R158 ;  /* 0x0007509e01007387 */ /* 0x0003e20000100a00 */
[----:B------:R-:W-:-:S03]  /*23c80*/  ISETP.GE.U32.AND P1, PT, R99, 0x7ffffd4c, PT ;  /* 0x7ffffd4c6300780c */ /* 0x000fc60003f26070 */
[----:B------:R-:W-:Y:S01]  /*23c90*/  STL.64 [R1+0x758], R134 ;  /* 0x0007588601007387 */ /* 0x000fe20000100a00 */
[----:B------:R-:W-:-:S03]  /*23ca0*/  IADD3 R99, R98, 0x100000, RZ ;  /* 0x0010000062637810 */ /* 0x000fc60007ffe0ff */
[----:B------:R1:W-:Y:S01]  /*23cb0*/  LDGSTS.E [R122+-0x78000], [R158.64], !P2 ;  /* 0x880000009e7a7fae */ /* 0x0003e2000d121848 */
[----:B------:R-:W-:Y:S02]  /*23cc0*/  ISETP.GE.U32.AND P4, PT, R4, 0x7ffffd48, PT ;  /* 0x7ffffd480400780c */ /* 0x000fe40003f86070 */
[----:B-1----:R-:W-:Y:S01]  /*23cd0*/  IADD3 R26, R98, 0x100000, RZ ;  /* 0x00100000621a7810 */ /* 0x002fe20007ffe0ff */
[----:B------:R3:W-:Y:S04]  /*23ce0*/  LDGSTS.E [R99+-0x77e00], [R134.64], !P2 ;  /* 0x8820000086637fae */ /* 0x0007e8000d121848 */
[----:B------:R-:W4:Y:S01]  /*23cf0*/  LDL.LU.64 R158, [R1+0xd30] ;  /* 0x000d3000019e7983 */ /* 0x000f220000300a00 */
[----:B------:R-:W-:-:S04]  /*23d00*/  IMAD.WIDE R110, R0, 0x4, R110 ;  /* 0x00000004006e7825 */ /* 0x000fc800078e026e */
[C---:B------:R-:W-:Y:S01]  /*23d10*/  IMAD.WIDE R4, R0.reuse, 0x4, R170 ;  /* 0x0000000400047825 */ /* 0x040fe200078e02aa */
[----:B------:R5:W-:Y:S04]  /*23d20*/  STL.64 [R1+0x760], R110 ;  /* 0x0007606e01007387 */ /* 0x000be80000100a00 */
[----:B------:R5:W-:Y:S04]  /*23d30*/  LDGSTS.E [R26+-0x77000], [R110.64], !P5 ;  /* 0x890000006e1a7fae */ /* 0x000be8000e921848 */
[----:B------:R2:W-:Y:S04]  /*23d40*/  STL.64 [R1+0x768], R4 ;  /* 0x0007680401007387 */ /* 0x0005e80000100a00 */
[----:B------:R2:W-:Y:S01]  /*23d50*/  LDGSTS.E [R252+-0x76e00], [R4.64], !P5 ;  /* 0x8920000004fc7fae */ /* 0x0005e2000e921848 */
[----:B-----5:R-:W-:-:S03]  /*23d60*/  IMAD.WIDE R110, R0, 0x4, R50 ;  /* 0x00000004006e7825 */ /* 0x020fc600078e0232 */
[----:B------:R-:W5:Y:S04]  /*23d70*/  LDL.LU.64 R50, [R1+0xd28] ;  /* 0x000d280001327983 */ /* 0x000f680000300a00 */
[----:B------:R1:W-:Y:S01]  /*23d80*/  LDGSTS.E [R99+-0x76000], [R110.64], !P6 ;  /* 0x8a0000006e637fae */ /* 0x0003e2000f121848 */
[----:B------:R-:W-:Y:S01]  /*23d90*/  IADD3 R27, R250, -0x23d, RZ ;  /* 0xfffffdc3fa1b7810 */ /* 0x000fe20007ffe0ff */
[C---:B---3--:R-:W-:Y:S02]  /*23da0*/  IMAD.WIDE R134, R0.reuse, 0x4, R38 ;  /* 0x0000000400867825 */ /* 0x048fe400078e0226 */
[----:B------:R-:W3:Y:S04]  /*23db0*/  LDL.LU.64 R38, [R1+0xd20] ;  /* 0x000d200001267983 */ /* 0x000ee80000300a00 */
[----:B------:R1:W-:Y:S04]  /*23dc0*/  STL.64 [R1+0x770], R110 ;  /* 0x0007706e01007387 */ /* 0x0003e80000100a00 */
[----:B------:R4:W-:Y:S01]  /*23dd0*/  STL.64 [R1+0x778], R134 ;  /* 0x0007788601007387 */ /* 0x0009e20000100a00 */
[----:B--2---:R-:W-:-:S03]  /*23de0*/  IMAD.WIDE R4, R0, 0x4, R146 ;  /* 0x0000000400047825 */ /* 0x004fc600078e0292 */
[----:B-1----:R-:W2:Y:S04]  /*23df0*/  LDL.LU.64 R110, [R1+0xd18] ;  /* 0x000d1800016e7983 */ /* 0x002ea80000300a00 */
[----:B------:R1:W-:Y:S04]  /*23e00*/  STL.64 [R1+0x780], R4 ;  /* 0x0007800401007387 */ /* 0x0003e80000100a00 */
[----:B------:R-:W2:Y:S01]  /*23e10*/  LDL.LU.64 R170, [R1+0xd10] ;  /* 0x000d100001aa7983 */ /* 0x000ea20000300a00 */
[----:B------:R-:W-:Y:S02]  /*23e20*/  ISETP.GE.U32.AND P2, PT, R27, 0x7ffffd44, PT ;  /* 0x7ffffd441b00780c */ /* 0x000fe40003f46070 */
[----:B------:R-:W-:-:S02]  /*23e30*/  IADD3 R27, R98, 0x100000, RZ ;  /* 0x00100000621b7810 */ /* 0x000fc40007ffe0ff */
[----:B------:R-:W-:-:S03]  /*23e40*/  IADD3 R26, R250, -0x245, RZ ;  /* 0xfffffdbbfa1a7810 */ /* 0x000fc60007ffe0ff */
[----:B------:R4:W-:Y:S01]  /*23e50*/  LDGSTS.E [R27+-0x75e00], [R134.64], !P6 ;  /* 0x8a200000861b7fae */ /* 0x0009e2000f121848 */
[----:B------:R-:W-:Y:S01]  /*23e60*/  IMAD.WIDE R146, R0, 0x4, R86 ;  /* 0x0000000400927825 */ /* 0x000fe200078e0256 */
[----:B------:R-:W-:Y:S02]  /*23e70*/  ISETP.GE.U32.AND P6, PT, R26, 0x7ffffd3c, PT ;  /* 0x7ffffd3c1a00780c */ /* 0x000fe40003fc6070 */
[----:B------:R1:W-:Y:S04]  /*23e80*/  LDGSTS.E [R252+-0x75000], [R4.64], !P0 ;  /* 0x8b00000004fc7fae */ /* 0x0003e8000c121848 */
[----:B------:R4:W-:Y:S04]  /*23e90*/  STL.64 [R1+0x788], R146 ;  /* 0x0007889201007387 */ /* 0x0009e80000100a00 */
[----:B------:R-:W2:Y:S01]  /*23ea0*/  LDL.LU.64 R86, [R1+0xd08] ;  /* 0x000d080001567983 */ /* 0x000ea20000300a00 */
[----:B----4-:R-:W-:Y:S01]  /*23eb0*/  IMAD.WIDE R134, R0, 0x4, R74 ;  /* 0x0000000400867825 */ /* 0x010fe200078e024a */
[----:B-1----:R-:W-:-:S02]  /*23ec0*/  IADD3 R4, R98, 0x100000, RZ ;  /* 0x0010000062047810 */ /* 0x002fc40007ffe0ff */
[----:B------:R-:W4:Y:S04]  /*23ed0*/  LDL.LU.64 R74, [R1+0xd00] ;  /* 0x000d0000014a7983 */ /* 0x000f280000300a00 */
[----:B------:R3:W-:Y:S04]  /*23ee0*/  STL.64 [R1+0x790], R134 ;  /* 0x0007908601007387 */ /* 0x0007e80000100a00 */
[----:B------:R1:W-:Y:S01]  /*23ef0*/  LDGSTS.E [R4+-0x74e00], [R146.64], !P0 ;  /* 0x8b20000092047fae */ /* 0x0003e2000c121848 */
[----:B------:R-:W-:-:S05]  /*23f00*/  IMAD.WIDE R26, R0, 0x4, R158 ;  /* 0x00000004001a7825 */ /* 0x000fca00078e029e */
[----:B------:R3:W-:Y:S04]  /*23f10*/  STL.64 [R1+0x798], R26 ;  /* 0x0007981a01007387 */ /* 0x0007e80000100a00 */
[----:B-1----:R-:W4:Y:S01]  /*23f20*/  LDL.LU.64 R146, [R1+0xcf8] ;  /* 0x000cf80001927983 */ /* 0x002f220000300a00 */
[----:B-----5:R-:W-:-:S03]  /*23f30*/  IMAD.WIDE R158, R0, 0x4, R50 ;  /* 0x00000004009e7825 */ /* 0x020fc600078e0232 */
[----:B------:R-:W5:Y:S01]  /*23f40*/  LDL.LU.64 R50, [R1+0xcf0] ;  /* 0x000cf00001327983 */ /* 0x000f620000300a00 */
[----:B------:R-:W-:Y:S02]  /*23f50*/  IADD3 R5, R98, 0x100000, RZ ;  /* 0x0010000062057810 */ /* 0x000fe40007ffe0ff */
[----:B------:R-:W-:-:S03]  /*23f60*/  IADD3 R122, R250, -0x241, RZ ;  /* 0xfffffdbffa7a7810 */ /* 0x000fc60007ffe0ff */
[----:B------:R3:W-:Y:S01]  /*23f70*/  LDGSTS.E [R5+-0x74000], [R134.64], !P3 ;  /* 0x8c00000086057fae */ /* 0x0007e2000d921848 */
[----:B------:R-:W-:Y:S02]  /*23f80*/  ISETP.GE.U32.AND P5, PT, R122, 0x7ffffd40, PT ;  /* 0x7ffffd407a00780c */ /* 0x000fe40003fa6070 */
[----:B------:R-:W-:Y:S01]  /*23f90*/  IADD3 R122, R98, 0x100000, RZ ;  /* 0x00100000627a7810 */ /* 0x000fe20007ffe0ff */
[----:B------:R1:W-:Y:S01]  /*23fa0*/  LDGSTS.E [R252+-0x73e00], [R26.64], !P3 ;  /* 0x8c2000001afc7fae */ /* 0x0003e2000d921848 */
[C---:B------:R-:W-:Y:S02]  /*23fb0*/  IADD3 R99, R250.reuse, -0x249, RZ ;  /* 0xfffffdb7fa637810 */ /* 0x040fe40007ffe0ff */
[----:B------:R-:W-:Y:S01]  /*23fc0*/  IADD3 R4, R250, -0x24d, RZ ;  /* 0xfffffdb3fa047810 */ /* 0x000fe20007ffe0ff */
[----:B------:R1:W-:Y:S01]  /*23fd0*/  LDGSTS.E [R122+-0x73000], [R158.64], !P1 ;  /* 0x8d0000009e7a7fae */ /* 0x0003e2000c921848 */
[----:B------:R-:W-:Y:S01]  /*23fe0*/  ISETP.GE.U32.AND P0, PT, R99, 0x7ffffd38, PT ;  /* 0x7ffffd386300780c */ /* 0x000fe20003f06070 */
[----:B---3--:R-:W-:-:S02]  /*23ff0*/  IMAD.WIDE R134, R0, 0x4, R38 ;  /* 0x0000000400867825 */ /* 0x008fc400078e0226 */
[----:B------:R-:W3:Y:S04]  /*24000*/  LDL.LU.64 R38, [R1+0xce8] ;  /* 0x000ce80001267983 */ /* 0x000ee80000300a00 */
[----:B------:R2:W-:Y:S01]  /*24010*/  STL.64 [R1+0x7a0], R158 ;  /* 0x0007a09e01007387 */ /* 0x0005e20000100a00 */
[----:B------:R-:W-:-:S03]  /*24020*/  IADD3 R99, R98, 0x100000, RZ ;  /* 0x0010000062637810 */ /* 0x000fc60007ffe0ff */
[----:B------:R-:W-:Y:S01]  /*24030*/  STL.64 [R1+0x7a8], R134 ;  /* 0x0007a88601007387 */ /* 0x000fe20000100a00 */
[----:B------:R-:W-:Y:S02]  /*24040*/  ISETP.GE.U32.AND P3, PT, R4, 0x7ffffd34, PT ;  /* 0x7ffffd340400780c */ /* 0x000fe40003f66070 */
[----:B-1----:R-:W-:Y:S01]  /*24050*/  IADD3 R26, R98, 0x100000, RZ ;  /* 0x00100000621a7810 */ /* 0x002fe20007ffe0ff */
[----:B------:R4:W-:Y:S04]  /*24060*/  LDGSTS.E [R99+-0x72e00], [R134.64], !P1 ;  /* 0x8d20000086637fae */ /* 0x0009e8000c921848 */
[----:B--2---:R-:W2:Y:S01]  /*24070*/  LDL.LU.64 R158, [R1+0xce0] ;  /* 0x000ce000019e7983 */ /* 0x004ea20000300a00 */
[----:B------:R-:W-:-:S04]  /*24080*/  IMAD.WIDE R110, R0, 0x4, R110 ;  /* 0x00000004006e7825 */ /* 0x000fc800078e026e */
[C---:B------:R-:W-:Y:S01]  /*24090*/  IMAD.WIDE R4, R0.reuse, 0x4, R170 ;  /* 0x0000000400047825 */ /* 0x040fe200078e02aa */
[----:B------:R1:W-:Y:S04]  /*240a0*/  STL.64 [R1+0x7b0], R110 ;  /* 0x0007b06e01007387 */ /* 0x0003e80000100a00 */
[----:B------:R1:W-:Y:S04]  /*240b0*/  LDGSTS.E [R26+-0x72000], [R110.64], !P4 ;  /* 0x8e0000006e1a7fae */ /* 0x0003e8000e121848 */
[----:B------:R-:W-:Y:S04]  /*240c0*/  STL.64 [R1+0x7b8], R4 ;  /* 0x0007b80401007387 */ /* 0x000fe80000100a00 */
[----:B------:R1:W-:Y:S02]  /*240d0*/  LDGSTS.E [R252+-0x71e00], [R4.64], !P4 ;  /* 0x8e20000004fc7fae */ /* 0x0003e4000e121848 */
[----:B-1----:R-:W-:-:S02]  /*240e0*/  IMAD.WIDE R110, R0, 0x4, R86 ;  /* 0x00000004006e7825 */ /* 0x002fc400078e0256 */
[----:B------:R-:W2:Y:S02]  /*240f0*/  LDL.LU.64 R86, [R1+0xcd8] ;  /* 0x000cd80001567983 */ /* 0x000ea40000300a00 */
[C---:B----4-:R-:W-:Y:S02]  /*24100*/  IMAD.WIDE R134, R0.reuse, 0x4, R74 ;  /* 0x0000000400867825 */ /* 0x050fe400078e024a */
[----:B------:R1:W-:Y:S04]  /*24110*/  LDGSTS.E [R99+-0x71000], [R110.64], !P2 ;  /* 0x8f0000006e637fae */ /* 0x0003e8000d121848 */
[----:B------:R-:W2:Y:S04]  /*24120*/  LDL.LU.64 R74, [R1+0xcd0] ;  /* 0x000cd000014a7983 */ /* 0x000ea80000300a00 */
[----:B------:R1:W-:Y:S04]  /*24130*/  STL.64 [R1+0x7c0], R110 ;  /* 0x0007c06e01007387 */ /* 0x0003e80000100a00 */
[----:B------:R3:W-:Y:S04]  /*24140*/  STL.64 [R1+0x7c8], R134 ;  /* 0x0007c88601007387 */ /* 0x0007e80000100a00 */
[----:B-1----:R-:W2:Y:S01]  /*24150*/  LDL.LU.64 R110, [R1+0xcc8] ;  /* 0x000cc800016e7983 */ /* 0x002ea20000300a00 */
[----:B------:R-:W-:-:S05]  /*24160*/  IMAD.WIDE R4, R0, 0x4, R146 ;  /* 0x0000000400047825 */ /* 0x000fca00078e0292 */
[----:B------:R1:W-:Y:S04]  /*24170*/  STL.64 [R1+0x7d0], R4 ;  /* 0x0007d00401007387 */ /* 0x0003e80000100a00 */
[----:B------:R-:W2:Y:S01]  /*24180*/  LDL.LU.64 R170, [R1+0xcc0] ;  /* 0x000cc00001aa7983 */ /* 0x000ea20000300a00 */
[----:B-----5:R-:W-:-:S05]  /*24190*/  IMAD.WIDE R146, R0, 0x4, R50 ;  /* 0x0000000400927825 */ /* 0x020fca00078e0232 */
[----:B------:R5:W-:Y:S04]  /*241a0*/  STL.64 [R1+0x7d8], R146 ;  /* 0x0007d89201007387 */ /* 0x000be80000100a00 */
[----:B------:R-:W4:Y:S01]  /*241b0*/  LDL.LU.64 R50, [R1+0xcb8] ;  /* 0x000cb80001327983 */ /* 0x000f220000300a00 */
        /* <DEDUP_REMOVED lines=9> */
[----:B-1----:R-:W-:Y:S01]  /*24250*/  IADD3 R4, R98, 0x100000, RZ ;  /* 0x0010000062047810 */ /* 0x002fe20007ffe0ff */
[----:B--2---:R-:W-:Y:S02]  /*24260*/  IMAD.WIDE R26, R0, 0x4, R158 ;  /* 0x00000004001a7825 */ /* 0x004fe400078e029e */
[----:B------:R1:W-:Y:S04]  /*24270*/  STL.64 [R1+0x7e0], R134 ;  /* 0x0007e08601007387 */ /* 0x0003e80000100a00 */
[----:B------:R5:W-:Y:S04]  /*24280*/  LDGSTS.E [R4+-0x6fe00], [R146.64], !P5 ;  /* 0x9020000092047fae */ /* 0x000be8000e921848 */
[----:B------:R2:W-:Y:S01]  /*24290*/  STL.64 [R1+0x7e8], R26 ;  /* 0x0007e81a01007387 */ /* 0x0005e20000100a00 */
[----:B------:R-:W-:-:S02]  /*242a0*/  IADD3 R5, R98, 0x100000, RZ ;  /* 0x0010000062057810 */ /* 0x000fc40007ffe0ff */
[----:B------:R-:W-:-:S03]  /*242b0*/  IADD3 R122, R250, -0x255, RZ ;  /* 0xfffffdabfa7a7810 */ /* 0x000fc60007ffe0ff */
[----:B------:R1:W-:Y:S04]  /*242c0*/  LDGSTS.E [R5+-0x6f000], [R134.64], !P6 ;  /* 0x9100000086057fae */ /* 0x0003e8000f121848 */
[----:B-----5:R-:W5:Y:S01]  /*242d0*/  LDL.LU.64 R146, [R1+0xca8] ;  /* 0x000ca80001927983 */ /* 0x020f620000300a00 */
[----:B------:R-:W-:Y:S02]  /*242e0*/  ISETP.GE.U32.AND P4, PT, R122, 0x7ffffd2c, PT ;  /* 0x7ffffd2c7a00780c */ /* 0x000fe40003f86070 */
[----:B------:R-:W-:Y:S01]  /*242f0*/  IADD3 R122, R98, 0x100000, RZ ;  /* 0x00100000627a7810 */ /* 0x000fe20007ffe0ff */
[----:B------:R2:W-:Y:S01]  /*24300*/  LDGSTS.E [R252+-0x6ee00], [R26.64], !P6 ;  /* 0x912000001afc7fae */ /* 0x0005e2000f121848 */
[----:B------:R-:W-:Y:S01]  /*24310*/  IADD3 R99, R250, -0x25d, RZ ;  /* 0xfffffda3fa637810 */ /* 0x000fe20007ffe0ff */
[----:B------:R-:W-:-:S02]  /*24320*/  IMAD.WIDE R158, R0, 0x4, R86 ;  /* 0x00000004009e7825 */ /* 0x000fc400078e0256 */
[----:B------:R-:W5:Y:S01]  /*24330*/  LDL.LU.64 R86, [R1+0xca0] ;  /* 0x000ca00001567983 */ /* 0x000f620000300a00 */
[----:B------:R-:W-:-:S03]  /*24340*/  IADD3 R4, R250, -0x261, RZ ;  /* 0xfffffd9ffa047810 */ /* 0x000fc60007ffe0ff */
[----:B------:R2:W-:Y:S01]  /*24350*/  LDGSTS.E [R122+-0x6e000], [R158.64], !P0 ;  /* 0x920000009e7a7fae */ /* 0x0005e2000c121848 */
[----:B-1----:R-:W-:-:S03]  /*24360*/  IMAD.WIDE R134, R0, 0x4, R74 ;  /* 0x0000000400867825 */ /* 0x002fc600078e024a */
[----:B------:R-:W5:Y:S01]  /*24370*/  LDL.LU.64 R74, [R1+0xc98] ;  /* 0x000c9800014a7983 */ /* 0x000f620000300a00 */
[----:B------:R-:W-:-:S03]  /*24380*/  ISETP.GE.U32.AND P5, PT, R99, 0x7ffffd24, PT ;  /* 0x7ffffd246300780c */ /* 0x000fc60003fa6070 */
[----:B------:R1:W-:Y:S01]  /*24390*/  STL.64 [R1+0x7f8], R158 ;  /* 0x0007f89e01007387 */ /* 0x0003e20000100a00 */
[----:B------:R-:W-:-:S03]  /*243a0*/  IADD3 R99, R98, 0x100000, RZ ;  /* 0x0010000062637810 */ /* 0x000fc60007ffe0ff */
[----:B------:R-:W-:Y:S01]  /*243b0*/  STL.64 [R1+0x810], R134 ;  /* 0x0008108601007387 */ /* 0x000fe20000100a00 */
[----:B------:R-:W-:Y:S02]  /*243c0*/  ISETP.GE.U32.AND P6, PT, R4, 0x7ffffd20, PT ;  /* 0x7ffffd200400780c */ /* 0x000fe40003fc6070 */
[----:B--2---:R-:W-:Y:S01]  /*243d0*/  IADD3 R26, R98, 0x100000, RZ ;  /* 0x00100000621a7810 */ /* 0x004fe20007ffe0ff */
[----:B------:R3:W-:Y:S04]  /*243e0*/  LDGSTS.E [R99+-0x6de00], [R134.64], !P0 ;  /* 0x9220000086637fae */ /* 0x0007e8000c121848 */
[----:B-1----:R-:W2:Y:S01]  /*243f0*/  LDL.LU.64 R158, [R1+0xc90] ;  /* 0x000c9000019e7983 */ /* 0x002ea20000300a00 */
[----:B------:R-:W-:-:S04]  /*24400*/  IMAD.WIDE R110, R0, 0x4, R110 ;  /* 0x00000004006e7825 */ /* 0x000fc800078e026e */
[C---:B------:R-:W-:Y:S01]  /*24410*/  IMAD.WIDE R4, R0.reuse, 0x4, R170 ;  /* 0x0000000400047825 */ /* 0x040fe200078e02aa */
[----:B------:R4:W-:Y:S04]  /*24420*/  STL.64 [R1+0x848], R110 ;  /* 0x0008486e01007387 */ /* 0x0009e80000100a00 */
[----:B------:R4:W-:Y:S04]  /*24430*/  LDGSTS.E [R26+-0x6d000], [R110.64], !P3 ;  /* 0x930000006e1a7fae */ /* 0x0009e8000d921848 */
[----:B------:R-:W-:Y:S04]  /*24440*/  STL.64 [R1+0x850], R4 ;  /* 0x0008500401007387 */ /* 0x000fe80000100a00 */
[----:B------:R5:W-:Y:S01]  /*24450*/  LDGSTS.E [R252+-0x6ce00], [R4.64], !P3 ;  /* 0x9320000004fc7fae */ /* 0x000be2000d921848 */
[----:B----4-:R-:W-:-:S03]  /*24460*/  IMAD.WIDE R110, R0, 0x4, R50 ;  /* 0x00000004006e7825 */ /* 0x010fc600078e0232 */
[----:B------:R-:W4:Y:S04]  /*24470*/  LDL.LU.64 R50, [R1+0xc88] ;  /* 0x000c880001327983 */ /* 0x000f280000300a00 */
[----:B------:R1:W-:Y:S01]  /*24480*/  LDGSTS.E [R99+-0x6c000], [R110.64], !P1 ;  /* 0x940000006e637fae */ /* 0x0003e2000c921848 */
[----:B------:R-:W-:Y:S01]  /*24490*/  IADD3 R27, R250, -0x265, RZ ;  /* 0xfffffd9bfa1b7810 */ /* 0x000fe20007ffe0ff */
[----:B---3--:R-:W-:Y:S02]  /*244a0*/  IMAD.WIDE R134, R0, 0x4, R38 ;  /* 0x0000000400867825 */ /* 0x008fe400078e0226 */
[----:B------:R-:W3:Y:S04]  /*244b0*/  LDL.LU.64 R38, [R1+0xc80] ;  /* 0x000c800001267983 */ /* 0x000ee80000300a00 */
[----:B------:R1:W-:Y:S04]  /*244c0*/  STL.64 [R1+0x878], R110 ;  /* 0x0008786e01007387 */ /* 0x0003e80000100a00 */
[----:B------:R5:W-:Y:S01]  /*244d0*/  STL.64 [R1+0x880], R134 ;  /* 0x0008808601007387 */ /* 0x000be20000100a00 */
[----:B------:R-:W-:-:S03]  /*244e0*/  ISETP.GE.U32.AND P0, PT, R27, 0x7ffffd1c, PT ;  /* 0x7ffffd1c1b00780c */ /* 0x000fc60003f06070 */
[----:B-1----:R-:W3:Y:S01]  /*244f0*/  LDL.LU.64 R110, [R1+0x738] ;  /* 0x00073800016e7983 */ /* 0x002ee20000300a00 */
[----:B-----5:R-:W-:-:S05]  /*24500*/  IMAD.WIDE R4, R0, 0x4, R146 ;  /* 0x0000000400047825 */ /* 0x020fca00078e0292 */
[----:B------:R1:W-:Y:S04]  /*24510*/  STL.64 [R1+0x8a8], R4 ;  /* 0x0008a80401007387 */ /* 0x0003e80000100a00 */
[----:B------:R-:W5:Y:S01]  /*24520*/  LDL.LU.64 R170, [R1+0x730] ;  /* 0x0007300001aa7983 */ /* 0x000f620000300a00 */
[----:B------:R-:W-:Y:S02]  /*24530*/  IADD3 R27, R98, 0x100000, RZ ;  /* 0x00100000621b7810 */ /* 0x000fe40007ffe0ff */
[----:B------:R-:W-:-:S03]  /*24540*/  IADD3 R26, R250, -0x26d, RZ ;  /* 0xfffffd93fa1a7810 */ /* 0x000fc60007ffe0ff */
[----:B------:R1:W-:Y:S01]  /*24550*/  LDGSTS.E [R27+-0x6be00], [R134.64], !P1 ;  /* 0x94200000861b7fae */ /* 0x0003e2000c921848 */
[----:B------:R-:W-:Y:S01]  /*24560*/  IMAD.WIDE R146, R0, 0x4, R86 ;  /* 0x0000000400927825 */ /* 0x000fe200078e0256 */
[----:B------:R-:W-:Y:S02]  /*24570*/  ISETP.GE.U32.AND P1, PT, R26, 0x7ffffd14, PT ;  /* 0x7ffffd141a00780c */ /* 0x000fe40003f26070 */
[----:B------:R1:W-:Y:S04]  /*24580*/  LDGSTS.E [R252+-0x6b000], [R4.64], !P4 ;  /* 0x9500000004fc7fae */ /* 0x0003e8000e121848 */
[----:B------:R4:W-:Y:S04]  /*24590*/  STL.64 [R1+0x8b0], R146 ;  /* 0x0008b09201007387 */ /* 0x0009e80000100a00 */
[----:B------:R-:W5:Y:S01]  /*245a0*/  LDL.LU.64 R86, [R1+0x728] ;  /* 0x0007280001567983 */ /* 0x000f620000300a00 */
[----:B-1----:R-:W-:-:S03]  /*245b0*/  IMAD.WIDE R134, R0, 0x4, R74 ;  /* 0x0000000400867825 */ /* 0x002fc600078e024a */
[----:B------:R-:W5:Y:S01]  /*245c0*/  LDL.LU.64 R74, [R1+0x720] ;  /* 0x00072000014a7983 */ /* 0x000f620000300a00 */
[----:B------:R-:W-:-:S03]  /*245d0*/  IADD3 R4, R98, 0x100000, RZ ;  /* 0x0010000062047810 */ /* 0x000fc60007ffe0ff */
[----:B------:R3:W-:Y:S04]  /*245e0*/  STL.64 [R1+0x9f8], R134 ;  /* 0x0009f88601007387 */ /* 0x0007e80000100a00 */
[----:B------:R4:W-:Y:S01]  /*245f0*/  LDGSTS.E [R4+-0x6ae00], [R146.64], !P4 ;  /* 0x9520000092047fae */ /* 0x0009e2000e121848 */
[----:B--2---:R-:W-:-:S05]  /*24600*/  IMAD.WIDE R26, R0, 0x4, R158 ;  /* 0x00000004001a7825 */ /* 0x004fca00078e029e */
[----:B------:R-:W-:Y:S04]  /*24610*/  STL.64 [R1+0xa08], R26 ;  /* 0x000a081a01007387 */ /* 0x000fe80000100a00 */
[----:B------:R-:W2:Y:S01]  /*24620*/  LDL.LU.64 R158, [R1+0x718] ;  /* 0x00071800019e7983 */ /* 0x000ea20000300a00 */
[----:B----4-:R-:W-:-:S03]  /*24630*/  IMAD.WIDE R146, R0, 0x4, R50 ;  /* 0x0000000400927825 */ /* 0x010fc600078e0232 */
[----:B------:R-:W4:Y:S01]  /*24640*/  LDL.LU.64 R50, [R1+0x710] ;  /* 0x0007100001327983 */ /* 0x000f220000300a00 */
        /* <DEDUP_REMOVED lines=12> */
[----:B------:R1:W-:Y:S04]  /*24710*/  STL.64 [R1+0xa80], R146 ;  /* 0x000a809201007387 */ /* 0x0003e80000100a00 */
[----:B------:R5:W-:Y:S01]  /*24720*/  STL.64 [R1+0xa90], R134 ;  /* 0x000a908601007387 */ /* 0x000be20000100a00 */
[----:B------:R-:W-:Y:S02]  /*24730*/  ISETP.GE.U32.AND P2, PT, R4, 0x7ffffd0c, PT ;  /* 0x7ffffd0c0400780c */ /* 0x000fe40003f46070 */
[----:B------:R-:W-:Y:S01]  /*24740*/  IADD3 R99, R98, 0x100000, RZ ;  /* 0x0010000062637810 */ /* 0x000fe20007ffe0ff */
[----:B-1----:R-:W3:Y:S01]  /*24750*/  LDL.LU.64 R146, [R1+0x700] ;  /* 0x0007000001927983 */ /* 0x002ee20000300a00 */
[----:B------:R-:W-:-:S03]  /*24760*/  IMAD.WIDE R110, R0, 0x4, R110 ;  /* 0x00000004006e7825 */ /* 0x000fc600078e026e */
[----:B------:R1:W-:Y:S01]  /*24770*/  LDGSTS.E [R99+-0x68e00], [R134.64], !P5 ;  /* 0x9720000086637fae */ /* 0x0003e2000e921848 */
[----:B------:R-:W-:-:S03]  /*24780*/  IADD3 R26, R98, 0x100000, RZ ;  /* 0x00100000621a7810 */ /* 0x000fc60007ffe0ff */
[----:B------:R1:W-:Y:S01]  /*24790*/  STL.64 [R1+0xb10], R110 ;  /* 0x000b106e01007387 */ /* 0x0003e20000100a00 */
[----:B------:R-:W-:-:S03]  /*247a0*/  IADD3 R27, R250, -0x279, RZ ;  /* 0xfffffd87fa1b7810 */ /* 0x000fc60007ffe0ff */
[----:B------:R1:W-:Y:S01]  /*247b0*/  LDGSTS.E [R26+-0x68000], [R110.64], !P6 ;  /* 0x980000006e1a7fae */ /* 0x0003e2000f121848 */
[----:B-----5:R-:W-:-:S05]  /*247c0*/  IMAD.WIDE R4, R0, 0x4, R170 ;  /* 0x0000000400047825 */ /* 0x020fca00078e02aa */
[----:B------:R2:W-:Y:S01]  /*247d0*/  STL.64 [R1+0xb20], R4 ;  /* 0x000b200401007387 */ /* 0x0005e20000100a00 */
[----:B------:R-:W-:Y:S02]  /*247e0*/  ISETP.GE.U32.AND P5, PT, R27, 0x7ffffd08, PT ;  /* 0x7ffffd081b00780c */ /* 0x000fe40003fa6070 */
[----:B------:R-:W-:Y:S01]  /*247f0*/  IADD3 R27, R98, 0x100000, RZ ;  /* 0x00100000621b7810 */ /* 0x000fe20007ffe0ff */
[----:B------:R2:W-:Y:S01]  /*24800*/  LDGSTS.E [R252+-0x67e00], [R4.64], !P6 ;  /* 0x9820000004fc7fae */ /* 0x0005e2000f121848 */
[----:B-1----:R-:W-:-:S03]  /*24810*/  IMAD.WIDE R134, R0, 0x4, R86 ;  /* 0x0000000400867825 */ /* 0x002fc600078e0256 */
[----:B------:R-:W5:Y:S01]  /*24820*/  LDL.LU.64 R86, [R1+0x6f8] ;  /* 0x0006f80001567983 */ /* 0x000f620000300a00 */
[----:B------:R-:W-:-:S03]  /*24830*/  IMAD.WIDE R110, R0, 0x4, R74 ;  /* 0x00000004006e7825 */ /* 0x000fc600078e024a */
[----:B------:R-:W5:Y:S04]  /*24840*/  LDL.LU.64 R74, [R1+0x6f0] ;  /* 0x0006f000014a7983 */ /* 0x000f680000300a00 */
[----:B------:R1:W-:Y:S04]  /*24850*/  STL.64 [R1+0xba0], R134 ;  /* 0x000ba08601007387 */ /* 0x0003e80000100a00 */
[----:B------:R-:W-:Y:S04]  /*24860*/  STL.64 [R1+0xbb0], R110 ;  /* 0x000bb06e01007387 */ /* 0x000fe80000100a00 */
[----:B------:R1:W-:Y:S04]  /*24870*/  LDGSTS.E [R27+-0x67000], [R134.64], !P0 ;  /* 0x99000000861b7fae */ /* 0x0003e8000c121848 */
[----:B------:R1:W-:Y:S01]  /*24880*/  LDGSTS.E [R26+-0x66e00], [R110.64], !P0 ;  /* 0x992000006e1a7fae */ /* 0x0003e2000c121848 */
[----:B--2---:R-:W-:-:S05]  /*24890*/  IMAD.WIDE R4, R0, 0x4, R158 ;  /* 0x0000000400047825 */ /* 0x004fca00078e029e */
[----:B------:R2:W-:Y:S04]  /*248a0*/  LDGSTS.E [R252+-0x66000], [R4.64], !P3 ;  /* 0x9a00000004fc7fae */ /* 0x0005e8000d921848 */
[----:B-1----:R-:W5:Y:S04]  /*248b0*/  LDL.LU.64 R134, [R1+0x6e8] ;  /* 0x0006e80001867983 */ /* 0x002f680000300a00 */
[----:B------:R2:W-:Y:S04]  /*248c0*/  STL.64 [R1+0xc18], R4 ;  /* 0x000c180401007387 */ /* 0x0005e80000100a00 */
[----:B------:R-:W5:Y:S01]  /*248d0*/  LDL.LU.64 R26, [R1+0x6e0] ;  /* 0x0006e000011a7983 */ /* 0x000f620000300a00 */
[----:B----4-:R-:W-:-:S05]  /*248e0*/  IMAD.WIDE R158, R0, 0x4, R50 ;  /* 0x00000004009e7825 */ /* 0x010fca00078e0232 */
[----:B------:R-:W-:Y:S04]  /*248f0*/  STL.64 [R1+0xc28], R158 ;  /* 0x000c289e01007387 */ /* 0x000fe80000100a00 */
[----:B------:R-:W4:Y:S01]  /*24900*/  LDL.LU.64 R50, [R1+0x6d8] ;  /* 0x0006d80001327983 */ /* 0x000f220000300a00 */
[C---:B--2---:R-:W-:Y:S02]  /*24910*/  IADD3 R4, R98.reuse, 0x100000, RZ ;  /* 0x0010000062047810 */ /* 0x044fe40007ffe0ff */
[----:B------:R-:W-:-:S03]  /*24920*/  IADD3 R5, R98, 0x100000, RZ ;  /* 0x0010000062057810 */ /* 0x000fc60007ffe0ff */
[----:B------:R1:W-:Y:S01]  /*24930*/  LDGSTS.E [R4+-0x65e00], [R158.64], !P3 ;  /* 0x9a2000009e047fae */ /* 0x0003e2000d921848 */
[----:B---3--:R-:W-:-:S03]  /*24940*/  IMAD.WIDE R110, R0, 0x4, R38 ;  /* 0x00000004006e7825 */ /* 0x008fc600078e0226 */
[----:B------:R-:W2:Y:S01]  /*24950*/  LDL.LU.64 R38, [R1+0x6d0] ;  /* 0x0006d00001267983 */ /* 0x000ea20000300a00 */
[----:B-1----:R-:W-:-:S03]  /*24960*/  IADD3 R4, R250, -0x20a, RZ ;  /* 0xfffffdf6fa047810 */ /* 0x002fc60007ffe0ff */
[----:B------:R1:W-:Y:S04]  /*24970*/  STL.64 [R1+0xc68], R110 ;  /* 0x000c686e01007387 */ /* 0x0003e80000100a00 */
[----:B------:R1:W-:Y:S01]  /*24980*/  LDGSTS.E [R5+-0x65000], [R110.64], !P1 ;  /* 0x9b0000006e057fae */ /* 0x0003e2000c921848 */
[----:B------:R-:W-:-:S05]  /*24990*/  IMAD.WIDE R146, R0, 0x4, R146 ;  /* 0x0000000400927825 */ /* 0x000fca00078e0292 */
[----:B------:R3:W-:Y:S04]  /*249a0*/  STL.64 [R1+0xc78], R146 ;  /* 0x000c789201007387 */ /* 0x0007e80000100a00 */
[----:B-1----:R-:W2:Y:S04]  /*249b0*/  LDL.LU.64 R110, [R1+0x6c8] ;  /* 0x0006c800016e7983 */ /* 0x002ea80000300a00 */
[----:B------:R3:W-:Y:S01]  /*249c0*/  LDGSTS.E [R252+-0x64e00], [R146.64], !P1 ;  /* 0x9b20000092fc7fae */ /* 0x0007e2000c921848 */
[----:B------:R-:W-:Y:S02]  /*249d0*/  ISETP.GE.U32.AND P1, PT, R4, 0x7ffffd77, PT ;  /* 0x7ffffd770400780c */ /* 0x000fe40003f26070 */
[----:B------:R-:W-:-:S04]  /*249e0*/  IADD3 R99, R250, -0x202, RZ ;  /* 0xfffffdfefa637810 */ /* 0x000fc80007ffe0ff */
[----:B------:R-:W-:Y:S02]  /*249f0*/  ISETP.GE.U32.AND P0, PT, R99, 0x7ffffd7f, PT ;  /* 0x7ffffd7f6300780c */ /* 0x000fe40003f06070 */
[----:B---3--:R-:W-:Y:S01]  /*24a00*/  IADD3 R146, R98, 0x100000, RZ ;  /* 0x0010000062927810 */ /* 0x008fe20007ffe0ff */
[C---:B-----5:R-:W-:Y:S02]  /*24a10*/  IMAD.WIDE R4, R0.reuse, 0x4, R86 ;  /* 0x0000000400047825 */ /* 0x060fe400078e0256 */
[----:B------:R-:W3:Y:S02]  /*24a20*/  LDL.LU.64 R86, [R1+0x6c0] ;  /* 0x0006c00001567983 */ /* 0x000ee40000300a00 */
[----:B------:R-:W-:Y:S02]  /*24a30*/  IMAD.WIDE R170, R0, 0x4, R74 ;  /* 0x0000000400aa7825 */ /* 0x000fe400078e024a */
[----:B------:R-:W5:Y:S01]  /*24a40*/  LDL.LU.64 R74, [R1+0x448] ;  /* 0x00044800014a7983 */ /* 0x000f620000300a00 */
[----:B------:R-:W-:-:S03]  /*24a50*/  IADD3 R99, R250, -0x206, RZ ;  /* 0xfffffdfafa637810 */ /* 0x000fc60007ffe0ff */
[----:B------:R1:W-:Y:S04]  /*24a60*/  STL.64 [R1+0xfe0], R4 ;  /* 0x000fe00401007387 */ /* 0x0003e80000100a00 */
[----:B------:R-:W-:Y:S04]  /*24a70*/  STL.64 [R1+0xff0], R170 ;  /* 0x000ff0aa01007387 */ /* 0x000fe80000100a00 */
[----:B------:R1:W-:Y:S01]  /*24a80*/  LDGSTS.E [R146+-0x64000], [R4.64], !P4 ;  /* 0x9c00000004927fae */ /* 0x0003e2000e121848 */
[----:B------:R-:W-:Y:S02]  /*24a90*/  ISETP.GE.U32.AND P3, PT, R99, 0x7ffffd7b, PT ;  /* 0x7ffffd7b6300780c */ /* 0x000fe40003f66070 */
[----:B------:R-:W-:-:S02]  /*24aa0*/  IADD3 R158, R98, 0x100000, RZ ;  /* 0x00100000629e7810 */ /* 0x000fc40007ffe0ff */
[----:B------:R-:W-:-:S03]  /*24ab0*/  IADD3 R99, R98, 0x100000, RZ ;  /* 0x0010000062637810 */ /* 0x000fc60007ffe0ff */
[----:B------:R2:W-:Y:S04]  /*24ac0*/  LDGSTS.E [R158+-0x63e00], [R170.64], !P4 ;  /* 0x9c200000aa9e7fae */ /* 0x0005e8000e121848 */
[----:B-1----:R-:W5:Y:S01]  /*24ad0*/  LDL.LU.64 R4, [R1+0x12e0] ;  /* 0x0012e00001047983 */ /* 0x002f620000300a00 */
[----:B------:R-:W-:-:S03]  /*24ae0*/  IMAD.WIDE R134, R0, 0x4, R134 ;  /* 0x0000000400867825 */ /* 0x000fc600078e0286 */
[----:B------:R-:W5:Y:S01]  /*24af0*/  LDL.LU.64 R146, [R1+0x440] ;  /* 0x0004400001927983 */ /* 0x000f620000300a00 */
[----:B------:R-:W-:-:S03]  /*24b00*/  IMAD.WIDE R26, R0, 0x4, R26 ;  /* 0x00000004001a7825 */ /* 0x000fc600078e021a */
[----:B------:R4:W-:Y:S04]  /*24b10*/  STL.64 [R1+0x1018], R134 ;  /* 0x0010188601007387 */ /* 0x0009e80000100a00 */
[----:B------:R4:W-:Y:S04]  /*24b20*/  LDGSTS.E [R99+-0x63000], [R134.64], !P2 ;  /* 0x9d00000086637fae */ /* 0x0009e8000d121848 */
[----:B------:R1:W-:Y:S01]  /*24b30*/  STL.64 [R1+0x1020], R26 ;  /* 0x0010201a01007387 */ /* 0x0003e20000100a00 */
[----:B------:R-:W-:-:S03]  /*24b40*/  IADD3 R122, R250, -0x27d, RZ ;  /* 0xfffffd83fa7a7810 */ /* 0x000fc60007ffe0ff */
[----:B------:R1:W-:Y:S01]  /*24b50*/  LDGSTS.E [R252+-0x62e00], [R26.64], !P2 ;  /* 0x9d2000001afc7fae */ /* 0x0003e2000d121848 */
[----:B----4-:R-:W-:-:S03]  /*24b60*/  IMAD.WIDE R134, R0, 0x4, R50 ;  /* 0x0000000400867825 */ /* 0x010fc600078e0232 */
[----:B------:R-:W4:Y:S01]  /*24b70*/  LDL.LU.64 R50, [R1+0x418] ;  /* 0x0004180001327983 */ /* 0x000f220000300a00 */
[C---:B-1----:R-:W-:Y:S02]  /*24b80*/  IADD3 R27, R98.reuse, 0x100000, RZ ;  /* 0x00100000621b7810 */ /* 0x042fe40007ffe0ff */
[----:B------:R-:W-:Y:S02]  /*24b90*/  IADD3 R26, R98, 0x100000, RZ ;  /* 0x00100000621a7810 */ /* 0x000fe40007ffe0ff */
[----:B------:R-:W-:Y:S01]  /*24ba0*/  ISETP.GE.U32.AND P6, PT, R122, 0x7ffffd04, PT ;  /* 0x7ffffd047a00780c */ /* 0x000fe20003fc6070 */
[----:B------:R1:W-:Y:S01]  /*24bb0*/  LDGSTS.E [R27+-0x62000], [R134.64], !P5 ;  /* 0x9e000000861b7fae */ /* 0x0003e2000e921848 */
[----:B--2---:R-:W-:-:S03]  /*24bc0*/  IMAD.WIDE R158, R0, 0x4, R38 ;  /* 0x00000004009e7825 */ /* 0x004fc600078e0226 */
[----:B------:R-:W2:Y:S04]  /*24bd0*/  LDL.LU.64 R38, [R1+0x410] ;  /* 0x0004100001267983 */ /* 0x000ea80000300a00 */
[----:B------:R1:W-:Y:S04]  /*24be0*/  STL.64 [R1+0x1028], R134 ;  /* 0x0010288601007387 */ /* 0x0003e80000100a00 */
[----:B------:R-:W-:Y:S04]  /*24bf0*/  STL.64 [R1+0x1030], R158 ;  /* 0x0010309e01007387 */ /* 0x000fe80000100a00 */
[----:B------:R1:W-:Y:S04]  /*24c00*/  LDGSTS.E [R26+-0x61e00], [R158.64], !P5 ;  /* 0x9e2000009e1a7fae */ /* 0x0003e8000e921848 */
[----:B-1----:R-:W2:Y:S01]  /*24c10*/  LDL.LU.64 R134, [R1+0x3e8] ;  /* 0x0003e80001867983 */ /* 0x002ea20000300a00 */
[----:B------:R-:W-:-:S05]  /*24c20*/  IMAD.WIDE R110, R0, 0x4, R110 ;  /* 0x00000004006e7825 */ /* 0x000fca00078e026e */
[----:B------:R1:W-:Y:S04]  /*24c30*/  STL.64 [R1+0x1038], R110 ;  /* 0x0010386e01007387 */ /* 0x0003e80000100a00 */
[----:B------:R-:W2:Y:S01]  /*24c40*/  LDL.LU.64 R26, [R1+0x3e0] ;  /* 0x0003e000011a7983 */ /* 0x000ea20000300a00 */
[----:B------:R-:W-:-:S03]  /*24c50*/  IADD3 R99, R250, -0x216, RZ ;  /* 0xfffffdeafa637810 */ /* 0x000fc60007ffe0ff */
[----:B------:R1:W-:Y:S01]  /*24c60*/  LDGSTS.E [R252+-0x61000], [R110.64], !P6 ;  /* 0x9f0000006efc7fae */ /* 0x0003e2000f121848 */
[----:B------:R-:W-:Y:S02]  /*24c70*/  ISETP.GE.U32.AND P5, PT, R99, 0x7ffffd6b, PT ;  /* 0x7ffffd6b6300780c */ /* 0x000fe40003fa6070 */
[----:B------:R-:W-:Y:S01]  /*24c80*/  IADD3 R99, R250, -0x21a, RZ ;  /* 0xfffffde6fa637810 */ /* 0x000fe20007ffe0ff */
[----:B---3--:R-:W-:-:S05]  /*24c90*/  IMAD.WIDE R170, R0, 0x4, R86 ;  /* 0x0000000400aa7825 */ /* 0x008fca00078e0256 */
[----:B------:R4:W-:Y:S04]  /*24ca0*/  STL.64 [R1+0x1040], R170 ;  /* 0x001040aa01007387 */ /* 0x0009e80000100a00 */
[----:B------:R-:W3:Y:S01]  /*24cb0*/  LDL.LU.64 R86, [R1+0x3b8] ;  /* 0x0003b80001567983 */ /* 0x000ee20000300a00 */
[----:B-1----:R-:W-:Y:S01]  /*24cc0*/  IADD3 R110, R98, 0x100000, RZ ;  /* 0x00100000626e7810 */ /* 0x002fe20007ffe0ff */
[----:B-----5:R-:W-:Y:S01]  /*24cd0*/  IMAD.WIDE R158, R0, 0x4, R74 ;  /* 0x00000004009e7825 */ /* 0x020fe200078e024a */
[----:B------:R-:W-:Y:S01]  /*24ce0*/  IADD3 R98, R62, 0x100000, RZ ;  /* 0x001000003e627810 */ /* 0x000fe20007ffe0ff */
[----:B------:R-:W5:Y:S04]  /*24cf0*/  LDL.LU.64 R74, [R1+0x3b0] ;  /* 0x0003b000014a7983 */ /* 0x000f680000300a00 */
[----:B------:R2:W-:Y:S04]  /*24d00*/  STL.64 [R1+0x448], R158 ;  /* 0x0004489e01007387 */ /* 0x0005e80000100a00 */
[----:B------:R4:W-:Y:S01]  /*24d10*/  LDGSTS.E [R110+-0x60e00], [R170.64], !P6 ;  /* 0x9f200000aa6e7fae */ /* 0x0009e2000f121848 */
[----:B------:R-:W-:-:S03]  /*24d20*/  ISETP.GE.U32.AND P6, PT, R99, 0x7ffffd67, PT ;  /* 0x7ffffd676300780c */ /* 0x000fc60003fc6070 */
[----:B------:R1:W-:Y:S01]  /*24d30*/  LDGSTS.E [R98+-0x7fc00], [R158.64], !P0 ;  /* 0x804000009e627fae */ /* 0x0003e2000c121848 */
[----:B------:R-:W-:-:S05]  /*24d40*/  IMAD.WIDE R146, R0, 0x4, R146 ;  /* 0x0000000400927825 */ /* 0x000fca00078e0292 */
[----:B------:R2:W-:Y:S04]  /*24d50*/  STL.64 [R1+0x440], R146 ;  /* 0x0004409201007387 */ /* 0x0005e80000100a00 */
[----:B-1----:R-:W5:Y:S01]  /*24d60*/  LDL.LU.64 R98, [R1+0x378] ;  /* 0x0003780001627983 */ /* 0x002f620000300a00 */
[----:B----4-:R-:W-:-:S03]  /*24d70*/  IMAD.WIDE R170, R0, 0x4, R50 ;  /* 0x0000000400aa7825 */ /* 0x010fc600078e0232 */
[----:B------:R-:W4:Y:S01]  /*24d80*/  LDL.LU.64 R50, [R1+0x6b8] ;  /* 0x0006b80001327983 */ /* 0x000f220000300a00 */
[----:B------:R-:W-:Y:S02]  /*24d90*/  IADD3 R252, R62, 0x100000, RZ ;  /* 0x001000003efc7810 */ /* 0x000fe40007ffe0ff */
[----:B------:R-:W-:-:S03]  /*24da0*/  IADD3 R122, R250, -0x20e, RZ ;  /* 0xfffffdf2fa7a7810 */ /* 0x000fc60007ffe0ff */
[----:B------:R1:W-:Y:S01]  /*24db0*/  LDGSTS.E [R252+-0x7fa00], [R146.64], !P0 ;  /* 0x8060000092fc7fae */ /* 0x0003e2000c121848 */
[----:B------:R-:W-:Y:S02]  /*24dc0*/  ISETP.GE.U32.AND P4, PT, R122, 0x7ffffd73, PT ;  /* 0x7ffffd737a00780c */ /* 0x000fe40003f86070 */
[C---:B------:R-:W-:Y:S02]  /*24dd0*/  IADD3 R122, R250.reuse, -0x212, RZ ;  /* 0xfffffdeefa7a7810 */ /* 0x040fe40007ffe0ff */
[----:B------:R-:W-:Y:S01]  /*24de0*/  IADD3 R110, R250, -0x21e, RZ ;  /* 0xfffffde2fa6e7810 */ /* 0x000fe20007ffe0ff */
[----:B--2---:R-:W-:Y:S01]  /*24df0*/  IMAD.WIDE R158, R0, 0x4, R38 ;  /* 0x00000004009e7825 */ /* 0x004fe200078e0226 */
[----:B-1----:R-:W-:Y:S01]  /*24e00*/  IADD3 R146, R62, 0x100000, RZ ;  /* 0x001000003e927810 */ /* 0x002fe20007ffe0ff */
[----:B------:R-:W2:Y:S01]  /*24e10*/  LDL.LU.64 R38, [R1+0x620] ;  /* 0x0006200001267983 */ /* 0x000ea20000300a00 */
[----:B------:R-:W-:-:S03]  /*24e20*/  ISETP.GE.U32.AND P2, PT, R122, 0x7ffffd6f, PT ;  /* 0x7ffffd6f7a00780c */ /* 0x000fc60003f46070 */
[----:B------:R-:W-:Y:S01]  /*24e30*/  STL.64 [R1+0x418], R170 ;  /* 0x000418aa01007387 */ /* 0x000fe20000100a00 */
[----:B------:R-:W-:-:S03]  /*24e40*/  ISETP.GE.U32.AND P0, PT, R110, 0x7ffffd63, PT ;  /* 0x7ffffd636e00780c */ /* 0x000fc60003f06070 */
[----:B------:R-:W-:Y:S01]  /*24e50*/  STL.64 [R1+0x410], R158 ;  /* 0x0004109e01007387 */ /* 0x000fe20000100a00 */
[----:B------:R-:W-:-:S03]  /*24e60*/  IADD3 R122, R62, 0x100000, RZ ;  /* 0x001000003e7a7810 */ /* 0x000fc60007ffe0ff */
[----:B------:R1:W-:Y:S01]  /*24e70*/  LDGSTS.E [R146+-0x7ec00], [R170.64], !P3 ;  /* 0x81400000aa927fae */ /* 0x0003e2000d921848 */
[----:B------:R-:W-:Y:S01]  /*24e80*/  IADD3 R110, R62, 0x100000, RZ ;  /* 0x001000003e6e7810 */ /* 0x000fe20007ffe0ff */
[C---:B------:R-:W-:Y:S02]  /*24e90*/  IMAD.WIDE R134, R0.reuse, 0x4, R134 ;  /* 0x0000000400867825 */ /* 0x040fe400078e0286 */
[----:B------:R5:W-:Y:S04]  /*24ea0*/  LDGSTS.E [R122+-0x7ea00], [R158.64], !P3 ;  /* 0x816000009e7a7fae */ /* 0x000be8000d921848 */
[----:B------:R3:W-:Y:S04]  /*24eb0*/  LDGSTS.E [R110+-0x7dc00], [R134.64], !P1 ;  /* 0x82400000866e7fae */ /* 0x0007e8000c921848 */
[----:B-1----:R-:W2:Y:S01]  /*24ec0*/  LDL.LU.64 R146, [R1+0x630] ;  /* 0x0006300001927983 */ /* 0x002ea20000300a00 */
[----:B------:R-:W-:-:S03]  /*24ed0*/  IMAD.WIDE R26, R0, 0x4, R26 ;  /* 0x00000004001a7825 */ /* 0x000fc600078e021a */
[----:B------:R3:W-:Y:S04]  /*24ee0*/  STL.64 [R1+0x3e8], R134 ;  /* 0x0003e88601007387 */ /* 0x0007e80000100a00 */
[----:B------:R1:W-:Y:S04]  /*24ef0*/  STL.64 [R1+0x3e0], R26 ;  /* 0x0003e01a01007387 */ /* 0x0003e80000100a00 */
[----:B------:R1:W-:Y:S01]  /*24f00*/  LDGSTS.E [R252+-0x7da00], [R26.64], !P1 ;  /* 0x826000001afc7fae */ /* 0x0003e2000c921848 */
[----:B---3--:R-:W-:-:S03]  /*24f10*/  IMAD.WIDE R134, R0, 0x4, R86 ;  /* 0x0000000400867825 */ /* 0x008fc600078e0256 */
[----:B------:R-:W3:Y:S01]  /*24f20*/  LDL.LU.64 R86, [R1+0x6b0] ;  /* 0x0006b00001567983 */ /* 0x000ee20000300a00 */
[----:B-----5:R-:W-:-:S03]  /*24f30*/  IMAD.WIDE R158, R0, 0x4, R74 ;  /* 0x00000004009e7825 */ /* 0x020fc600078e024a */
[----:B------:R-:W5:Y:S01]  /*24f40*/  LDL.LU.64 R74, [R1+0x6a8] ;  /* 0x0006a800014a7983 */ /* 0x000f620000300a00 */
[C---:B-1----:R-:W-:Y:S02]  /*24f50*/  IADD3 R27, R62.reuse, 0x100000, RZ ;  /* 0x001000003e1b7810 */ /* 0x042fe40007ffe0ff */
[----:B------:R-:W-:Y:S01]  /*24f60*/  IADD3 R26, R62, 0x100000, RZ ;  /* 0x001000003e1a7810 */ /* 0x000fe20007ffe0ff */
[----:B------:R1:W-:Y:S04]  /*24f70*/  STL.64 [R1+0x3b8], R134 ;  /* 0x0003b88601007387 */ /* 0x0003e80000100a00 */
[----:B------:R-:W-:Y:S04]  /*24f80*/  STL.64 [R1+0x3b0], R158 ;  /* 0x0003b09e01007387 */ /* 0x000fe80000100a00 */
[----:B------:R1:W-:Y:S04]  /*24f90*/  LDGSTS.E [R27+-0x7cc00], [R134.64], !P4 ;  /* 0x83400000861b7fae */ /* 0x0003e8000e121848 */
[----:B------:R1:W-:Y:S04]  /*24fa0*/  LDGSTS.E [R26+-0x7ca00], [R158.64], !P4 ;  /* 0x836000009e1a7fae */ /* 0x0003e8000e121848 */
[----:B-1----:R-:W5:Y:S01]  /*24fb0*/  LDL.LU.64 R134, [R1+0x698] ;  /* 0x0006980001867983 */ /* 0x002f620000300a00 */
[----:B------:R-:W-:-:S05]  /*24fc0*/  IMAD.WIDE R98, R0, 0x4, R98 ;  /* 0x0000000400627825 */ /* 0x000fca00078e0262 */
[----:B------:R1:W-:Y:S04]  /*24fd0*/  STL.64 [R1+0x378], R98 ;  /* 0x0003786201007387 */ /* 0x0003e80000100a00 */
[----:B------:R-:W5:Y:S01]  /*24fe0*/  LDL.LU.64 R26, [R1+0x690] ;  /* 0x00069000011a7983 */ /* 0x000f620000300a00 */
[----:B----4-:R-:W-:Y:S01]  /*24ff0*/  IMAD.WIDE R170, R0, 0x4, R50 ;  /* 0x0000000400aa7825 */ /* 0x010fe200078e0232 */
[----:B------:R-:W-:Y:S02]  /*25000*/  IADD3 R110, R250, -0x22a, RZ ;  /* 0xfffffdd6fa6e7810 */ /* 0x000fe40007ffe0ff */
[----:B------:R1:W-:Y:S04]  /*25010*/  LDGSTS.E [R252+-0x7bc00], [R98.64], !P2 ;  /* 0x8440000062fc7fae */ /* 0x0003e8000d121848 */
[----:B------:R-:W-:Y:S04]  /*25020*/  STL.64 [R1+0x370], R170 ;  /* 0x000370aa01007387 */ /* 0x000fe80000100a00 */
[----:B------:R-:W4:Y:S01]  /*25030*/  LDL.LU.64 R50, [R1+0x688] ;  /* 0x0006880001327983 */ /* 0x000f220000300a00 */
[----:B------:R-:W-:-:S02]  /*25040*/  ISETP.GE.U32.AND P4, PT, R110, 0x7ffffd57, PT ;  /* 0x7ffffd576e00780c */ /* 0x000fc40003f86070 */
[----:B------:R-:W-:Y:S02]  /*25050*/  IADD3 R110, R62, 0x100000, RZ ;  /* 0x001000003e6e7810 */ /* 0x000fe40007ffe0ff */
[----:B-1----:R-:W-:Y:S02]  /*25060*/  IADD3 R99, R250, -0x22e, RZ ;  /* 0xfffffdd2fa637810 */ /* 0x002fe40007ffe0ff */
[----:B------:R-:W-:Y:S01]  /*25070*/  IADD3 R98, R62, 0x100000, RZ ;  /* 0x001000003e627810 */ /* 0x000fe20007ffe0ff */
[----:B------:R1:W-:Y:S01]  /*25080*/  LDGSTS.E [R110+-0x7ba00], [R170.64], !P2 ;  /* 0x84600000aa6e7fae */ /* 0x0003e2000d121848 */
[----:B--2---:R-:W-:-:S03]  /*25090*/  IMAD.WIDE R158, R0, 0x4, R38 ;  /* 0x00000004009e7825 */ /* 0x004fc600078e0226 */
[----:B------:R-:W2:Y:S01]  /*250a0*/  LDL.LU.64 R38, [R1+0x678] ;  /* 0x0006780001267983 */ /* 0x000ea20000300a00 */
[----:B------:R-:W-:-:S03]  /*250b0*/  ISETP.GE.U32.AND P2, PT, R99, 0x7ffffd53, PT ;  /* 0x7ffffd536300780c */ /* 0x000fc60003f46070 */
[----:B------:R-:W-:Y:S04]  /*250c0*/  STL.64 [R1+0x620], R158 ;  /* 0x0006209e01007387 */ /* 0x000fe80000100a00 */
[----:B------:R1:W-:Y:S01]  /*250d0*/  LDGSTS.E [R98+-0x7ac00], [R158.64], !P5 ;  /* 0x854000009e627fae */ /* 0x0003e2000e921848 */
[----:B------:R-:W-:-:S05]  /*250e0*/  IMAD.WIDE R146, R0, 0x4, R146 ;  /* 0x0000000400927825 */ /* 0x000fca00078e0292 */
[----:B------:R1:W-:Y:S04]  /*250f0*/  STL.64 [R1+0x630], R146 ;  /* 0x0006309201007387 */ /* 0x0003e80000100a00 */
[----:B-1----:R-:W2:Y:S04]  /*25100*/  LDL.LU.64 R98, [R1+0x670] ;  /* 0x0006700001627983 */ /* 0x002ea80000300a00 */
[----:B------:R1:W-:Y:S01]  /*25110*/  LDGSTS.E [R252+-0x7aa00], [R146.64], !P5 ;  /* 0x8560000092fc7fae */ /* 0x0003e2000e921848 */
[----:B------:R-:W-:Y:S02]  /*25120*/  IADD3 R110, R250, -0x232, RZ ;  /* 0xfffffdcefa6e7810 */ /* 0x000fe40007ffe0ff */
[----:B-1----:R-:W-:Y:S01]  /*25130*/  IADD3 R146, R62, 0x100000, RZ ;  /* 0x001000003e927810 */ /* 0x002fe20007ffe0ff */
[----:B---3--:R-:W-:-:S02]  /*25140*/  IMAD.WIDE R170, R0, 0x4, R86 ;  /* 0x0000000400aa7825 */ /* 0x008fc400078e0256 */
[----:B------:R-:W3:Y:S02]  /*25150*/  LDL.LU.64 R86, [R1+0x668] ;  /* 0x0006680001567983 */ /* 0x000ee40000300a00 */
[----:B-----5:R-:W-:Y:S02]  /*25160*/  IMAD.WIDE R158, R0, 0x4, R74 ;  /* 0x00000004009e7825 */ /* 0x020fe400078e024a */
[----:B------:R-:W5:Y:S04]  /*25170*/  LDL.LU.64 R74, [R1+0x660] ;  /* 0x00066000014a7983 */ /* 0x000f680000300a00 */
[----:B------:R-:W-:Y:S01]  /*25180*/  STL.64 [R1+0x6b0], R170 ;  /* 0x0006b0aa01007387 */ /* 0x000fe20000100a00 */
[----:B------:R-:W-:-:S03]  /*25190*/  ISETP.GE.U32.AND P5, PT, R110, 0x7ffffd4f, PT ;  /* 0x7ffffd4f6e00780c */ /* 0x000fc60003fa6070 */
[----:B------:R-:W-:Y:S04]  /*251a0*/  STL.64 [R1+0x6a8], R158 ;  /* 0x0006a89e01007387 */ /* 0x000fe80000100a00 */
[----:B------:R1:W-:Y:S01]  /*251b0*/  LDGSTS.E [R146+-0x79c00], [R170.64], !P6 ;  /* 0x86400000aa927fae */ /* 0x0003e2000f121848 */
[----:B------:R-:W-:-:S03]  /*251c0*/  IADD3 R110, R62, 0x100000, RZ ;  /* 0x001000003e6e7810 */ /* 0x000fc60007ffe0ff */
[----:B------:R2:W-:Y:S04]  /*251d0*/  LDGSTS.E [R122+-0x79a00], [R158.64], !P6 ;  /* 0x866000009e7a7fae */ /* 0x0005e8000f121848 */
[----:B-1----:R-:W5:Y:S01]  /*251e0*/  LDL.LU.64 R146, [R1+0x658] ;  /* 0x0006580001927983 */ /* 0x002f620000300a00 */
[----:B------:R-:W-:-:S04]  /*251f0*/  IMAD.WIDE R134, R0, 0x4, R134 ;  /* 0x0000000400867825 */ /* 0x000fc800078e0286 */
[----:B------:R-:W-:Y:S01]  /*25200*/  IMAD.WIDE R26, R0, 0x4, R26 ;  /* 0x00000004001a7825 */ /* 0x000fe200078e021a */
[----:B------:R4:W-:Y:S04]  /*25210*/  STL.64 [R1+0x698], R134 ;  /* 0x0006988601007387 */ /* 0x0009e80000100a00 */
[----:B------:R4:W-:Y:S04]  /*25220*/  LDGSTS.E [R110+-0x78c00], [R134.64], !P0 ;  /* 0x87400000866e7fae */ /* 0x0009e8000c121848 */
[----:B------:R1:W-:Y:S01]  /*25230*/  STL.64 [R1+0x690], R26 ;  /* 0x0006901a01007387 */ /* 0x0003e20000100a00 */
[----:B------:R-:W-:-:S03]  /*25240*/  IADD3 R111, R250, -0x222, RZ ;  /* 0xfffffddefa6f7810 */ /* 0x000fc60007ffe0ff */
[----:B------:R1:W-:Y:S01]  /*25250*/  LDGSTS.E [R252+-0x78a00], [R26.64], !P0 ;  /* 0x876000001afc7fae */ /* 0x0003e2000c121848 */
[----:B----4-:R-:W-:-:S03]  /*25260*/  IMAD.WIDE R134, R0, 0x4, R50 ;  /* 0x0000000400867825 */ /* 0x010fc600078e0232 */
[----:B------:R-:W4:Y:S01]  /*25270*/  LDL.LU.64 R50, [R1+0x650] ;  /* 0x0006500001327983 */ /* 0x000f220000300a00 */
[----:B------:R-:W-:Y:S02]  /*25280*/  ISETP.GE.U32.AND P3, PT, R111, 0x7ffffd5f, PT ;  /* 0x7ffffd5f6f00780c */ /* 0x000fe40003f66070 */
[C---:B-1----:R-:W-:Y:S02]  /*25290*/  IADD3 R27, R62.reuse, 0x100000, RZ ;  /* 0x001000003e1b7810 */ /* 0x042fe40007ffe0ff */
[----:B------:R-:W-:Y:S01]  /*252a0*/  IADD3 R26, R62, 0x100000, RZ ;  /* 0x001000003e1a7810 */ /* 0x000fe20007ffe0ff */
[----:B--2---:R-:W-:Y:S02]  /*252b0*/  IMAD.WIDE R158, R0, 0x4, R38 ;  /* 0x00000004009e7825 */ /* 0x004fe400078e0226 */
[----:B------:R-:W2:Y:S01]  /*252c0*/  LDL.LU.64 R38, [R1+0x648] ;  /* 0x0006480001267983 */ /* 0x000ea20000300a00 */
[----:B------:R-:W-:-:S03]  /*252d0*/  IADD3 R111, R250, -0x226, RZ ;  /* 0xfffffddafa6f7810 */ /* 0x000fc60007ffe0ff */
[----:B------:R1:W-:Y:S01]  /*252e0*/  STL.64 [R1+0x688], R134 ;  /* 0x0006888601007387 */ /* 0x0003e20000100a00 */
[----:B------:R-:W-:-:S03]  /*252f0*/  ISETP.GE.U32.AND P1, PT, R111, 0x7ffffd5b, PT ;  /* 0x7ffffd5b6f00780c */ /* 0x000fc60003f26070 */
[----:B------:R5:W-:Y:S04]  /*25300*/  STL.64 [R1+0x678], R158 ;  /* 0x0006789e01007387 */ /* 0x000be80000100a00 */
[----:B------:R1:W-:Y:S04]  /*25310*/  LDGSTS.E [R27+-0x77c00], [R134.64], !P3 ;  /* 0x88400000861b7fae */ /* 0x0003e8000d921848 */
        /* <DEDUP_REMOVED lines=8> */
[----:B------:R-:W-:Y:S01]  /*253a0*/  IADD3 R110, R62, 0x100000, RZ ;  /* 0x001000003e6e7810 */ /* 0x000fe20007ffe0ff */
[----:B---3--:R-:W-:-:S05]  /*253b0*/  IMAD.WIDE R170, R0, 0x4, R86 ;  /* 0x0000000400aa7825 */ /* 0x008fca00078e0256 */
[----:B------:R4:W-:Y:S04]  /*253c0*/  STL.64 [R1+0x668], R170 ;  /* 0x000668aa01007387 */ /* 0x0009e80000100a00 */
[----:B------:R-:W3:Y:S01]  /*253d0*/  LDL.LU.64 R86, [R1+0x628] ;  /* 0x0006280001567983 */ /* 0x000ee20000300a00 */
[----:B-----5:R-:W-:Y:S01]  /*253e0*/  IMAD.WIDE R158, R0, 0x4, R74 ;  /* 0x00000004009e7825 */ /* 0x020fe200078e024a */
[----:B-1----:R-:W-:Y:S02]  /*253f0*/  IADD3 R99, R250, -0x242, RZ ;  /* 0xfffffdbefa637810 */ /* 0x002fe40007ffe0ff */
[----:B------:R-:W-:Y:S01]  /*25400*/  IADD3 R98, R62, 0x100000, RZ ;  /* 0x001000003e627810 */ /* 0x000fe20007ffe0ff */
[----:B------:R-:W5:Y:S04]  /*25410*/  LDL.LU.64 R74, [R1+0x618] ;  /* 0x00061800014a7983 */ /* 0x000f680000300a00 */
[----:B------:R-:W-:Y:S04]  /*25420*/  STL.64 [R1+0x660], R158 ;  /* 0x0006609e01007387 */ /* 0x000fe80000100a00 */
[----:B------:R4:W-:Y:S01]  /*25430*/  LDGSTS.E [R110+-0x76a00], [R170.64], !P1 ;  /* 0x89600000aa6e7fae */ /* 0x0009e2000c921848 */
[----:B------:R-:W-:-:S03]  /*25440*/  ISETP.GE.U32.AND P1, PT, R99, 0x7ffffd3f, PT ;  /* 0x7ffffd3f6300780c */ /* 0x000fc60003f26070 */
[----:B------:R1:W-:Y:S01]  /*25450*/  LDGSTS.E [R98+-0x75c00], [R158.64], !P4 ;  /* 0x8a4000009e627fae */ /* 0x0003e2000e121848 */
[----:B------:R-:W-:-:S05]  /*25460*/  IMAD.WIDE R146, R0, 0x4, R146 ;  /* 0x0000000400927825 */ /* 0x000fca00078e0292 */
[----:B------:R4:W-:Y:S04]  /*25470*/  STL.64 [R1+0x658], R146 ;  /* 0x0006589201007387 */ /* 0x0009e80000100a00 */
[----:B------:R4:W-:Y:S04]  /*25480*/  LDGSTS.E [R252+-0x75a00], [R146.64], !P4 ;  /* 0x8a60000092fc7fae */ /* 0x0009e8000e121848 */
[----:B-1----:R-:W5:Y:S01]  /*25490*/  LDL.LU.64 R98, [R1+0x610] ;  /* 0x0006100001627983 */ /* 0x002f620000300a00 */
[----:B----4-:R-:W-:-:S03]  /*254a0*/  IMAD.WIDE R170, R0, 0x4, R50 ;  /* 0x0000000400aa7825 */ /* 0x010fc600078e0232 */
[----:B------:R-:W4:Y:S01]  /*254b0*/  LDL.LU.64 R50, [R1+0x600] ;  /* 0x0006000001327983 */ /* 0x000f220000300a00 */
[----:B------:R-:W-:Y:S02]  /*254c0*/  IADD3 R146, R62, 0x100000, RZ ;  /* 0x001000003e927810 */ /* 0x000fe40007ffe0ff */
[----:B------:R-:W-:-:S03]  /*254d0*/  IADD3 R110, R250, -0x246, RZ ;  /* 0xfffffdbafa6e7810 */ /* 0x000fc60007ffe0ff */
[----:B------:R1:W-:Y:S01]  /*254e0*/  LDGSTS.E [R146+-0x74c00], [R170.64], !P2 ;  /* 0x8b400000aa927fae */ /* 0x0003e2000d121848 */
[----:B--2---:R-:W-:-:S03]  /*254f0*/  IMAD.WIDE R158, R0, 0x4, R38 ;  /* 0x00000004009e7825 */ /* 0x004fc600078e0226 */
[----:B------:R-:W2:Y:S04]  /*25500*/  LDL.LU.64 R38, [R1+0x5f8] ;  /* 0x0005f80001267983 */ /* 0x000ea80000300a00 */
[----:B------:R-:W-:Y:S01]  /*25510*/  STL.64 [R1+0x650], R170 ;  /* 0x000650aa01007387 */ /* 0x000fe20000100a00 */
[----:B------:R-:W-:-:S03]  /*25520*/  ISETP.GE.U32.AND P4, PT, R110, 0x7ffffd3b, PT ;  /* 0x7ffffd3b6e00780c */ /* 0x000fc60003f86070 */
[----:B------:R-:W-:Y:S01]  /*25530*/  STL.64 [R1+0x648], R158 ;  /* 0x0006489e01007387 */ /* 0x000fe20000100a00 */
[----:B------:R-:W-:-:S03]  /*25540*/  IADD3 R110, R62, 0x100000, RZ ;  /* 0x001000003e6e7810 */ /* 0x000fc60007ffe0ff */
[----:B-1----:R-:W2:Y:S01]  /*25550*/  LDL.LU.64 R146, [R1+0x5e8] ;  /* 0x0005e80001927983 */ /* 0x002ea20000300a00 */
[----:B------:R-:W-:-:S03]  /*25560*/  IADD3 R111, R250, -0x236, RZ ;  /* 0xfffffdcafa6f7810 */ /* 0x000fc60007ffe0ff */
[----:B------:R5:W-:Y:S01]  /*25570*/  LDGSTS.E [R122+-0x74a00], [R158.64], !P2 ;  /* 0x8b6000009e7a7fae */ /* 0x000be2000d121848 */
[----:B------:R-:W-:-:S05]  /*25580*/  IMAD.WIDE R134, R0, 0x4, R134 ;  /* 0x0000000400867825 */ /* 0x000fca00078e0286 */
[----:B------:R3:W-:Y:S04]  /*25590*/  STL.64 [R1+0x640], R134 ;  /* 0x0006408601007387 */ /* 0x0007e80000100a00 */
[----:B------:R3:W-:Y:S01]  /*255a0*/  LDGSTS.E [R110+-0x73c00], [R134.64], !P5 ;  /* 0x8c400000866e7fae */ /* 0x0007e2000e921848 */
[----:B------:R-:W-:Y:S01]  /*255b0*/  IMAD.WIDE R26, R0, 0x4, R26 ;  /* 0x00000004001a7825 */ /* 0x000fe200078e021a */
[----:B------:R-:W-:-:S04]  /*255c0*/  ISETP.GE.U32.AND P6, PT, R111, 0x7ffffd4b, PT ;  /* 0x7ffffd4b6f00780c */ /* 0x000fc80003fc6070 */
        /* <DEDUP_REMOVED lines=9> */
[----:B------:R2:W-:Y:S04]  /*25660*/  STL.64 [R1+0x618], R158 ;  /* 0x0006189e01007387 */ /* 0x0005e80000100a00 */
[----:B------:R1:W-:Y:S04]  /*25670*/  LDGSTS.E [R27+-0x72c00], [R134.64], !P6 ;  /* 0x8d400000861b7fae */ /* 0x0003e8000f121848 */
[----:B------:R1:W-:Y:S04]  /*25680*/  LDGSTS.E [R26+-0x72a00], [R158.64], !P6 ;  /* 0x8d6000009e1a7fae */ /* 0x0003e8000f121848 */
[----:B-1----:R-:W5:Y:S01]  /*25690*/  LDL.LU.64 R134, [R1+0x5d0] ;  /* 0x0005d00001867983 */ /* 0x002f620000300a00 */
[----:B------:R-:W-:-:S05]  /*256a0*/  IMAD.WIDE R98, R0, 0x4, R98 ;  /* 0x0000000400627825 */ /* 0x000fca00078e0262 */
[----:B------:R1:W-:Y:S04]  /*256b0*/  STL.64 [R1+0x610], R98 ;  /* 0x0006106201007387 */ /* 0x0003e80000100a00 */
[----:B------:R-:W5:Y:S01]  /*256c0*/  LDL.LU.64 R26, [R1+0x5c8] ;  /* 0x0005c800011a7983 */ /* 0x000f620000300a00 */
[----:B----4-:R-:W-:-:S05]  /*256d0*/  IMAD.WIDE R170, R0, 0x4, R50 ;  /* 0x0000000400aa7825 */ /* 0x010fca00078e0232 */
[----:B------:R-:W-:Y:S04]  /*256e0*/  STL.64 [R1+0x600], R170 ;  /* 0x000600aa01007387 */ /* 0x000fe80000100a00 */
[----:B------:R-:W4:Y:S01]  /*256f0*/  LDL.LU.64 R50, [R1+0x5c0] ;  /* 0x0005c00001327983 */ /* 0x000f220000300a00 */
[----:B------:R-:W-:-:S04]  /*25700*/  IADD3 R111, R250, -0x23a, RZ ;  /* 0xfffffdc6fa6f7810 */ /* 0x000fc80007ffe0ff */
[----:B------:R-:W-:Y:S02]  /*25710*/  ISETP.GE.U32.AND P0, PT, R111, 0x7ffffd47, PT ;  /* 0x7ffffd476f00780c */ /* 0x000fe40003f06070 */
[----:B------:R-:W-:Y:S01]  /*25720*/  IADD3 R110, R250, -0x252, RZ ;  /* 0xfffffdaefa6e7810 */ /* 0x000fe20007ffe0ff */
[----:B--2---:R-:W-:Y:S02]  /*25730*/  IMAD.WIDE R158, R0, 0x4, R38 ;  /* 0x00000004009e7825 */ /* 0x004fe400078e0226 */
[----:B------:R-:W2:Y:S01]  /*25740*/  LDL.LU.64 R38, [R1+0x5b8] ;  /* 0x0005b80001267983 */ /* 0x000ea20000300a00 */
[----:B------:R-:W-:Y:S02]  /*25750*/  ISETP.GE.U32.AND P6, PT, R110, 0x7ffffd2f, PT ;  /* 0x7ffffd2f6e00780c */ /* 0x000fe40003fc6070 */
[----:B------:R-:W-:Y:S01]  /*25760*/  IADD3 R110, R62, 0x100000, RZ ;  /* 0x001000003e6e7810 */ /* 0x000fe20007ffe0ff */
[----:B------:R-:W-:-:S04]  /*25770*/  IMAD.WIDE R146, R0, 0x4, R146 ;  /* 0x0000000400927825 */ /* 0x000fc800078e0292 */
[----:B------:R1:W-:Y:S04]  /*25780*/  LDGSTS.E [R252+-0x71c00], [R98.64], !P0 ;  /* 0x8e40000062fc7fae */ /* 0x0003e8000c121848 */
[----:B------:R-:W-:Y:S04]  /*25790*/  STL.64 [R1+0x5f8], R158 ;  /* 0x0005f89e01007387 */ /* 0x000fe80000100a00 */
[----:B------:R1:W-:Y:S02]  /*257a0*/  LDGSTS.E [R110+-0x71a00], [R170.64], !P0 ;  /* 0x8e600000aa6e7fae */ /* 0x0003e4000c121848 */
[----:B-1----:R-:W-:-:S02]  /*257b0*/  IADD3 R99, R250, -0x256, RZ ;  /* 0xfffffdaafa637810 */ /* 0x002fc40007ffe0ff */
[----:B------:R-:W-:Y:S01]  /*257c0*/  IADD3 R98, R62, 0x100000, RZ ;  /* 0x001000003e627810 */ /* 0x000fe20007ffe0ff */
[----:B------:R1:W-:Y:S01]  /*257d0*/  STL.64 [R1+0x5e8], R146 ;  /* 0x0005e89201007387 */ /* 0x0003e20000100a00 */
[----:B------:R-:W-:-:S03]  /*257e0*/  ISETP.GE.U32.AND P0, PT, R99, 0x7ffffd2b, PT ;  /* 0x7ffffd2b6300780c */ /* 0x000fc60003f06070 */
[----:B------:R1:W-:Y:S04]  /*257f0*/  LDGSTS.E [R98+-0x70c00], [R158.64], !P3 ;  /* 0x8f4000009e627fae */ /* 0x0003e8000d921848 */
[----:B------:R1:W-:Y:S04]  /*25800*/  LDGSTS.E [R252+-0x70a00], [R146.64], !P3 ;  /* 0x8f60000092fc7fae */ /* 0x0003e8000d921848 */
[----:B-1----:R-:W2:Y:S01]  /*25810*/  LDL.LU.64 R98, [R1+0x5b0] ;  /* 0x0005b00001627983 */ /* 0x002ea20000300a00 */
[----:B------:R-:W-:Y:S02]  /*25820*/  IADD3 R146, R62, 0x100000, RZ ;  /* 0x001000003e927810 */ /* 0x000fe40007ffe0ff */
[----:B------:R-:W-:Y:S01]  /*25830*/  IADD3 R110, R250, -0x25a, RZ ;  /* 0xfffffda6fa6e7810 */ /* 0x000fe20007ffe0ff */
[----:B---3--:R-:W-:-:S02]  /*25840*/  IMAD.WIDE R170, R0, 0x4, R86 ;  /* 0x0000000400aa7825 */ /* 0x008fc400078e0256 */
[----:B------:R-:W3:Y:S02]  /*25850*/  LDL.LU.64 R86, [R1+0x5a8] ;  /* 0x0005a80001567983 */ /* 0x000ee40000300a00 */
[----:B-----5:R-:W-:Y:S02]  /*25860*/  IMAD.WIDE R158, R0, 0x4, R74 ;  /* 0x00000004009e7825 */ /* 0x020fe400078e024a */
[----:B------:R1:W-:Y:S04]  /*25870*/  LDGSTS.E [R146+-0x6fc00], [R170.64], !P1 ;  /* 0x90400000aa927fae */ /* 0x0003e8000c921848 */
[----:B------:R-:W5:Y:S04]  /*25880*/  LDL.LU.64 R74, [R1+0x5a0] ;  /* 0x0005a000014a7983 */ /* 0x000f680000300a00 */
[----:B------:R-:W-:Y:S01]  /*25890*/  STL.64 [R1+0x6b8], R170 ;  /* 0x0006b8aa01007387 */ /* 0x000fe20000100a00 */
[----:B------:R-:W-:-:S03]  /*258a0*/  ISETP.GE.U32.AND P3, PT, R110, 0x7ffffd27, PT ;  /* 0x7ffffd276e00780c */ /* 0x000fc60003f66070 */
[----:B------:R-:W-:Y:S01]  /*258b0*/  STL.64 [R1+0x6c0], R158 ;  /* 0x0006c09e01007387 */ /* 0x000fe20000100a00 */
[----:B------:R-:W-:-:S03]  /*258c0*/  IADD3 R110, R62, 0x100000, RZ ;  /* 0x001000003e6e7810 */ /* 0x000fc60007ffe0ff */
[----:B-1----:R-:W5:Y:S04]  /*258d0*/  LDL.LU.64 R146, [R1+0x598] ;  /* 0x0005980001927983 */ /* 0x002f680000300a00 */
[----:B------:R2:W-:Y:S01]  /*258e0*/  LDGSTS.E [R122+-0x6fa00], [R158.64], !P1 ;  /* 0x906000009e7a7fae */ /* 0x0005e2000c921848 */
[----:B------:R-:W-:-:S05]  /*258f0*/  IMAD.WIDE R134, R0, 0x4, R134 ;  /* 0x0000000400867825 */ /* 0x000fca00078e0286 */
[----:B------:R4:W-:Y:S04]  /*25900*/  STL.64 [R1+0x5d0], R134 ;  /* 0x0005d08601007387 */ /* 0x0009e80000100a00 */
[----:B------:R4:W-:Y:S01]  /*25910*/  LDGSTS.E [R110+-0x6ec00], [R134.64], !P4 ;  /* 0x91400000866e7fae */ /* 0x0009e2000e121848 */
[----:B------:R-:W-:-:S05]  /*25920*/  IMAD.WIDE R26, R0, 0x4, R26 ;  /* 0x00000004001a7825 */ /* 0x000fca00078e021a */
[----:B------:R1:W-:Y:S01]  /*25930*/  STL.64 [R1+0x5c8], R26 ;  /* 0x0005c81a01007387 */ /* 0x0003e20000100a00 */
[----:B------:R-:W-:-:S03]  /*25940*/  IADD3 R111, R250, -0x24a, RZ ;  /* 0xfffffdb6fa6f7810 */ /* 0x000fc60007ffe0ff */
[----:B------:R1:W-:Y:S01]  /*25950*/  LDGSTS.E [R252+-0x6ea00], [R26.64], !P4 ;  /* 0x916000001afc7fae */ /* 0x0003e2000e121848 */
[----:B----4-:R-:W-:-:S03]  /*25960*/  IMAD.WIDE R134, R0, 0x4, R50 ;  /* 0x0000000400867825 */ /* 0x010fc600078e0232 */
[----:B------:R-:W4:Y:S01]  /*25970*/  LDL.LU.64 R50, [R1+0x590] ;  /* 0x0005900001327983 */ /* 0x000f220000300a00 */
[----:B------:R-:W-:Y:S02]  /*25980*/  ISETP.GE.U32.AND P2, PT, R111, 0x7ffffd37, PT ;  /* 0x7ffffd376f00780c */ /* 0x000fe40003f46070 */
[----:B-1----:R-:W-:Y:S01]  /*25990*/  IADD3 R27, R62, 0x100000, RZ ;  /* 0x001000003e1b7810 */ /* 0x002fe20007ffe0ff */
[----:B--2---:R-:W-:Y:S02]  /*259a0*/  IMAD.WIDE R158, R0, 0x4, R38 ;  /* 0x00000004009e7825 */ /* 0x004fe400078e0226 */
[----:B------:R-:W2:Y:S01]  /*259b0*/  LDL.LU.64 R38, [R1+0x588] ;  /* 0x0005880001267983 */ /* 0x000ea20000300a00 */
[----:B------:R-:W-:Y:S02]  /*259c0*/  IADD3 R26, R62, 0x100000, RZ ;  /* 0x001000003e1a7810 */ /* 0x000fe40007ffe0ff */
[----:B------:R-:W-:Y:S01]  /*259d0*/  IADD3 R111, R250, -0x24e, RZ ;  /* 0xfffffdb2fa6f7810 */ /* 0x000fe20007ffe0ff */
[----:B------:R1:W-:Y:S04]  /*259e0*/  STL.64 [R1+0x5c0], R134 ;  /* 0x0005c08601007387 */ /* 0x0003e80000100a00 */
[----:B------:R5:W-:Y:S01]  /*259f0*/  STL.64 [R1+0x5b8], R158 ;  /* 0x0005b89e01007387 */ /* 0x000be20000100a00 */
[----:B------:R-:W-:-:S03]  /*25a00*/  ISETP.GE.U32.AND P5, PT, R111, 0x7ffffd33, PT ;  /* 0x7ffffd336f00780c */ /* 0x000fc60003fa6070 */
        /* <DEDUP_REMOVED lines=8> */
[----:B---3--:R-:W-:-:S05]  /*25a90*/  IMAD.WIDE R170, R0, 0x4, R86 ;  /* 0x0000000400aa7825 */ /* 0x008fca00078e0256 */
[----:B------:R4:W-:Y:S04]  /*25aa0*/  STL.64 [R1+0x5a8], R170 ;  /* 0x0005a8aa01007387 */ /* 0x0009e80000100a00 */
[----:B------:R-:W3:Y:S01]  /*25ab0*/  LDL.LU.64 R86, [R1+0x570] ;  /* 0x0005700001567983 */ /* 0x000ee20000300a00 */
[----:B------:R-:W-:Y:S01]  /*25ac0*/  ISETP.GE.U32.AND P2, PT, R110, 0x7ffffd1b, PT ;  /* 0x7ffffd1b6e00780c */ /* 0x000fe20003f46070 */
[----:B-----5:R-:W-:Y:S01]  /*25ad0*/  IMAD.WIDE R158, R0, 0x4, R74 ;  /* 0x00000004009e7825 */ /* 0x020fe200078e024a */
[----:B------:R-:W-:Y:S01]  /*25ae0*/  IADD3 R110, R62, 0x100000, RZ ;  /* 0x001000003e6e7810 */ /* 0x000fe20007ffe0ff */
[----:B------:R-:W5:Y:S01]  /*25af0*/  LDL.LU.64 R74, [R1+0x568] ;  /* 0x00056800014a7983 */ /* 0x000f620000300a00 */
[----:B-1----:R-:W-:Y:S02]  /*25b00*/  IADD3 R99, R250, -0x26a, RZ ;  /* 0xfffffd96fa637810 */ /* 0x002fe40007ffe0ff */
[----:B------:R-:W-:Y:S01]  /*25b10*/  IADD3 R98, R62, 0x100000, RZ ;  /* 0x001000003e627810 */ /* 0x000fe20007ffe0ff */
[----:B------:R-:W-:Y:S01]  /*25b20*/  IMAD.WIDE R146, R0, 0x4, R146 ;  /* 0x0000000400927825 */ /* 0x000fe200078e0292 */
[----:B------:R-:W-:Y:S04]  /*25b30*/  STL.64 [R1+0x718], R158 ;  /* 0x0007189e01007387 */ /* 0x000fe80000100a00 */
[----:B------:R4:W-:Y:S01]  /*25b40*/  LDGSTS.E [R110+-0x6ca00], [R170.64], !P5 ;  /* 0x93600000aa6e7fae */ /* 0x0009e2000e921848 */
[----:B------:R-:W-:-:S03]  /*25b50*/  ISETP.GE.U32.AND P5, PT, R99, 0x7ffffd17, PT ;  /* 0x7ffffd176300780c */ /* 0x000fc60003fa6070 */
[----:B------:R1:W-:Y:S04]  /*25b60*/  STL.64 [R1+0x720], R146 ;  /* 0x0007209201007387 */ /* 0x0003e80000100a00 */
[----:B------:R1:W-:Y:S04]  /*25b70*/  LDGSTS.E [R98+-0x6bc00], [R158.64], !P6 ;  /* 0x944000009e627fae */ /* 0x0003e8000f121848 */
        /* <DEDUP_REMOVED lines=19> */
[----:B------:R-:W-:Y:S01]  /*25cb0*/  ISETP.GE.U32.AND P1, PT, R111, 0x7ffffd23, PT ;  /* 0x7ffffd236f00780c */ /* 0x000fe20003f26070 */
[----:B------:R-:W-:-:S05]  /*25cc0*/  IMAD.WIDE R26, R0, 0x4, R26 ;  /* 0x00000004001a7825 */ /* 0x000fca00078e021a */
        /* <DEDUP_REMOVED lines=21> */
[C---:B------:R-:W-:Y:S02]  /*25e20*/  IADD3 R111, R250.reuse, -0x272, RZ ;  /* 0xfffffd8efa6f7810 */ /* 0x040fe40007ffe0ff */
[C---:B------:R-:W-:Y:S02]  /*25e30*/  IADD3 R110, R250.reuse, -0x27a, RZ ;  /* 0xfffffd86fa6e7810 */ /* 0x040fe40007ffe0ff */
[----:B------:R-:W-:Y:S02]  /*25e40*/  ISETP.GE.U32.AND P0, PT, R111, 0x7ffffd0f, PT ;  /* 0x7ffffd0f6f00780c */ /* 0x000fe40003f06070 */
[----:B------:R-:W-:Y:S02]  /*25e50*/  IADD3 R111, R250, -0x276, RZ ;  /* 0xfffffd8afa6f7810 */ /* 0x000fe40007ffe0ff */
[----:B------:R-:W-:-:S02]  /*25e60*/  ISETP.GE.U32.AND P1, PT, R110, 0x7ffffd07, PT ;  /* 0x7ffffd076e00780c */ /* 0x000fc40003f26070 */
[----:B------:R-:W-:Y:S01]  /*25e70*/  ISETP.GE.U32.AND P3, PT, R111, 0x7ffffd0b, PT ;  /* 0x7ffffd0b6f00780c */ /* 0x000fe20003f66070 */
[C---:B--2---:R-:W-:Y:S01]  /*25e80*/  IMAD.WIDE R110, R0.reuse, 0x4, R38 ;  /* 0x00000004006e7825 */ /* 0x044fe200078e0226 */
[----:B------:R1:W-:Y:S04]  /*25e90*/  LDGSTS.E [R252+-0x67c00], [R98.64], !P4 ;  /* 0x9840000062fc7fae */ /* 0x0003e8000e121848 */
[----:B------:R-:W2:Y:S01]  /*25ea0*/  LDL.LU.64 R38, [R1+0x518] ;  /* 0x0005180001267983 */ /* 0x000ea20000300a00 */
[----:B------:R-:W-:Y:S01]  /*25eb0*/  IMAD.WIDE R146, R0, 0x4, R146 ;  /* 0x0000000400927825 */ /* 0x000fe200078e0292 */
[C---:B-1----:R-:W-:Y:S02]  /*25ec0*/  IADD3 R98, R62.reuse, 0x100000, RZ ;  /* 0x001000003e627810 */ /* 0x042fe40007ffe0ff */
[----:B------:R-:W-:Y:S01]  /*25ed0*/  IADD3 R99, R62, 0x100000, RZ ;  /* 0x001000003e637810 */ /* 0x000fe20007ffe0ff */
[----:B------:R1:W-:Y:S04]  /*25ee0*/  STL.64 [R1+0x898], R110 ;  /* 0x0008986e01007387 */ /* 0x0003e80000100a00 */
[----:B------:R5:W-:Y:S04]  /*25ef0*/  LDGSTS.E [R98+-0x67a00], [R158.64], !P4 ;  /* 0x986000009e627fae */ /* 0x000be8000e121848 */
[----:B------:R1:W-:Y:S04]  /*25f00*/  STL.64 [R1+0x8a0], R146 ;  /* 0x0008a09201007387 */ /* 0x0003e80000100a00 */
[----:B------:R1:W-:Y:S04]  /*25f10*/  LDGSTS.E [R99+-0x66c00], [R110.64], !P2 ;  /* 0x994000006e637fae */ /* 0x0003e8000d121848 */
[----:B------:R1:W-:Y:S04]  /*25f20*/  LDGSTS.E [R252+-0x66a00], [R146.64], !P2 ;  /* 0x9960000092fc7fae */ /* 0x0003e8000d121848 */
[----:B-1----:R-:W2:Y:S01]  /*25f30*/  LDL.LU.64 R110, [R1+0x510] ;  /* 0x00051000016e7983 */ /* 0x002ea20000300a00 */
[----:B------:R-:W-:-:S02]  /*25f40*/  IADD3 R122, R250, -0x27e, RZ ;  /* 0xfffffd82fa7a7810 */ /* 0x000fc40007ffe0ff */
[----:B------:R-:W-:Y:S01]  /*25f50*/  IADD3 R146, R62, 0x100000, RZ ;  /* 0x001000003e927810 */ /* 0x000fe20007ffe0ff */
[C---:B---3--:R-:W-:Y:S02]  /*25f60*/  IMAD.WIDE R170, R0.reuse, 0x4, R86 ;  /* 0x0000000400aa7825 */ /* 0x048fe400078e0256 */
[----:B------:R-:W3:Y:S02]  /*25f70*/  LDL.LU.64 R86, [R1+0x508] ;  /* 0x0005080001567983 */ /* 0x000ee40000300a00 */
[----:B-----5:R-:W-:Y:S01]  /*25f80*/  IMAD.WIDE R158, R0, 0x4, R74 ;  /* 0x00000004009e7825 */ /* 0x020fe200078e024a */
[----:B------:R-:W-:Y:S01]  /*25f90*/  IADD3 R98, R250, -0x203, RZ ;  /* 0xfffffdfdfa627810 */ /* 0x000fe20007ffe0ff */
[----:B------:R-:W5:Y:S01]  /*25fa0*/  LDL.LU.64 R74, [R1+0x500] ;  /* 0x00050000014a7983 */ /* 0x000f620000300a00 */
[----:B------:R-:W-:-:S03]  /*25fb0*/  ISETP.GE.U32.AND P4, PT, R122, 0x7ffffd03, PT ;  /* 0x7ffffd037a00780c */ /* 0x000fc60003f86070 */
[----:B------:R-:W-:Y:S01]  /*25fc0*/  STL.64 [R1+0x8d8], R170 ;  /* 0x0008d8aa01007387 */ /* 0x000fe20000100a00 */
[----:B------:R-:W-:-:S03]  /*25fd0*/  ISETP.GE.U32.AND P2, PT, R98, 0x7ffffd7e, PT ;  /* 0x7ffffd7e6200780c */ /* 0x000fc60003f46070 */
[----:B------:R1:W-:Y:S01]  /*25fe0*/  STL.64 [R1+0x9d8], R158 ;  /* 0x0009d89e01007387 */ /* 0x0003e20000100a00 */
[----:B------:R-:W-:-:S03]  /*25ff0*/  IADD3 R122, R62, 0x100000, RZ ;  /* 0x001000003e7a7810 */ /* 0x000fc60007ffe0ff */
[----:B------:R1:W-:Y:S01]  /*26000*/  LDGSTS.E [R146+-0x65c00], [R170.64], !P5 ;  /* 0x9a400000aa927fae */ /* 0x0003e2000e921848 */
[----:B------:R-:W-:Y:S02]  /*26010*/  IADD3 R98, R62, 0x100000, RZ ;  /* 0x001000003e627810 */ /* 0x000fe40007ffe0ff */
[----:B------:R-:W-:Y:S01]  /*26020*/  IADD3 R99, R250, -0x207, RZ ;  /* 0xfffffdf9fa637810 */ /* 0x000fe20007ffe0ff */
[----:B------:R1:W-:Y:S04]  /*26030*/  LDGSTS.E [R122+-0x65a00], [R158.64], !P5 ;  /* 0x9a6000009e7a7fae */ /* 0x0003e8000e921848 */
[----:B-1----:R-:W5:Y:S01]  /*26040*/  LDL.LU.64 R146, [R1+0x4f8] ;  /* 0x0004f80001927983 */ /* 0x002f620000300a00 */
[----:B------:R-:W-:Y:S01]  /*26050*/  IMAD.WIDE R134, R0, 0x4, R134 ;  /* 0x0000000400867825 */ /* 0x000fe200078e0286 */
[----:B------:R-:W-:-:S04]  /*26060*/  ISETP.GE.U32.AND P5, PT, R99, 0x7ffffd7a, PT ;  /* 0x7ffffd7a6300780c */ /* 0x000fc80003fa6070 */
[----:B------:R-:W-:Y:S04]  /*26070*/  STL.64 [R1+0xa60], R134 ;  /* 0x000a608601007387 */ /* 0x000fe80000100a00 */
[----:B------:R4:W-:Y:S01]  /*26080*/  LDGSTS.E [R98+-0x64c00], [R134.64], !P6 ;  /* 0x9b40000086627fae */ /* 0x0009e2000f121848 */
[----:B------:R-:W-:-:S05]  /*26090*/  IMAD.WIDE R26, R0, 0x4, R26 ;  /* 0x00000004001a7825 */ /* 0x000fca00078e021a */
        /* <DEDUP_REMOVED lines=17> */
[----:B---3--:R-:W3:Y:S04]  /*261b0*/  LDL.LU.64 R26, [R1+0x430] ;  /* 0x00043000011a7983 */ /* 0x008ee80000300a00 */
[----:B------:R1:W-:Y:S01]  /*261c0*/  LDGSTS.E [R252+-0x62c00], [R110.64], !P3 ;  /* 0x9d4000006efc7fae */ /* 0x0003e2000d921848 */
[----:B------:R-:W-:-:S05]  /*261d0*/  IMAD.WIDE R158, R0, 0x4, R86 ;  /* 0x00000004009e7825 */ /* 0x000fca00078e0256 */
[----:B------:R-:W-:Y:S04]  /*261e0*/  STL.64 [R1+0xb80], R158 ;  /* 0x000b809e01007387 */ /* 0x000fe80000100a00 */
[----:B------:R-:W3:Y:S01]  /*261f0*/  LDL.LU.64 R86, [R1+0x408] ;  /* 0x0004080001567983 */ /* 0x000ee20000300a00 */
[----:B-1----:R-:W-:Y:S01]  /*26200*/  IADD3 R110, R62, 0x100000, RZ ;  /* 0x001000003e6e7810 */ /* 0x002fe20007ffe0ff */
[----:B-----5:R-:W-:Y:S01]  /*26210*/  IMAD.WIDE R134, R0, 0x4, R74 ;  /* 0x0000000400867825 */ /* 0x020fe200078e024a */
[----:B------:R-:W-:Y:S01]  /*26220*/  IADD3 R111, R62, 0x100000, RZ ;  /* 0x001000003e6f7810 */ /* 0x000fe20007ffe0ff */
[----:B------:R-:W5:Y:S04]  /*26230*/  LDL.LU.64 R74, [R1+0x400] ;  /* 0x00040000014a7983 */ /* 0x000f680000300a00 */
[----:B------:R1:W-:Y:S04]  /*26240*/  STL.64 [R1+0xc00], R134 ;  /* 0x000c008601007387 */ /* 0x0003e80000100a00 */
[----:B------:R1:W-:Y:S04]  /*26250*/  LDGSTS.E [R110+-0x62a00], [R158.64], !P3 ;  /* 0x9d6000009e6e7fae */ /* 0x0003e8000d921848 */
[----:B------:R1:W-:Y:S01]  /*26260*/  LDGSTS.E [R111+-0x61c00], [R134.64], !P1 ;  /* 0x9e400000866f7fae */ /* 0x0003e2000c921848 */
[----:B------:R-:W-:-:S05]  /*26270*/  IMAD.WIDE R146, R0, 0x4, R146 ;  /* 0x0000000400927825 */ /* 0x000fca00078e0292 */
[----:B------:R2:W-:Y:S04]  /*26280*/  STL.64 [R1+0xc08], R146 ;  /* 0x000c089201007387 */ /* 0x0005e80000100a00 */
[----:B-1----:R-:W5:Y:S01]  /*26290*/  LDL.LU.64 R134, [R1+0x3d8] ;  /* 0x0003d80001867983 */ /* 0x002f620000300a00 */
[----:B----4-:R-:W-:Y:S01]  /*262a0*/  IMAD.WIDE R170, R0, 0x4, R50 ;  /* 0x0000000400aa7825 */ /* 0x010fe200078e0232 */
[----:B------:R-:W-:Y:S02]  /*262b0*/  IADD3 R110, R250, -0x217, RZ ;  /* 0xfffffde9fa6e7810 */ /* 0x000fe40007ffe0ff */
[----:B------:R-:W4:Y:S04]  /*262c0*/  LDL.LU.64 R50, [R1+0x3d0] ;  /* 0x0003d00001327983 */ /* 0x000f280000300a00 */
[----:B------:R1:W-:Y:S01]  /*262d0*/  LDGSTS.E [R252+-0x61a00], [R146.64], !P1 ;  /* 0x9e60000092fc7fae */ /* 0x0003e2000c921848 */
[----:B------:R-:W-:-:S02]  /*262e0*/  ISETP.GE.U32.AND P1, PT, R110, 0x7ffffd6a, PT ;  /* 0x7ffffd6a6e00780c */ /* 0x000fc40003f26070 */
[----:B------:R-:W-:-:S05]  /*262f0*/  IADD3 R110, R62, 0x100000, RZ ;  /* 0x001000003e6e7810 */ /* 0x000fca0007ffe0ff */
[----:B------:R1:W-:Y:S01]  /*26300*/  LDGSTS.E [R110+-0x60c00], [R170.64], !P4 ;  /* 0x9f400000aa6e7fae */ /* 0x0003e2000e121848 */
[----:B--2---:R-:W-:-:S03]  /*26310*/  IMAD.WIDE R158, R0, 0x4, R38 ;  /* 0x00000004009e7825 */ /* 0x004fc600078e0226 */
[----:B------:R-:W2:Y:S04]  /*26320*/  LDL.LU.64 R38, [R1+0x3a8] ;  /* 0x0003a80001267983 */ /* 0x000ea80000300a00 */
[----:B------:R-:W-:Y:S01]  /*26330*/  STL.64 [R1+0xc38], R170 ;  /* 0x000c38aa01007387 */ /* 0x000fe20000100a00 */
[----:B-1----:R-:W-:-:S03]  /*26340*/  IADD3 R146, R62, 0x100000, RZ ;  /* 0x001000003e927810 */ /* 0x002fc60007ffe0ff */
[----:B------:R-:W-:Y:S01]  /*26350*/  STL.64 [R1+0xc48], R158 ;  /* 0x000c489e01007387 */ /* 0x000fe20000100a00 */
[----:B------:R-:W-:-:S03]  /*26360*/  IADD3 R62, R123, 0x100000, RZ ;  /* 0x001000007b3e7810 */ /* 0x000fc60007ffe0ff */
[----:B------:R-:W2:Y:S01]  /*26370*/  LDL.LU.64 R110, [R1+0x390] ;  /* 0x00039000016e7983 */ /* 0x000ea20000300a00 */
[----:B------:R-:W-:-:S03]  /*26380*/  IMAD.WIDE R98, R0, 0x4, R98 ;  /* 0x0000000400627825 */ /* 0x000fc600078e0262 */
[----:B------:R5:W-:Y:S04]  /*26390*/  LDGSTS.E [R146+-0x60a00], [R158.64], !P4 ;  /* 0x9f6000009e927fae */ /* 0x000be8000e121848 */
[----:B------:R1:W-:Y:S04]  /*263a0*/  STL.64 [R1+0x438], R98 ;  /* 0x0004386201007387 */ /* 0x0003e80000100a00 */
[----:B------:R1:W-:Y:S01]  /*263b0*/  LDGSTS.E [R62+-0x7f800], [R98.64], !P2 ;  /* 0x80800000623e7fae */ /* 0x0003e2000d121848 */
[----:B------:R-:W-:Y:S01]  /*263c0*/  IADD3 R252, R123, 0x100000, RZ ;  /* 0x001000007bfc7810 */ /* 0x000fe20007ffe0ff */
[----:B---3--:R-:W-:-:S05]  /*263d0*/  IMAD.WIDE R26, R0, 0x4, R26 ;  /* 0x00000004001a7825 */ /* 0x008fca00078e021a */
[----:B------:R3:W-:Y:S04]  /*263e0*/  STL.64 [R1+0x430], R26 ;  /* 0x0004301a01007387 */ /* 0x0007e80000100a00 */
[----:B------:R3:W-:Y:S01]  /*263f0*/  LDGSTS.E [R252+-0x7f600], [R26.64], !P2 ;  /* 0x80a000001afc7fae */ /* 0x0007e2000d121848 */
[----:B-1----:R-:W-:-:S03]  /*26400*/  IMAD.WIDE R98, R0, 0x4, R86 ;  /* 0x0000000400627825 */ /* 0x002fc600078e0256 */
[----:B------:R-:W2:Y:S01]  /*26410*/  LDL.LU.64 R86, [R1+0x368] ;  /* 0x0003680001567983 */ /* 0x000ea20000300a00 */
[----:B-----5:R-:W-:-:S03]  /*26420*/  IMAD.WIDE R146, R0, 0x4, R74 ;  /* 0x0000000400927825 */ /* 0x020fc600078e024a */
[----:B------:R-:W5:Y:S01]  /*26430*/  LDL.LU.64 R74, [R1+0x4e0] ;  /* 0x0004e000014a7983 */ /* 0x000f620000300a00 */
[C---:B---3--:R-:W-:Y:S02]  /*26440*/  IADD3 R27, R123.reuse, 0x100000, RZ ;  /* 0x001000007b1b7810 */ /* 0x048fe40007ffe0ff */
[----:B------:R-:W-:Y:S01]  /*26450*/  IADD3 R26, R123, 0x100000, RZ ;  /* 0x001000007b1a7810 */ /* 0x000fe20007ffe0ff */
[----:B------:R1:W-:Y:S04]  /*26460*/  STL.64 [R1+0x408], R98 ;  /* 0x0004086201007387 */ /* 0x0003e80000100a00 */
[----:B------:R-:W-:Y:S04]  /*26470*/  STL.64 [R1+0x400], R146 ;  /* 0x0004009201007387 */ /* 0x000fe80000100a00 */
[----:B------:R1:W-:Y:S04]  /*26480*/  LDGSTS.E [R27+-0x7e800], [R98.64], !P5 ;  /* 0x81800000621b7fae */ /* 0x0003e8000e921848 */
[----:B------:R3:W-:Y:S01]  /*26490*/  LDGSTS.E [R26+-0x7e600], [R146.64], !P5 ;  /* 0x81a00000921a7fae */ /* 0x0007e2000e921848 */
[----:B------:R-:W-:-:S03]  /*264a0*/  IMAD.WIDE R134, R0, 0x4, R134 ;  /* 0x0000000400867825 */ /* 0x000fc600078e0286 */
[----:B-1----:R-:W5:Y:S04]  /*264b0*/  LDL.LU.64 R98, [R1+0x358] ;  /* 0x0003580001627983 */ /* 0x002f680000300a00 */
[----:B------:R2:W-:Y:S04]  /*264c0*/  STL.64 [R1+0x3d8], R134 ;  /* 0x0003d88601007387 */ /* 0x0005e80000100a00 */
[----:B---3--:R-:W3:Y:S01]  /*264d0*/  LDL.LU.64 R26, [R1+0x4d8] ;  /* 0x0004d800011a7983 */ /* 0x008ee20000300a00 */
[----:B------:R-:W-:-:S03]  /*264e0*/  IADD3 R122, R250, -0x20f, RZ ;  /* 0xfffffdf1fa7a7810 */ /* 0x000fc60007ffe0ff */
[----:B------:R2:W-:Y:S01]  /*264f0*/  LDGSTS.E [R252+-0x7d800], [R134.64], !P6 ;  /* 0x8280000086fc7fae */ /* 0x0005e2000f121848 */
[----:B----4-:R-:W-:-:S05]  /*26500*/  IMAD.WIDE R158, R0, 0x4, R50 ;  /* 0x00000004009e7825 */ /* 0x010fca00078e0232 */
[----:B------:R-:W-:Y:S04]  /*26510*/  STL.64 [R1+0x3d0], R158 ;  /* 0x0003d09e01007387 */ /* 0x000fe80000100a00 */
[----:B------:R-:W4:Y:S01]  /*26520*/  LDL.LU.64 R50, [R1+0x348] ;  /* 0x0003480001327983 */ /* 0x000f220000300a00 */
[----:B------:R-:W-:Y:S02]  /*26530*/  ISETP.GE.U32.AND P0, PT, R122, 0x7ffffd72, PT ;  /* 0x7ffffd727a00780c */ /* 0x000fe40003f06070 */
[----:B------:R-:W-:-:S04]  /*26540*/  IADD3 R122, R250, -0x213, RZ ;  /* 0xfffffdedfa7a7810 */ /* 0x000fc80007ffe0ff */
[----:B------:R-:W-:Y:S02]  /*26550*/  ISETP.GE.U32.AND P3, PT, R122, 0x7ffffd6e, PT ;  /* 0x7ffffd6e7a00780c */ /* 0x000fe40003f66070 */
[----:B------:R-:W-:Y:S01]  /*26560*/  IADD3 R122, R250, -0x21b, RZ ;  /* 0xfffffde5fa7a7810 */ /* 0x000fe20007ffe0ff */
[----:B--2---:R-:W-:Y:S02]  /*26570*/  IMAD.WIDE R134, R0, 0x4, R38 ;  /* 0x0000000400867825 */ /* 0x004fe400078e0226 */
[----:B------:R-:W2:Y:S01]  /*26580*/  LDL.LU.64 R38, [R1+0x4d0] ;  /* 0x0004d00001267983 */ /* 0x000ea20000300a00 */
[----:B------:R-:W-:Y:S02]  /*26590*/  ISETP.GE.U32.AND P4, PT, R122, 0x7ffffd66, PT ;  /* 0x7ffffd667a00780c */ /* 0x000fe40003f86070 */
[C---:B------:R-:W-:Y:S02]  /*265a0*/  IADD3 R62, R250.reuse, -0x223, RZ ;  /* 0xfffffdddfa3e7810 */ /* 0x040fe40007ffe0ff */
[----:B------:R-:W-:-:S02]  /*265b0*/  IADD3 R122, R250, -0x21f, RZ ;  /* 0xfffffde1fa7a7810 */ /* 0x000fc40007ffe0ff */
[----:B------:R-:W-:Y:S02]  /*265c0*/  ISETP.GE.U32.AND P5, PT, R62, 0x7ffffd5e, PT ;  /* 0x7ffffd5e3e00780c */ /* 0x000fe40003fa6070 */
[----:B------:R-:W-:Y:S01]  /*265d0*/  ISETP.GE.U32.AND P2, PT, R122, 0x7ffffd62, PT ;  /* 0x7ffffd627a00780c */ /* 0x000fe20003f46070 */
[----:B------:R-:W-:Y:S01]  /*265e0*/  IMAD.WIDE R110, R0, 0x4, R110 ;  /* 0x00000004006e7825 */ /* 0x000fe200078e026e */
[C---:B------:R-:W-:Y:S02]  /*265f0*/  IADD3 R62, R123.reuse, 0x100000, RZ ;  /* 0x001000007b3e7810 */ /* 0x040fe40007ffe0ff */
        /* <DEDUP_REMOVED lines=9> */
[C---:B------:R-:W-:Y:S02]  /*26690*/  IMAD.WIDE R170, R0.reuse, 0x4, R86 ;  /* 0x0000000400aa7825 */ /* 0x040fe400078e0256 */
[----:B------:R-:W2:Y:S02]  /*266a0*/  LDL.LU.64 R86, [R1+0x4c0] ;  /* 0x0004c00001567983 */ /* 0x000ea40000300a00 */
[----:B-----5:R-:W-:Y:S02]  /*266b0*/  IMAD.WIDE R158, R0, 0x4, R74 ;  /* 0x00000004009e7825 */ /* 0x020fe400078e024a */
[----:B------:R-:W5:Y:S01]  /*266c0*/  LDL.LU.64 R74, [R1+0x4b8] ;  /* 0x0004b800014a7983 */ /* 0x000f620000300a00 */
[----:B------:R-:W-:-:S03]  /*266d0*/  IADD3 R62, R250, -0x22b, RZ ;  /* 0xfffffdd5fa3e7810 */ /* 0x000fc60007ffe0ff */
[----:B------:R-:W-:Y:S01]  /*266e0*/  STL.64 [R1+0x368], R170 ;  /* 0x000368aa01007387 */ /* 0x000fe20000100a00 */
[----:B------:R-:W-:-:S03]  /*266f0*/  ISETP.GE.U32.AND P6, PT, R146, 0x7ffffd5a, PT ;  /* 0x7ffffd5a9200780c */ /* 0x000fc60003fc6070 */
[----:B------:R-:W-:Y:S01]  /*26700*/  STL.64 [R1+0x360], R158 ;  /* 0x0003609e01007387 */ /* 0x000fe20000100a00 */
[----:B------:R-:W-:-:S03]  /*26710*/  ISETP.GE.U32.AND P0, PT, R62, 0x7ffffd56, PT ;  /* 0x7ffffd563e00780c */ /* 0x000fc60003f06070 */
[----:B------:R1:W-:Y:S01]  /*26720*/  LDGSTS.E [R110+-0x7b800], [R170.64], !P3 ;  /* 0x84800000aa6e7fae */ /* 0x0003e2000d921848 */
[C---:B------:R-:W-:Y:S02]  /*26730*/  IADD3 R146, R123.reuse, 0x100000, RZ ;  /* 0x001000007b927810 */ /* 0x040fe40007ffe0ff */
[----:B------:R-:W-:-:S03]  /*26740*/  IADD3 R62, R123, 0x100000, RZ ;  /* 0x001000007b3e7810 */ /* 0x000fc60007ffe0ff */
[----:B------:R2:W-:Y:S04]  /*26750*/  LDGSTS.E [R146+-0x7b600], [R158.64], !P3 ;  /* 0x84a000009e927fae */ /* 0x0005e8000d921848 */
[----:B-1----:R-:W5:Y:S01]  /*26760*/  LDL.LU.64 R110, [R1+0x4b0] ;  /* 0x0004b000016e7983 */ /* 0x002f620000300a00 */
[----:B------:R-:W-:-:S04]  /*26770*/  IMAD.WIDE R98, R0, 0x4, R98 ;  /* 0x0000000400627825 */ /* 0x000fc800078e0262 */
[C---:B---3--:R-:W-:Y:S01]  /*26780*/  IMAD.WIDE R26, R0.reuse, 0x4, R26 ;  /* 0x00000004001a7825 */ /* 0x048fe200078e021a */
[----:B------:R4:W-:Y:S04]  /*26790*/  STL.64 [R1+0x358], R98 ;  /* 0x0003586201007387 */ /* 0x0009e80000100a00 */
[----:B------:R4:W-:Y:S04]  /*267a0*/  LDGSTS.E [R62+-0x7a800], [R98.64], !P1 ;  /* 0x85800000623e7fae */ /* 0x0009e8000c921848 */
[----:B------:R1:W-:Y:S04]  /*267b0*/  STL.64 [R1+0x350], R26 ;  /* 0x0003501a01007387 */ /* 0x0003e80000100a00 */
[----:B------:R1:W-:Y:S01]  /*267c0*/  LDGSTS.E [R252+-0x7a600], [R26.64], !P1 ;  /* 0x85a000001afc7fae */ /* 0x0003e2000c921848 */
[----:B----4-:R-:W-:-:S03]  /*267d0*/  IMAD.WIDE R98, R0, 0x4, R50 ;  /* 0x0000000400627825 */ /* 0x010fc600078e0232 */
[----:B------:R-:W3:Y:S01]  /*267e0*/  LDL.LU.64 R50, [R1+0x4a8] ;  /* 0x0004a80001327983 */ /* 0x000ee20000300a00 */
[C---:B-1----:R-:W-:Y:S01]  /*267f0*/  IADD3 R27, R123.reuse, 0x100000, RZ ;  /* 0x001000007b1b7810 */ /* 0x042fe20007ffe0ff */
[----:B--2---:R-:W-:Y:S01]  /*26800*/  IMAD.WIDE R146, R0, 0x4, R38 ;  /* 0x0000000400927825 */ /* 0x004fe200078e0226 */
[----:B------:R-:W-:Y:S01]  /*26810*/  IADD3 R26, R123, 0x100000, RZ ;  /* 0x001000007b1a7810 */ /* 0x000fe20007ffe0ff */
[----:B------:R-:W2:Y:S04]  /*26820*/  LDL.LU.64 R38, [R1+0x4a0] ;  /* 0x0004a00001267983 */ /* 0x000ea80000300a00 */
[----:B------:R1:W-:Y:S04]  /*26830*/  STL.64 [R1+0x348], R98 ;  /* 0x0003486201007387 */ /* 0x0003e80000100a00 */
[----:B------:R-:W-:Y:S04]  /*26840*/  STL.64 [R1+0x340], R146 ;  /* 0x0003409201007387 */ /* 0x000fe80000100a00 */
[----:B------:R1:W-:Y:S04]  /*26850*/  LDGSTS.E [R27+-0x79800], [R98.64], !P4 ;  /* 0x86800000621b7fae */ /* 0x0003e8000e121848 */
[----:B------:R4:W-:Y:S01]  /*26860*/  LDGSTS.E [R26+-0x79600], [R146.64], !P4 ;  /* 0x86a00000921a7fae */ /* 0x0009e2000e121848 */
[----:B------:R-:W-:-:S03]  /*26870*/  IADD3 R122, R250, -0x22f, RZ ;  /* 0xfffffdd1fa7a7810 */ /* 0x000fc60007ffe0ff */
[----:B-1----:R-:W2:Y:S01]  /*26880*/  LDL.LU.64 R98, [R1+0x498] ;  /* 0x0004980001627983 */ /* 0x002ea20000300a00 */
[----:B------:R-:W-:-:S05]  /*26890*/  IMAD.WIDE R134, R0, 0x4, R134 ;  /* 0x0000000400867825 */ /* 0x000fca00078e0286 */
[----:B------:R5:W-:Y:S04]  /*268a0*/  STL.64 [R1+0x4c8], R134 ;  /* 0x0004c88601007387 */ /* 0x000be80000100a00 */
[----:B----4-:R-:W4:Y:S01]  /*268b0*/  LDL.LU.64 R26, [R1+0x490] ;  /* 0x00049000011a7983 */ /* 0x010f220000300a00 */
[----:B------:R-:W-:Y:S01]  /*268c0*/  ISETP.GE.U32.AND P3, PT, R122, 0x7ffffd52, PT ;  /* 0x7ffffd527a00780c */ /* 0x000fe20003f66070 */
[----:B------:R-:W-:Y:S01]  /*268d0*/  IMAD.WIDE R158, R0, 0x4, R86 ;  /* 0x00000004009e7825 */ /* 0x000fe200078e0256 */
[C---:B------:R-:W-:Y:S01]  /*268e0*/  IADD3 R62, R250.reuse, -0x237, RZ ;  /* 0xfffffdc9fa3e7810 */ /* 0x040fe20007ffe0ff */
[----:B------:R5:W-:Y:S04]  /*268f0*/  LDGSTS.E [R252+-0x78800], [R134.64], !P2 ;  /* 0x8780000086fc7fae */ /* 0x000be8000d121848 */
[----:B------:R-:W-:Y:S01]  /*26900*/  STL.64 [R1+0x4c0], R158 ;  /* 0x0004c09e01007387 */ /* 0x000fe20000100a00 */
[----:B------:R-:W-:-:S03]  /*26910*/  IADD3 R122, R250, -0x233, RZ ;  /* 0xfffffdcdfa7a7810 */ /* 0x000fc60007ffe0ff */
[----:B------:R-:W4:Y:S01]  /*26920*/  LDL.LU.64 R86, [R1+0x488] ;  /* 0x0004880001567983 */ /* 0x000f220000300a00 */
[----:B------:R-:W-:Y:S01]  /*26930*/  ISETP.GE.U32.AND P4, PT, R62, 0x7ffffd4a, PT ;  /* 0x7ffffd4a3e00780c */ /* 0x000fe20003f86070 */
[----:B-----5:R-:W-:Y:S02]  /*26940*/  IMAD.WIDE R134, R0, 0x4, R74 ;  /* 0x0000000400867825 */ /* 0x020fe400078e024a */
[----:B------:R-:W5:Y:S01]  /*26950*/  LDL.LU.64 R74, [R1+0x480] ;  /* 0x00048000014a7983 */ /* 0x000f620000300a00 */
[----:B------:R-:W-:Y:S02]  /*26960*/  ISETP.GE.U32.AND P1, PT, R122, 0x7ffffd4e, PT ;  /* 0x7ffffd4e7a00780c */ /* 0x000fe40003f26070 */
[C---:B------:R-:W-:Y:S02]  /*26970*/  IADD3 R62, R123.reuse, 0x100000, RZ ;  /* 0x001000007b3e7810 */ /* 0x040fe40007ffe0ff */
[----:B------:R-:W-:Y:S01]  /*26980*/  IADD3 R122, R123, 0x100000, RZ ;  /* 0x001000007b7a7810 */ /* 0x000fe20007ffe0ff */
[----:B------:R1:W-:Y:S04]  /*26990*/  STL.64 [R1+0x4b8], R134 ;  /* 0x0004b88601007387 */ /* 0x0003e80000100a00 */
[----:B------:R2:W-:Y:S01]  /*269a0*/  LDGSTS.E [R62+-0x78600], [R158.64], !P2 ;  /* 0x87a000009e3e7fae */ /* 0x0005e2000d121848 */
[----:B------:R-:W-:-:S03]  /*269b0*/  IMAD.WIDE R110, R0, 0x4, R110 ;  /* 0x00000004006e7825 */ /* 0x000fc600078e026e */
[----:B------:R1:W-:Y:S04]  /*269c0*/  LDGSTS.E [R122+-0x77800], [R134.64], !P5 ;  /* 0x88800000867a7fae */ /* 0x0003e8000e921848 */
[----:B------:R3:W-:Y:S04]  /*269d0*/  STL.64 [R1+0x4b0], R110 ;  /* 0x0004b06e01007387 */ /* 0x0007e80000100a00 */
[----:B------:R3:W-:Y:S04]  /*269e0*/  LDGSTS.E [R252+-0x77600], [R110.64], !P5 ;  /* 0x88a000006efc7fae */ /* 0x0007e8000e921848 */
[----:B-1----:R-:W5:Y:S01]  /*269f0*/  LDL.LU.64 R134, [R1+0x478] ;  /* 0x0004780001867983 */ /* 0x002f620000300a00 */
[----:B---3--:R-:W-:-:S03]  /*26a00*/  IMAD.WIDE R170, R0, 0x4, R50 ;  /* 0x0000000400aa7825 */ /* 0x008fc600078e0232 */
[----:B------:R-:W3:Y:S01]  /*26a10*/  LDL.LU.64 R50, [R1+0x470] ;  /* 0x0004700001327983 */ /* 0x000ee20000300a00 */
[----:B------:R-:W-:-:S05]  /*26a20*/  IADD3 R110, R123, 0x100000, RZ ;  /* 0x001000007b6e7810 */ /* 0x000fca0007ffe0ff */
[----:B------:R1:W-:Y:S01]  /*26a30*/  LDGSTS.E [R110+-0x76800], [R170.64], !P6 ;  /* 0x89800000aa6e7fae */ /* 0x0003e2000f121848 */
[----:B--2---:R-:W-:-:S03]  /*26a40*/  IMAD.WIDE R158, R0, 0x4, R38 ;  /* 0x00000004009e7825 */ /* 0x004fc600078e0226 */
[----:B------:R-:W2:Y:S04]  /*26a50*/  LDL.LU.64 R38, [R1+0x468] ;  /* 0x0004680001267983 */ /* 0x000ea80000300a00 */
[----:B------:R-:W-:Y:S04]  /*26a60*/  STL.64 [R1+0x4a8], R170 ;  /* 0x0004a8aa01007387 */ /* 0x000fe80000100a00 */
[----:B------:R-:W-:Y:S04]  /*26a70*/  STL.64 [R1+0x4a0], R158 ;  /* 0x0004a09e01007387 */ /* 0x000fe80000100a00 */
[----:B-1----:R-:W2:Y:S01]  /*26a80*/  LDL.LU.64 R110, [R1+0x460] ;  /* 0x00046000016e7983 */ /* 0x002ea20000300a00 */
[----:B------:R-:W-:-:S02]  /*26a90*/  IADD3 R146, R250, -0x23b, RZ ;  /* 0xfffffdc5fa927810 */ /* 0x000fc40007ffe0ff */
[----:B------:R-:W-:Y:S02]  /*26aa0*/  IADD3 R62, R250, -0x23f, RZ ;  /* 0xfffffdc1fa3e7810 */ /* 0x000fe40007ffe0ff */
[----:B------:R-:W-:Y:S02]  /*26ab0*/  ISETP.GE.U32.AND P2, PT, R146, 0x7ffffd46, PT ;  /* 0x7ffffd469200780c */ /* 0x000fe40003f46070 */
[----:B------:R-:W-:Y:S02]  /*26ac0*/  ISETP.GE.U32.AND P5, PT, R62, 0x7ffffd42, PT ;  /* 0x7ffffd423e00780c */ /* 0x000fe40003fa6070 */
[C---:B------:R-:W-:Y:S01]  /*26ad0*/  IADD3 R146, R123.reuse, 0x100000, RZ ;  /* 0x001000007b927810 */ /* 0x040fe20007ffe0ff */
[----:B------:R-:W-:Y:S01]  /*26ae0*/  IMAD.WIDE R98, R0, 0x4, R98 ;  /* 0x0000000400627825 */ /* 0x000fe200078e0262 */
[----:B------:R-:W-:-:S03]  /*26af0*/  IADD3 R62, R123, 0x100000, RZ ;  /* 0x001000007b3e7810 */ /* 0x000fc60007ffe0ff */
[----:B------:R5:W-:Y:S04]  /*26b00*/  LDGSTS.E [R146+-0x76600], [R158.64], !P6 ;  /* 0x89a000009e927fae */ /* 0x000be8000f121848 */
[----:B------:R1:W-:Y:S04]  /*26b10*/  STL.64 [R1+0x498], R98 ;  /* 0x0004986201007387 */ /* 0x0003e80000100a00 */
[----:B------:R1:W-:Y:S01]  /*26b20*/  LDGSTS.E [R62+-0x75800], [R98.64], !P0 ;  /* 0x8a800000623e7fae */ /* 0x0003e2000c121848 */
[----:B----4-:R-:W-:-:S05]  /*26b30*/  IMAD.WIDE R26, R0, 0x4, R26 ;  /* 0x00000004001a7825 */ /* 0x010fca00078e021a */
[----:B------:R4:W-:Y:S04]  /*26b40*/  STL.64 [R1+0x490], R26 ;  /* 0x0004901a01007387 */ /* 0x0009e80000100a00 */
[----:B------:R4:W-:Y:S01]  /*26b50*/  LDGSTS.E [R252+-0x75600], [R26.64], !P0 ;  /* 0x8aa000001afc7fae */ /* 0x0009e2000c121848 */
[----:B-1----:R-:W-:-:S03]  /*26b60*/  IMAD.WIDE R98, R0, 0x4, R86 ;  /* 0x0000000400627825 */ /* 0x002fc600078e0256 */
[----:B------:R-:W2:Y:S01]  /*26b70*/  LDL.LU.64 R86, [R1+0x338] ;  /* 0x0003380001567983 */ /* 0x000ea20000300a00 */
[----:B-----5:R-:W-:-:S03]  /*26b80*/  IMAD.WIDE R146, R0, 0x4, R74 ;  /* 0x0000000400927825 */ /* 0x020fc600078e024a */
[----:B------:R-:W5:Y:S01]  /*26b90*/  LDL.LU.64 R74, [R1+0x330] ;  /* 0x00033000014a7983 */ /* 0x000f620000300a00 */
[C---:B----4-:R-:W-:Y:S02]  /*26ba0*/  IADD3 R27, R123.reuse, 0x100000, RZ ;  /* 0x001000007b1b7810 */ /* 0x050fe40007ffe0ff */
        /* <DEDUP_REMOVED lines=8> */
[----:B----4-:R-:W4:Y:S01]  /*26c30*/  LDL.LU.64 R26, [R1+0x320] ;  /* 0x00032000011a7983 */ /* 0x010f220000300a00 */
[----:B---3--:R-:W-:Y:S01]  /*26c40*/  IMAD.WIDE R158, R0, 0x4, R50 ;  /* 0x00000004009e7825 */ /* 0x008fe200078e0232 */
[----:B------:R-:W-:-:S02]  /*26c50*/  IADD3 R122, R250, -0x243, RZ ;  /* 0xfffffdbdfa7a7810 */ /* 0x000fc40007ffe0ff */
[----:B------:R2:W-:Y:S04]  /*26c60*/  LDGSTS.E [R252+-0x73800], [R134.64], !P1 ;  /* 0x8c80000086fc7fae */ /* 0x0005e8000c921848 */
[----:B------:R-:W-:Y:S04]  /*26c70*/  STL.64 [R1+0x470], R158 ;  /* 0x0004709e01007387 */ /* 0x000fe80000100a00 */
[----:B------:R-:W3:Y:S01]  /*26c80*/  LDL.LU.64 R50, [R1+0x318] ;  /* 0x0003180001327983 */ /* 0x000ee20000300a00 */
[----:B------:R-:W-:Y:S02]  /*26c90*/  ISETP.GE.U32.AND P6, PT, R122, 0x7ffffd3e, PT ;  /* 0x7ffffd3e7a00780c */ /* 0x000fe40003fc6070 */
[----:B------:R-:W-:-:S02]  /*26ca0*/  IADD3 R62, R250, -0x24b, RZ ;  /* 0xfffffdb5fa3e7810 */ /* 0x000fc40007ffe0ff */
[----:B------:R-:W-:Y:S01]  /*26cb0*/  IADD3 R122, R250, -0x247, RZ ;  /* 0xfffffdb9fa7a7810 */ /* 0x000fe20007ffe0ff */
[----:B--2---:R-:W-:Y:S01]  /*26cc0*/  IMAD.WIDE R134, R0, 0x4, R38 ;  /* 0x0000000400867825 */ /* 0x004fe200078e0226 */
[----:B------:R-:W-:Y:S01]  /*26cd0*/  ISETP.GE.U32.AND P3, PT, R62, 0x7ffffd36, PT ;  /* 0x7ffffd363e00780c */ /* 0x000fe20003f66070 */
[----:B------:R-:W2:Y:S01]  /*26ce0*/  LDL.LU.64 R38, [R1+0x310] ;  /* 0x0003100001267983 */ /* 0x000ea20000300a00 */
[----:B------:R-:W-:Y:S02]  /*26cf0*/  ISETP.GE.U32.AND P0, PT, R122, 0x7ffffd3a, PT ;  /* 0x7ffffd3a7a00780c */ /* 0x000fe40003f06070 */
[C---:B------:R-:W-:Y:S02]  /*26d00*/  IADD3 R62, R123.reuse, 0x100000, RZ ;  /* 0x001000007b3e7810 */ /* 0x040fe40007ffe0ff */
[----:B------:R-:W-:Y:S01]  /*26d10*/  IADD3 R122, R123, 0x100000, RZ ;  /* 0x001000007b7a7810 */ /* 0x000fe20007ffe0ff */
[----:B------:R1:W-:Y:S01]  /*26d20*/  STL.64 [R1+0x468], R134 ;  /* 0x0004688601007387 */ /* 0x0003e20000100a00 */
[----:B------:R-:W-:-:S03]  /*26d30*/  IMAD.WIDE R110, R0, 0x4, R110 ;  /* 0x00000004006e7825 */ /* 0x000fc600078e026e */
[----:B------:R1:W-:Y:S04]  /*26d40*/  LDGSTS.E [R62+-0x73600], [R158.64], !P1 ;  /* 0x8ca000009e3e7fae */ /* 0x0003e8000c921848 */
[----:B------:R1:W-:Y:S04]  /*26d50*/  STL.64 [R1+0x460], R110 ;  /* 0x0004606e01007387 */ /* 0x0003e80000100a00 */
[----:B------:R1:W-:Y:S04]  /*26d60*/  LDGSTS.E [R122+-0x72800], [R134.64], !P4 ;  /* 0x8d800000867a7fae */ /* 0x0003e8000e121848 */
[----:B------:R1:W-:Y:S04]  /*26d70*/  LDGSTS.E [R252+-0x72600], [R110.64], !P4 ;  /* 0x8da000006efc7fae */ /* 0x0003e8000e121848 */
[----:B-1----:R-:W2:Y:S01]  /*26d80*/  LDL.LU.64 R134, [R1+0x308] ;  /* 0x0003080001867983 */ /* 0x002ea20000300a00 */
[----:B------:R-:W-:-:S02]  /*26d90*/  IADD3 R146, R250, -0x24f, RZ ;  /* 0xfffffdb1fa927810 */ /* 0x000fc40007ffe0ff */
[C---:B------:R-:W-:Y:S02]  /*26da0*/  IADD3 R110, R123.reuse, 0x100000, RZ ;  /* 0x001000007b6e7810 */ /* 0x040fe40007ffe0ff */
[----:B------:R-:W-:Y:S02]  /*26db0*/  IADD3 R62, R250, -0x253, RZ ;  /* 0xfffffdadfa3e7810 */ /* 0x000fe40007ffe0ff */
[----:B------:R-:W-:Y:S02]  /*26dc0*/  ISETP.GE.U32.AND P1, PT, R146, 0x7ffffd32, PT ;  /* 0x7ffffd329200780c */ /* 0x000fe40003f26070 */
[----:B------:R-:W-:Y:S02]  /*26dd0*/  ISETP.GE.U32.AND P4, PT, R62, 0x7ffffd2e, PT ;  /* 0x7ffffd2e3e00780c */ /* 0x000fe40003f86070 */
[C---:B------:R-:W-:Y:S02]  /*26de0*/  IADD3 R146, R123.reuse, 0x100000, RZ ;  /* 0x001000007b927810 */ /* 0x040fe40007ffe0ff */
[----:B------:R-:W-:Y:S01]  /*26df0*/  IADD3 R62, R123, 0x100000, RZ ;  /* 0x001000007b3e7810 */ /* 0x000fe20007ffe0ff */
[----:B------:R-:W-:-:S02]  /*26e00*/  IMAD.WIDE R170, R0, 0x4, R86 ;  /* 0x0000000400aa7825 */ /* 0x000fc400078e0256 */
[----:B------:R-:W2:Y:S02]  /*26e10*/  LDL.LU.64 R86, [R1+0x300] ;  /* 0x0003000001567983 */ /* 0x000ea40000300a00 */
[C---:B-----5:R-:W-:Y:S02]  /*26e20*/  IMAD.WIDE R158, R0.reuse, 0x4, R74 ;  /* 0x00000004009e7825 */ /* 0x060fe400078e024a */
[----:B------:R1:W-:Y:S04]  /*26e30*/  LDGSTS.E [R110+-0x71800], [R170.64], !P2 ;  /* 0x8e800000aa6e7fae */ /* 0x0003e8000d121848 */
[----:B------:R-:W5:Y:S04]  /*26e40*/  LDL.LU.64 R74, [R1+0x2f8] ;  /* 0x0002f800014a7983 */ /* 0x000f680000300a00 */
[----:B------:R-:W-:Y:S04]  /*26e50*/  STL.64 [R1+0x338], R170 ;  /* 0x000338aa01007387 */ /* 0x000fe80000100a00 */
[----:B------:R-:W-:Y:S04]  /*26e60*/  STL.64 [R1+0x330], R158 ;  /* 0x0003309e01007387 */ /* 0x000fe80000100a00 */
[----:B-1----:R-:W5:Y:S04]  /*26e70*/  LDL.LU.64 R110, [R1+0x2f0] ;  /* 0x0002f000016e7983 */ /* 0x002f680000300a00 */
[----:B------:R2:W-:Y:S01]  /*26e80*/  LDGSTS.E [R146+-0x71600], [R158.64], !P2 ;  /* 0x8ea000009e927fae */ /* 0x0005e2000d121848 */
[----:B------:R-:W-:-:S04]  /*26e90*/  IMAD.WIDE R98, R0, 0x4, R98 ;  /* 0x0000000400627825 */ /* 0x000fc800078e0262 */
[C---:B----4-:R-:W-:Y:S01]  /*26ea0*/  IMAD.WIDE R26, R0.reuse, 0x4, R26 ;  /* 0x00000004001a7825 */ /* 0x050fe200078e021a */
[----:B------:R3:W-:Y:S04]  /*26eb0*/  STL.64 [R1+0x328], R98 ;  /* 0x0003286201007387 */ /* 0x0007e80000100a00 */
[----:B------:R3:W-:Y:S04]  /*26ec0*/  LDGSTS.E [R62+-0x70800], [R98.64], !P5 ;  /* 0x8f800000623e7fae */ /* 0x0007e8000e921848 */
[----:B------:R1:W-:Y:S04]  /*26ed0*/  STL.64 [R1+0x320], R26 ;  /* 0x0003201a01007387 */ /* 0x0003e80000100a00 */
[----:B------:R1:W-:Y:S01]  /*26ee0*/  LDGSTS.E [R252+-0x70600], [R26.64], !P5 ;  /* 0x8fa000001afc7fae */ /* 0x0003e2000e921848 */
[----:B---3--:R-:W-:-:S03]  /*26ef0*/  IMAD.WIDE R98, R0, 0x4, R50 ;  /* 0x0000000400627825 */ /* 0x008fc600078e0232 */
[----:B------:R-:W3:Y:S01]  /*26f00*/  LDL.LU.64 R50, [R1+0x2e8] ;  /* 0x0002e80001327983 */ /* 0x000ee20000300a00 */
[C---:B-1----:R-:W-:Y:S01]  /*26f10*/  IADD3 R27, R123.reuse, 0x100000, RZ ;  /* 0x001000007b1b7810 */ /* 0x042fe20007ffe0ff */
[C---:B--2---:R-:W-:Y:S01]  /*26f20*/  IMAD.WIDE R146, R0.reuse, 0x4, R38 ;  /* 0x0000000400927825 */ /* 0x044fe200078e0226 */
[----:B------:R-:W-:Y:S01]  /*26f30*/  IADD3 R26, R123, 0x100000, RZ ;  /* 0x001000007b1a7810 */ /* 0x000fe20007ffe0ff */
[----:B------:R-:W2:Y:S04]  /*26f40*/  LDL.LU.64 R38, [R1+0x2e0] ;  /* 0x0002e00001267983 */ /* 0x000ea80000300a00 */
[----:B------:R1:W-:Y:S04]  /*26f50*/  STL.64 [R1+0x318], R98 ;  /* 0x0003186201007387 */ /* 0x0003e80000100a00 */
[----:B------:R-:W-:Y:S04]  /*26f60*/  STL.64 [R1+0x310], R146 ;  /* 0x0003109201007387 */ /* 0x000fe80000100a00 */
[----:B------:R1:W-:Y:S04]  /*26f70*/  LDGSTS.E [R27+-0x6f800], [R98.64], !P6 ;  /* 0x90800000621b7fae */ /* 0x0003e8000f121848 */
[----:B------:R4:W-:Y:S04]  /*26f80*/  LDGSTS.E [R26+-0x6f600], [R146.64], !P6 ;  /* 0x90a00000921a7fae */ /* 0x0009e8000f121848 */
[----:B-1----:R-:W2:Y:S01]  /*26f90*/  LDL.LU.64 R98, [R1+0x2d8] ;  /* 0x0002d80001627983 */ /* 0x002ea20000300a00 */
[----:B------:R-:W-:-:S05]  /*26fa0*/  IMAD.WIDE R134, R0, 0x4, R134 ;  /* 0x0000000400867825 */ /* 0x000fca00078e0286 */
[----:B------:R5:W-:Y:S04]  /*26fb0*/  STL.64 [R1+0x308], R134 ;  /* 0x0003088601007387 */ /* 0x000be80000100a00 */
[----:B----4-:R-:W4:Y:S01]  /*26fc0*/  LDL.LU.64 R26, [R1+0x2d0] ;  /* 0x0002d000011a7983 */ /* 0x010f220000300a00 */
[----:B------:R-:W-:-:S03]  /*26fd0*/  IADD3 R122, R250, -0x257, RZ ;  /* 0xfffffda9fa7a7810 */ /* 0x000fc60007ffe0ff */
[----:B------:R5:W-:Y:S01]  /*26fe0*/  LDGSTS.E [R252+-0x6e800], [R134.64], !P0 ;  /* 0x9180000086fc7fae */ /* 0x000be2000c121848 */
[----:B------:R-:W-:Y:S02]  /*26ff0*/  ISETP.GE.U32.AND P2, PT, R122, 0x7ffffd2a, PT ;  /* 0x7ffffd2a7a00780c */ /* 0x000fe40003f46070 */
[C---:B------:R-:W-:Y:S02]  /*27000*/  IADD3 R62, R250.reuse, -0x25f, RZ ;  /* 0xfffffda1fa3e7810 */ /* 0x040fe40007ffe0ff */
[----:B------:R-:W-:Y:S02]  /*27010*/  IADD3 R122, R250, -0x25b, RZ ;  /* 0xfffffda5fa7a7810 */ /* 0x000fe40007ffe0ff */
[----:B------:R-:W-:Y:S01]  /*27020*/  ISETP.GE.U32.AND P6, PT, R62, 0x7ffffd22, PT ;  /* 0x7ffffd223e00780c */ /* 0x000fe20003fc6070 */
[----:B------:R-:W-:-:S05]  /*27030*/  IMAD.WIDE R158, R0, 0x4, R86 ;  /* 0x00000004009e7825 */ /* 0x000fca00078e0256 */
[----:B------:R-:W-:Y:S01]  /*27040*/  STL.64 [R1+0x300], R158 ;  /* 0x0003009e01007387 */ /* 0x000fe20000100a00 */
[----:B-----5:R-:W-:-:S03]  /*27050*/  IMAD.WIDE R134, R0, 0x4, R74 ;  /* 0x0000000400867825 */ /* 0x020fc600078e024a */
[----:B------:R-:W5:Y:S04]  /*27060*/  LDL.LU.64 R74, [R1+0x2c8] ;  /* 0x0002c800014a7983 */ /* 0x000f680000300a00 */
[----:B------:R-:W5:Y:S01]  /*27070*/  LDL.LU.64 R86, [R1+0x2c0] ;  /* 0x0002c00001567983 */ /* 0x000f620000300a00 */
[----:B------:R-:W-:Y:S02]  /*27080*/  ISETP.GE.U32.AND P5, PT, R122, 0x7ffffd26, PT ;  /* 0x7ffffd267a00780c */ /* 0x000fe40003fa6070 */
[C---:B------:R-:W-:Y:S02]  /*27090*/  IADD3 R62, R123.reuse, 0x100000, RZ ;  /* 0x001000007b3e7810 */ /* 0x040fe40007ffe0ff */
[----:B------:R-:W-:Y:S01]  /*270a0*/  IADD3 R122, R123, 0x100000, RZ ;  /* 0x001000007b7a7810 */ /* 0x000fe20007ffe0ff */
[C---:B------:R-:W-:Y:S01]  /*270b0*/  IMAD.WIDE R110, R0.reuse, 0x4, R110 ;  /* 0x00000004006e7825 */ /* 0x040fe200078e026e */
[----:B------:R1:W-:Y:S04]  /*270c0*/  STL.64 [R1+0x2f8], R134 ;  /* 0x0002f88601007387 */ /* 0x0003e80000100a00 */
[----:B------:R2:W-:Y:S04]  /*270d0*/  LDGSTS.E [R62+-0x6e600], [R158.64], !P0 ;  /* 0x91a000009e3e7fae */ /* 0x0005e8000c121848 */
[----:B------:R1:W-:Y:S04]  /*270e0*/  STL.64 [R1+0x2f0], R110 ;  /* 0x0002f06e01007387 */ /* 0x0003e80000100a00 */
[----:B------:R1:W-:Y:S04]  /*270f0*/  LDGSTS.E [R122+-0x6d800], [R134.64], !P3 ;  /* 0x92800000867a7fae */ /* 0x0003e8000d921848 */
[----:B------:R3:W-:Y:S04]  /*27100*/  LDGSTS.E [R252+-0x6d600], [R110.64], !P3 ;  /* 0x92a000006efc7fae */ /* 0x0007e8000d921848 */
[----:B-1----:R-:W5:Y:S01]  /*27110*/  LDL.LU.64 R134, [R1+0x2b8] ;  /* 0x0002b80001867983 */ /* 0x002f620000300a00 */
[----:B---3--:R-:W-:-:S03]  /*27120*/  IMAD.WIDE R170, R0, 0x4, R50 ;  /* 0x0000000400aa7825 */ /* 0x008fc600078e0232 */
[----:B------:R-:W3:Y:S01]  /*27130*/  LDL.LU.64 R50, [R1+0x2b0] ;  /* 0x0002b00001327983 */ /* 0x000ee20000300a00 */
[----:B------:R-:W-:Y:S01]  /*27140*/  IADD3 R110, R123, 0x100000, RZ ;  /* 0x001000007b6e7810 */ /* 0x000fe20007ffe0ff */
[----:B--2---:R-:W-:Y:S01]  /*27150*/  IMAD.WIDE R158, R0, 0x4, R38 ;  /* 0x00000004009e7825 */ /* 0x004fe200078e0226 */
[C---:B------:R-:W-:Y:S01]  /*27160*/  IADD3 R146, R250.reuse, -0x263, RZ ;  /* 0xfffffd9dfa927810 */ /* 0x040fe20007ffe0ff */
[----:B------:R-:W2:Y:S01]  /*27170*/  LDL.LU.64 R38, [R1+0x2a8] ;  /* 0x0002a80001267983 */ /* 0x000ea20000300a00 */
[----:B------:R-:W-:-:S03]  /*27180*/  IADD3 R62, R250, -0x267, RZ ;  /* 0xfffffd99fa3e7810 */ /* 0x000fc60007ffe0ff */
[----:B------:R-:W-:Y:S01]  /*27190*/  STL.64 [R1+0x2e8], R170 ;  /* 0x0002e8aa01007387 */ /* 0x000fe20000100a00 */
[----:B------:R-:W-:-:S03]  /*271a0*/  ISETP.GE.U32.AND P0, PT, R146, 0x7ffffd1e, PT ;  /* 0x7ffffd1e9200780c */ /* 0x000fc60003f06070 */
[----:B------:R-:W-:Y:S04]  /*271b0*/  STL.64 [R1+0x2e0], R158 ;  /* 0x0002e09e01007387 */ /* 0x000fe80000100a00 */
[----:B------:R1:W-:Y:S01]  /*271c0*/  LDGSTS.E [R110+-0x6c800], [R170.64], !P1 ;  /* 0x93800000aa6e7fae */ /* 0x0003e2000c921848 */
[----:B------:R-:W-:Y:S02]  /*271d0*/  ISETP.GE.U32.AND P3, PT, R62, 0x7ffffd1a, PT ;  /* 0x7ffffd1a3e00780c */ /* 0x000fe40003f66070 */
[C---:B------:R-:W-:Y:S02]  /*271e0*/  IADD3 R146, R123.reuse, 0x100000, RZ ;  /* 0x001000007b927810 */ /* 0x040fe40007ffe0ff */
[----:B------:R-:W-:-:S03]  /*271f0*/  IADD3 R62, R123, 0x100000, RZ ;  /* 0x001000007b3e7810 */ /* 0x000fc60007ffe0ff */
[----:B------:R5:W-:Y:S04]  /*27200*/  LDGSTS.E [R146+-0x6c600], [R158.64], !P1 ;  /* 0x93a000009e927fae */ /* 0x000be8000c921848 */
[----:B-1----:R-:W2:Y:S01]  /*27210*/  LDL.LU.64 R110, [R1+0x2a0] ;  /* 0x0002a000016e7983 */ /* 0x002ea20000300a00 */
[----:B------:R-:W-:-:S05]  /*27220*/  IMAD.WIDE R98, R0, 0x4, R98 ;  /* 0x0000000400627825 */ /* 0x000fca00078e0262 */
[----:B------:R1:W-:Y:S04]  /*27230*/  STL.64 [R1+0x5d8], R98 ;  /* 0x0005d86201007387 */ /* 0x0003e80000100a00 */
[----:B------:R1:W-:Y:S01]  /*27240*/  LDGSTS.E [R62+-0x6b800], [R98.64], !P4 ;  /* 0x94800000623e7fae */ /* 0x0003e2000e121848 */
[----:B----4-:R-:W-:-:S05]  /*27250*/  IMAD.WIDE R26, R0, 0x4, R26 ;  /* 0x00000004001a7825 */ /* 0x010fca00078e021a */
[----:B------:R4:W-:Y:S04]  /*27260*/  STL.64 [R1+0x5e0], R26 ;  /* 0x0005e01a01007387 */ /* 0x0009e80000100a00 */
[----:B------:R4:W-:Y:S04]  /*27270*/  LDGSTS.E [R252+-0x6b600], [R26.64], !P4 ;  /* 0x94a000001afc7fae */ /* 0x0009e8000e121848 */
[----:B-1----:R-:W2:Y:S01]  /*27280*/  LDL.LU.64 R98, [R1+0x298] ;  /* 0x0002980001627983 */ /* 0x002ea20000300a00 */
[C---:B----4-:R-:W-:Y:S02]  /*27290*/  IADD3 R27, R123.reuse, 0x100000, RZ ;  /* 0x001000007b1b7810 */ /* 0x050fe40007ffe0ff */
[----:B------:R-:W-:Y:S01]  /*272a0*/  IADD3 R26, R123, 0x100000, RZ ;  /* 0x001000007b1a7810 */ /* 0x000fe20007ffe0ff */
[----:B-----5:R-:W-:-:S02]  /*272b0*/  IMAD.WIDE R146, R0, 0x4, R86 ;  /* 0x0000000400927825 */ /* 0x020fc400078e0256 */
[----:B------:R-:W4:Y:S02]  /*272c0*/  LDL.LU.64 R86, [R1+0x290] ;  /* 0x0002900001567983 */ /* 0x000f240000300a00 */
[----:B------:R-:W-:-:S05]  /*272d0*/  IMAD.WIDE R74, R0, 0x4, R74 ;  /* 0x00000004004a7825 */ /* 0x000fca00078e024a */
[----:B------:R1:W-:Y:S04]  /*272e0*/  STL.64 [R1+0x6c8], R74 ;  /* 0x0006c84a01007387 */ /* 0x0003e80000100a00 */
[----:B------:R-:W-:Y:S04]  /*272f0*/  STL.64 [R1+0x6d0], R146 ;  /* 0x0006d09201007387 */ /* 0x000fe80000100a00 */
[----:B------:R1:W-:Y:S04]  /*27300*/  LDGSTS.E [R27+-0x6a800], [R74.64], !P2 ;  /* 0x958000004a1b7fae */ /* 0x0003e8000d121848 */
[----:B------:R5:W-:Y:S04]  /*27310*/  LDGSTS.E [R26+-0x6a600], [R146.64], !P2 ;  /* 0x95a00000921a7fae */ /* 0x000be8000d121848 */
[----:B-1----:R-:W4:Y:S01]  /*27320*/  LDL.LU.64 R74, [R1+0x288] ;  /* 0x00028800014a7983 */ /* 0x002f220000300a00 */
[----:B------:R-:W-:-:S05]  /*27330*/  IMAD.WIDE R134, R0, 0x4, R134 ;  /* 0x0000000400867825 */ /* 0x000fca00078e0286 */
[----:B------:R2:W-:Y:S04]  /*27340*/  STL.64 [R1+0x6d8], R134 ;  /* 0x0006d88601007387 */ /* 0x0005e80000100a00 */
[----:B-----5:R-:W5:Y:S01]  /*27350*/  LDL.LU.64 R26, [R1+0x280] ;  /* 0x00028000011a7983 */ /* 0x020f620000300a00 */
[----:B---3--:R-:W-:Y:S01]  /*27360*/  IMAD.WIDE R158, R0, 0x4, R50 ;  /* 0x00000004009e7825 */ /* 0x008fe200078e0232 */
[----:B------:R-:W-:Y:S02]  /*27370*/  IADD3 R122, R250, -0x26b, RZ ;  /* 0xfffffd95fa7a7810 */ /* 0x000fe40007ffe0ff */
[----:B------:R2:W-:Y:S04]  /*27380*/  LDGSTS.E [R252+-0x69800], [R134.64], !P5 ;  /* 0x9680000086fc7fae */ /* 0x0005e8000e921848 */
[----:B------:R-:W-:Y:S04]  /*27390*/  STL.64 [R1+0x6e0], R158 ;  /* 0x0006e09e01007387 */ /* 0x000fe80000100a00 */
[----:B------:R-:W3:Y:S01]  /*273a0*/  LDL.LU.64 R50, [R1+0x278] ;  /* 0x0002780001327983 */ /* 0x000ee20000300a00 */
[----:B------:R-:W-:-:S02]  /*273b0*/  ISETP.GE.U32.AND P1, PT, R122, 0x7ffffd16, PT ;  /* 0x7ffffd167a00780c */ /* 0x000fc40003f26070 */
[C---:B------:R-:W-:Y:S02]  /*273c0*/  IADD3 R62, R250.reuse, -0x273, RZ ;  /* 0xfffffd8dfa3e7810 */ /* 0x040fe40007ffe0ff */
[----:B------:R-:W-:Y:S01]  /*273d0*/  IADD3 R122, R250, -0x26f, RZ ;  /* 0xfffffd91fa7a7810 */ /* 0x000fe20007ffe0ff */
[----:B--2---:R-:W-:Y:S01]  /*273e0*/  IMAD.WIDE R134, R0, 0x4, R38 ;  /* 0x0000000400867825 */ /* 0x004fe200078e0226 */
[----:B------:R-:W-:Y:S01]  /*273f0*/  ISETP.GE.U32.AND P2, PT, R62, 0x7ffffd0e, PT ;  /* 0x7ffffd0e3e00780c */ /* 0x000fe20003f46070 */
[----:B------:R-:W2:Y:S01]  /*27400*/  LDL.LU.64 R38, [R1+0x270] ;  /* 0x0002700001267983 */ /* 0x000ea20000300a00 */
        /* <DEDUP_REMOVED lines=9> */
[----:B-1----:R-:W2:Y:S01]  /*274a0*/  LDL.LU.64 R134, [R1+0x268] ;  /* 0x0002680001867983 */ /* 0x002ea20000300a00 */
[----:B------:R-:W-:-:S03]  /*274b0*/  IMAD.WIDE R170, R0, 0x4, R98 ;  /* 0x0000000400aa7825 */ /* 0x000fc600078e0262 */
[----:B------:R-:W2:Y:S01]  /*274c0*/  LDL.LU.64 R98, [R1+0x260] ;  /* 0x0002600001627983 */ /* 0x000ea20000300a00 */
[C---:B------:R-:W-:Y:S02]  /*274d0*/  IADD3 R110, R123.reuse, 0x100000, RZ ;  /* 0x001000007b6e7810 */ /* 0x040fe40007ffe0ff */
[C---:B------:R-:W-:Y:S02]  /*274e0*/  IADD3 R146, R250.reuse, -0x277, RZ ;  /* 0xfffffd89fa927810 */ /* 0x040fe40007ffe0ff */
[----:B------:R-:W-:Y:S01]  /*274f0*/  IADD3 R62, R250, -0x27b, RZ ;  /* 0xfffffd85fa3e7810 */ /* 0x000fe20007ffe0ff */
[----:B------:R1:W-:Y:S01]  /*27500*/  LDGSTS.E [R110+-0x67800], [R170.64], !P0 ;  /* 0x98800000aa6e7fae */ /* 0x0003e2000c121848 */
[----:B------:R-:W-:Y:S02]  /*27510*/  ISETP.GE.U32.AND P5, PT, R146, 0x7ffffd0a, PT ;  /* 0x7ffffd0a9200780c */ /* 0x000fe40003fa6070 */
[----:B------:R-:W-:Y:S02]  /*27520*/  ISETP.GE.U32.AND P6, PT, R62, 0x7ffffd06, PT ;  /* 0x7ffffd063e00780c */ /* 0x000fe40003fc6070 */
[----:B------:R-:W-:Y:S01]  /*27530*/  IADD3 R146, R123, 0x100000, RZ ;  /* 0x001000007b927810 */ /* 0x000fe20007ffe0ff */
[----:B----4-:R-:W-:-:S02]  /*27540*/  IMAD.WIDE R158, R0, 0x4, R86 ;  /* 0x00000004009e7825 */ /* 0x010fc400078e0256 */
[----:B------:R-:W4:Y:S04]  /*27550*/  LDL.LU.64 R86, [R1+0x258] ;  /* 0x0002580001567983 */ /* 0x000f280000300a00 */
[----:B------:R-:W-:Y:S04]  /*27560*/  STL.64 [R1+0x708], R170 ;  /* 0x000708aa01007387 */ /* 0x000fe80000100a00 */
[----:B------:R-:W-:Y:S01]  /*27570*/  STL.64 [R1+0x710], R158 ;  /* 0x0007109e01007387 */ /* 0x000fe20000100a00 */
[----:B------:R-:W-:-:S03]  /*27580*/  IADD3 R62, R123, 0x100000, RZ ;  /* 0x001000007b3e7810 */ /* 0x000fc60007ffe0ff */
[----:B-1----:R-:W4:Y:S04]  /*27590*/  LDL.LU.64 R110, [R1+0x250] ;  /* 0x00025000016e7983 */ /* 0x002f280000300a00 */
[----:B------:R2:W-:Y:S01]  /*275a0*/  LDGSTS.E [R146+-0x67600], [R158.64], !P0 ;  /* 0x98a000009e927fae */ /* 0x0005e2000c121848 */
[----:B------:R-:W-:-:S05]  /*275b0*/  IMAD.WIDE R74, R0, 0x4, R74 ;  /* 0x00000004004a7825 */ /* 0x000fca00078e024a */
[----:B------:R3:W-:Y:S04]  /*275c0*/  STL.64 [R1+0x728], R74 ;  /* 0x0007284a01007387 */ /* 0x0007e80000100a00 */
[----:B------:R3:W-:Y:S01]  /*275d0*/  LDGSTS.E [R62+-0x66800], [R74.64], !P3 ;  /* 0x998000004a3e7fae */ /* 0x0007e2000d921848 */
[----:B-----5:R-:W-:-:S05]  /*275e0*/  IMAD.WIDE R26, R0, 0x4, R26 ;  /* 0x00000004001a7825 */ /* 0x020fca00078e021a */
        /* <DEDUP_REMOVED lines=15> */
[----:B-----5:R-:W5:Y:S04]  /*276e0*/  LDL.LU.64 R26, [R1+0x230] ;  /* 0x00023000011a7983 */ /* 0x020f680000300a00 */
[----:B------:R4:W-:Y:S01]  /*276f0*/  LDGSTS.E [R252+-0x64800], [R134.64], !P4 ;  /* 0x9b80000086fc7fae */ /* 0x0009e2000e121848 */
[----:B------:R-:W-:-:S05]  /*27700*/  IMAD.WIDE R158, R0, 0x4, R98 ;  /* 0x00000004009e7825 */ /* 0x000fca00078e0262 */
[----:B------:R1:W-:Y:S04]  /*27710*/  STL.64 [R1+0x830], R158 ;  /* 0x0008309e01007387 */ /* 0x0003e80000100a00 */
[----:B------:R-:W5:Y:S01]  /*27720*/  LDL.LU.64 R98, [R1+0x228] ;  /* 0x0002280001627983 */ /* 0x000f620000300a00 */
[----:B------:R-:W-:-:S04]  /*27730*/  IADD3 R62, R250, -0x208, RZ ;  /* 0xfffffdf8fa3e7810 */ /* 0x000fc80007ffe0ff */
[----:B------:R-:W-:Y:S02]  /*27740*/  ISETP.GE.U32.AND P1, PT, R62, 0x7ffffd79, PT ;  /* 0x7ffffd793e00780c */ /* 0x000fe40003f26070 */
[----:B------:R-:W-:-:S05]  /*27750*/  IADD3 R62, R123, 0x100000, RZ ;  /* 0x001000007b3e7810 */ /* 0x000fca0007ffe0ff */
[----:B------:R1:W-:Y:S01]  /*27760*/  LDGSTS.E [R62+-0x64600], [R158.64], !P4 ;  /* 0x9ba000009e3e7fae */ /* 0x0003e2000e121848 */
[----:B----4-:R-:W-:-:S03]  /*27770*/  IMAD.WIDE R134, R0, 0x4, R86 ;  /* 0x0000000400867825 */ /* 0x010fc600078e0256 */
[----:B------:R-:W4:Y:S04]  /*27780*/  LDL.LU.64 R86, [R1+0x220] ;  /* 0x0002200001567983 */ /* 0x000f280000300a00 */
[----:B------:R-:W-:Y:S01]  /*27790*/  STL.64 [R1+0x858], R134 ;  /* 0x0008588601007387 */ /* 0x000fe20000100a00 */
[----:B------:R-:W-:-:S05]  /*277a0*/  IMAD.WIDE R110, R0, 0x4, R110 ;  /* 0x00000004006e7825 */ /* 0x000fca00078e026e */
[----:B------:R2:W-:Y:S04]  /*277b0*/  STL.64 [R1+0x860], R110 ;  /* 0x0008606e01007387 */ /* 0x0005e80000100a00 */
[----:B-1----:R-:W4:Y:S01]  /*277c0*/  LDL.LU.64 R158, [R1+0x218] ;  /* 0x00021800019e7983 */ /* 0x002f220000300a00 */
[----:B---3--:R-:W-:-:S03]  /*277d0*/  IMAD.WIDE R170, R0, 0x4, R50 ;  /* 0x0000000400aa7825 */ /* 0x008fc600078e0232 */
[----:B------:R-:W3:Y:S01]  /*277e0*/  LDL.LU.64 R50, [R1+0x210] ;  /* 0x0002100001327983 */ /* 0x000ee20000300a00 */
[----:B------:R-:W-:-:S04]  /*277f0*/  IADD3 R122, R250, -0x27f, RZ ;  /* 0xfffffd81fa7a7810 */ /* 0x000fc80007ffe0ff */
[----:B------:R-:W-:Y:S02]  /*27800*/  ISETP.GE.U32.AND P0, PT, R122, 0x7ffffd02, PT ;  /* 0x7ffffd027a00780c */ /* 0x000fe40003f06070 */
[----:B------:R-:W-:-:S04]  /*27810*/  IADD3 R122, R250, -0x204, RZ ;  /* 0xfffffdfcfa7a7810 */ /* 0x000fc80007ffe0ff */
[----:B------:R-:W-:Y:S02]  /*27820*/  ISETP.GE.U32.AND P3, PT, R122, 0x7ffffd7d, PT ;  /* 0x7ffffd7d7a00780c */ /* 0x000fe40003f66070 */
[----:B------:R-:W-:Y:S02]  /*27830*/  IADD3 R122, R123, 0x100000, RZ ;  /* 0x001000007b7a7810 */ /* 0x000fe40007ffe0ff */
[----:B------:R-:W-:-:S03]  /*27840*/  IADD3 R146, R250, -0x20c, RZ ;  /* 0xfffffdf4fa927810 */ /* 0x000fc60007ffe0ff */
[----:B------:R1:W-:Y:S01]  /*27850*/  LDGSTS.E [R122+-0x63800], [R134.64], !P2 ;  /* 0x9c800000867a7fae */ /* 0x0003e2000d121848 */
[----:B------:R-:W-:Y:S01]  /*27860*/  ISETP.GE.U32.AND P4, PT, R146, 0x7ffffd75, PT ;  /* 0x7ffffd759200780c */ /* 0x000fe20003f86070 */
[----:B--2---:R-:W-:Y:S02]  /*27870*/  IMAD.WIDE R146, R0, 0x4, R38 ;  /* 0x0000000400927825 */ /* 0x004fe400078e0226 */
[----:B------:R2:W-:Y:S04]  /*27880*/  LDGSTS.E [R252+-0x63600], [R110.64], !P2 ;  /* 0x9ca000006efc7fae */ /* 0x0005e8000d121848 */
[----:B------:R-:W3:Y:S04]  /*27890*/  LDL.LU.64 R38, [R1+0x208] ;  /* 0x0002080001267983 */ /* 0x000ee80000300a00 */
[----:B------:R-:W-:Y:S01]  /*278a0*/  STL.64 [R1+0x888], R170 ;  /* 0x000888aa01007387 */ /* 0x000fe20000100a00 */
[----:B--2---:R-:W-:-:S03]  /*278b0*/  IADD3 R110, R123, 0x100000, RZ ;  /* 0x001000007b6e7810 */ /* 0x004fc60007ffe0ff */
[----:B------:R2:W-:Y:S01]  /*278c0*/  STL.64 [R1+0x890], R146 ;  /* 0x0008909201007387 */ /* 0x0005e20000100a00 */
[----:B-1----:R-:W-:-:S03]  /*278d0*/  IADD3 R134, R123, 0x100000, RZ ;  /* 0x001000007b867810 */ /* 0x002fc60007ffe0ff */
[----:B------:R1:W-:Y:S01]  /*278e0*/  LDGSTS.E [R110+-0x62800], [R170.64], !P5 ;  /* 0x9d800000aa6e7fae */ /* 0x0003e2000e921848 */
[----:B------:R-:W-:-:S03]  /*278f0*/  IMAD.WIDE R74, R0, 0x4, R74 ;  /* 0x00000004004a7825 */ /* 0x000fc600078e024a */
[----:B------:R2:W-:Y:S01]  /*27900*/  LDGSTS.E [R134+-0x62600], [R146.64], !P5 ;  /* 0x9da0000092867fae */ /* 0x0005e2000e921848 */
[----:B-----5:R-:W-:-:S03]  /*27910*/  IMAD.WIDE R26, R0, 0x4, R26 ;  /* 0x00000004001a7825 */ /* 0x020fc600078e021a */
[----:B-1----:R-:W5:Y:S04]  /*27920*/  LDL.LU.64 R110, [R1+0x200] ;  /* 0x00020000016e7983 */ /* 0x002f680000300a00 */
[----:B------:R1:W-:Y:S01]  /*27930*/  STL.64 [R1+0x8b8], R74 ;  /* 0x0008b84a01007387 */ /* 0x0003e20000100a00 */
[----:B--2---:R-:W-:-:S03]  /*27940*/  IMAD.WIDE R146, R0, 0x4, R98 ;  /* 0x0000000400927825 */ /* 0x004fc600078e0262 */
[----:B------:R2:W-:Y:S04]  /*27950*/  STL.64 [R1+0x8c0], R26 ;  /* 0x0008c01a01007387 */ /* 0x0005e80000100a00 */
[----:B------:R-:W5:Y:S01]  /*27960*/  LDL.LU.64 R98, [R1+0x1f8] ;  /* 0x0001f80001627983 */ /* 0x000f620000300a00 */
[----:B------:R-:W-:Y:S01]  /*27970*/  IADD3 R62, R250, -0x210, RZ ;  /* 0xfffffdf0fa3e7810 */ /* 0x000fe20007ffe0ff */
[----:B----4-:R-:W-:Y:S02]  /*27980*/  IMAD.WIDE R134, R0, 0x4, R86 ;  /* 0x0000000400867825 */ /* 0x010fe400078e0256 */
[----:B------:R-:W4:Y:S01]  /*27990*/  LDL.LU.64 R86, [R1+0x1f0] ;  /* 0x0001f00001567983 */ /* 0x000f220000300a00 */
[----:B------:R-:W-:Y:S02]  /*279a0*/  ISETP.GE.U32.AND P2, PT, R62, 0x7ffffd71, PT ;  /* 0x7ffffd713e00780c */ /* 0x000fe40003f46070 */
[----:B------:R-:W-:-:S02]  /*279b0*/  IADD3 R62, R123, 0x100000, RZ ;  /* 0x001000007b3e7810 */ /* 0x000fc40007ffe0ff */
[----:B------:R-:W-:-:S03]  /*279c0*/  IADD3 R122, R250, -0x214, RZ ;  /* 0xfffffdecfa7a7810 */ /* 0x000fc60007ffe0ff */
[----:B------:R1:W-:Y:S01]  /*279d0*/  LDGSTS.E [R62+-0x61800], [R74.64], !P6 ;  /* 0x9e8000004a3e7fae */ /* 0x0003e2000f121848 */
[----:B------:R-:W-:Y:S02]  /*279e0*/  ISETP.GE.U32.AND P5, PT, R122, 0x7ffffd6d, PT ;  /* 0x7ffffd6d7a00780c */ /* 0x000fe40003fa6070 */
[C---:B------:R-:W-:Y:S01]  /*279f0*/  IADD3 R122, R123.reuse, 0x100000, RZ ;  /* 0x001000007b7a7810 */ /* 0x040fe20007ffe0ff */
[----:B------:R2:W-:Y:S04]  /*27a00*/  LDGSTS.E [R252+-0x61600], [R26.64], !P6 ;  /* 0x9ea000001afc7fae */ /* 0x0005e8000f121848 */
[----:B------:R-:W-:Y:S01]  /*27a10*/  STL.64 [R1+0xa38], R146 ;  /* 0x000a389201007387 */ /* 0x000fe20000100a00 */
[----:B-1----:R-:W-:Y:S02]  /*27a20*/  IADD3 R75, R250, -0x218, RZ ;  /* 0xfffffde8fa4b7810 */ /* 0x002fe40007ffe0ff */
[----:B------:R-:W-:Y:S01]  /*27a30*/  IADD3 R74, R123, 0x100000, RZ ;  /* 0x001000007b4a7810 */ /* 0x000fe20007ffe0ff */
[----:B--2---:R-:W-:Y:S01]  /*27a40*/  IMAD.WIDE R26, R0, 0x4, R158 ;  /* 0x00000004001a7825 */ /* 0x004fe200078e029e */
[----:B------:R3:W-:Y:S01]  /*27a50*/  STL.64 [R1+0xa48], R134 ;  /* 0x000a488601007387 */ /* 0x0007e20000100a00 */
[----:B------:R-:W-:-:S03]  /*27a60*/  ISETP.GE.U32.AND P6, PT, R75, 0x7ffffd69, PT ;  /* 0x7ffffd694b00780c */ /* 0x000fc60003fc6070 */
[----:B------:R1:W-:Y:S04]  /*27a70*/  LDGSTS.E [R74+-0x60800], [R146.64], !P0 ;  /* 0x9f800000924a7fae */ /* 0x0003e8000c121848 */
[----:B------:R3:W-:Y:S04]  /*27a80*/  LDGSTS.E [R122+-0x60600], [R134.64], !P0 ;  /* 0x9fa00000867a7fae */ /* 0x0007e8000c121848 */
[----:B-1----:R-:W2:Y:S04]  /*27a90*/  LDL.LU.64 R74, [R1+0x1e8] ;  /* 0x0001e800014a7983 */ /* 0x002ea80000300a00 */
[----:B------:R1:W-:Y:S04]  /*27aa0*/  STL.64 [R1+0x258], R26 ;  /* 0x0002581a01007387 */ /* 0x0003e80000100a00 */
[----:B------:R-:W2:Y:S01]  /*27ab0*/  LDL.LU.64 R170, [R1+0x1e0] ;  /* 0x0001e00001aa7983 */ /* 0x000ea20000300a00 */
[----:B---3--:R-:W-:-:S05]  /*27ac0*/  IMAD.WIDE R134, R0, 0x4, R50 ;  /* 0x0000000400867825 */ /* 0x008fca00078e0232 */
[----:B------:R4:W-:Y:S04]  /*27ad0*/  STL.64 [R1+0x250], R134 ;  /* 0x0002508601007387 */ /* 0x0009e80000100a00 */
[----:B------:R-:W3:Y:S01]  /*27ae0*/  LDL.LU.64 R50, [R1+0x1d8] ;  /* 0x0001d80001327983 */ /* 0x000ee20000300a00 */
[----:B------:R-:W-:-:S05]  /*27af0*/  IADD3 R252, R63, 0x100000, RZ ;  /* 0x001000003ffc7810 */ /* 0x000fca0007ffe0ff */
[----:B------:R1:W-:Y:S01]  /*27b00*/  LDGSTS.E [R252+-0x7f400], [R26.64], !P3 ;  /* 0x80c000001afc7fae */ /* 0x0003e2000d921848 */
[----:B------:R-:W-:-:S03]  /*27b10*/  IMAD.WIDE R122, R0, 0x4, R38 ;  /* 0x00000004007a7825 */ /* 0x000fc600078e0226 */
[----:B------:R-:W3:Y:S04]  /*27b20*/  LDL.LU.64 R38, [R1+0x1d0] ;  /* 0x0001d00001267983 */ /* 0x000ee80000300a00 */
[----:B------:R-:W-:Y:S01]  /*27b30*/  STL.64 [R1+0x248], R122 ;  /* 0x0002487a01007387 */ /* 0x000fe20000100a00 */
[----:B-1----:R-:W-:-:S05]  /*27b40*/  IADD3 R26, R63, 0x100000, RZ ;  /* 0x001000003f1a7810 */ /* 0x002fca0007ffe0ff */
[----:B------:R4:W-:Y:S01]  /*27b50*/  LDGSTS.E [R26+-0x7f200], [R134.64], !P3 ;  /* 0x80e00000861a7fae */ /* 0x0009e2000d921848 */
[----:B-----5:R-:W-:-:S05]  /*27b60*/  IMAD.WIDE R110, R0, 0x4, R110 ;  /* 0x00000004006e7825 */ /* 0x020fca00078e026e */
[----:B------:R1:W-:Y:S04]  /*27b70*/  STL.64 [R1+0x240], R110 ;  /* 0x0002406e01007387 */ /* 0x0003e80000100a00 */
[----:B------:R-:W5:Y:S01]  /*27b80*/  LDL.LU.64 R158, [R1+0x1c8] ;  /* 0x0001c800019e7983 */ /* 0x000f620000300a00 */
[----:B------:R-:W-:-:S03]  /*27b90*/  IMAD.WIDE R146, R0, 0x4, R98 ;  /* 0x0000000400927825 */ /* 0x000fc600078e0262 */
[----:B------:R-:W5:Y:S01]  /*27ba0*/  LDL.LU.64 R98, [R1+0x1c0] ;  /* 0x0001c00001627983 */ /* 0x000f620000300a00 */
[----:B------:R-:W-:-:S05]  /*27bb0*/  IADD3 R27, R63, 0x100000, RZ ;  /* 0x001000003f1b7810 */ /* 0x000fca0007ffe0ff */
[----:B------:R1:W-:Y:S04]  /*27bc0*/  LDGSTS.E [R27+-0x7e400], [R122.64], !P1 ;  /* 0x81c000007a1b7fae */ /* 0x0003e8000c921848 */
[----:B------:R1:W-:Y:S01]  /*27bd0*/  LDGSTS.E [R252+-0x7e200], [R110.64], !P1 ;  /* 0x81e000006efc7fae */ /* 0x0003e2000c921848 */
[----:B----4-:R-:W-:-:S03]  /*27be0*/  IMAD.WIDE R134, R0, 0x4, R86 ;  /* 0x0000000400867825 */ /* 0x010fc600078e0256 */
[----:B------:R-:W4:Y:S01]  /*27bf0*/  LDL.LU.64 R86, [R1+0x1b8] ;  /* 0x0001b80001567983 */ /* 0x000f220000300a00 */
[----:B------:R-:W-:Y:S02]  /*27c00*/  IADD3 R26, R250, -0x224, RZ ;  /* 0xfffffddcfa1a7810 */ /* 0x000fe40007ffe0ff */
[----:B-1----:R-:W-:Y:S01]  /*27c10*/  IADD3 R110, R63, 0x100000, RZ ;  /* 0x001000003f6e7810 */ /* 0x002fe20007ffe0ff */
[----:B------:R3:W-:Y:S01]  /*27c20*/  STL.64 [R1+0x238], R146 ;  /* 0x0002389201007387 */ /* 0x0007e20000100a00 */
[----:B------:R-:W-:-:S03]  /*27c30*/  ISETP.GE.U32.AND P1, PT, R26, 0x7ffffd5d, PT ;  /* 0x7ffffd5d1a00780c */ /* 0x000fc60003f26070 */
[----:B------:R1:W-:Y:S04]  /*27c40*/  STL.64 [R1+0x230], R134 ;  /* 0x0002308601007387 */ /* 0x0003e80000100a00 */
[----:B------:R1:W-:Y:S04]  /*27c50*/  LDGSTS.E [R110+-0x7d400], [R146.64], !P4 ;  /* 0x82c00000926e7fae */ /* 0x0003e8000e121848 */
[----:B-1----:R-:W4:Y:S01]  /*27c60*/  LDL.LU.64 R110, [R1+0x1b0] ;  /* 0x0001b000016e7983 */ /* 0x002f220000300a00 */
[----:B--2---:R-:W-:-:S04]  /*27c70*/  IMAD.WIDE R74, R0, 0x4, R74 ;  /* 0x00000004004a7825 */ /* 0x004fc800078e024a */
[C---:B------:R-:W-:Y:S01]  /*27c80*/  IMAD.WIDE R26, R0.reuse, 0x4, R170 ;  /* 0x00000004001a7825 */ /* 0x040fe200078e02aa */
[----:B------:R1:W-:Y:S04]  /*27c90*/  STL.64 [R1+0x228], R74 ;  /* 0x0002284a01007387 */ /* 0x0003e80000100a00 */
[----:B------:R5:W-:Y:S01]  /*27ca0*/  STL.64 [R1+0x220], R26 ;  /* 0x0002201a01007387 */ /* 0x000be20000100a00 */
[----:B---3--:R-:W-:-:S03]  /*27cb0*/  IMAD.WIDE R146, R0, 0x4, R50 ;  /* 0x0000000400927825 */ /* 0x008fc600078e0232 */
[----:B------:R-:W2:Y:S01]  /*27cc0*/  LDL.LU.64 R50, [R1+0x1a8] ;  /* 0x0001a80001327983 */ /* 0x000ea20000300a00 */
[----:B------:R-:W-:-:S04]  /*27cd0*/  IADD3 R62, R250, -0x21c, RZ ;  /* 0xfffffde4fa3e7810 */ /* 0x000fc80007ffe0ff */
[----:B------:R-:W-:Y:S02]  /*27ce0*/  ISETP.GE.U32.AND P0, PT, R62, 0x7ffffd65, PT ;  /* 0x7ffffd653e00780c */ /* 0x000fe40003f06070 */
[----:B------:R-:W-:Y:S02]  /*27cf0*/  IADD3 R62, R250, -0x220, RZ ;  /* 0xfffffde0fa3e7810 */ /* 0x000fe40007ffe0ff */
[C---:B------:R-:W-:Y:S02]  /*27d00*/  IADD3 R123, R63.reuse, 0x100000, RZ ;  /* 0x001000003f7b7810 */ /* 0x040fe40007ffe0ff */
[----:B------:R-:W-:Y:S02]  /*27d10*/  ISETP.GE.U32.AND P3, PT, R62, 0x7ffffd61, PT ;  /* 0x7ffffd613e00780c */ /* 0x000fe40003f66070 */
[----:B------:R-:W-:Y:S01]  /*27d20*/  IADD3 R62, R63, 0x100000, RZ ;  /* 0x001000003f3e7810 */ /* 0x000fe20007ffe0ff */
[----:B------:R3:W-:Y:S01]  /*27d30*/  LDGSTS.E [R123+-0x7d200], [R134.64], !P4 ;  /* 0x82e00000867b7fae */ /* 0x0007e2000e121848 */
[----:B------:R-:W-:-:S03]  /*27d40*/  IADD3 R122, R250, -0x228, RZ ;  /* 0xfffffdd8fa7a7810 */ /* 0x000fc60007ffe0ff */
[----:B------:R1:W-:Y:S01]  /*27d50*/  LDGSTS.E [R62+-0x7c400], [R74.64], !P2 ;  /* 0x83c000004a3e7fae */ /* 0x0003e2000d121848 */
[----:B------:R-:W-:Y:S02]  /*27d60*/  ISETP.GE.U32.AND P4, PT, R122, 0x7ffffd59, PT ;  /* 0x7ffffd597a00780c */ /* 0x000fe40003f86070 */
[----:B------:R-:W-:Y:S01]  /*27d70*/  IADD3 R122, R63, 0x100000, RZ ;  /* 0x001000003f7a7810 */ /* 0x000fe20007ffe0ff */
[----:B------:R5:W-:Y:S01]  /*27d80*/  LDGSTS.E [R252+-0x7c200], [R26.64], !P2 ;  /* 0x83e000001afc7fae */ /* 0x000be2000d121848 */
[----:B---3--:R-:W-:-:S03]  /*27d90*/  IMAD.WIDE R134, R0, 0x4, R38 ;  /* 0x0000000400867825 */ /* 0x008fc600078e0226 */
[----:B------:R-:W3:Y:S01]  /*27da0*/  LDL.LU.64 R38, [R1+0x1a0] ;  /* 0x0001a00001267983 */ /* 0x000ee20000300a00 */
[----:B-1----:R-:W-:Y:S02]  /*27db0*/  IADD3 R74, R63, 0x100000, RZ ;  /* 0x001000003f4a7810 */ /* 0x002fe40007ffe0ff */
[----:B------:R-:W-:Y:S01]  /*27dc0*/  IADD3 R75, R250, -0x22c, RZ ;  /* 0xfffffdd4fa4b7810 */ /* 0x000fe20007ffe0ff */
[----:B------:R-:W-:Y:S03]  /*27dd0*/  STL.64 [R1+0x218], R146 ;  /* 0x0002189201007387 */ /* 0x000fe60000100a00 */
[----:B------:R-:W-:Y:S01]  /*27de0*/  ISETP.GE.U32.AND P2, PT, R75, 0x7ffffd55, PT ;  /* 0x7ffffd554b00780c */ /* 0x000fe20003f46070 */
[----:B------:R1:W-:Y:S04]  /*27df0*/  LDGSTS.E [R74+-0x7b400], [R146.64], !P5 ;  /* 0x84c00000924a7fae */ /* 0x0003e8000e921848 */
[----:B------:R5:W-:Y:S04]  /*27e00*/  STL.64 [R1+0x210], R134 ;  /* 0x0002108601007387 */ /* 0x000be80000100a00 */
[----:B------:R5:W-:Y:S02]  /*27e10*/  LDGSTS.E [R122+-0x7b200], [R134.64], !P5 ;  /* 0x84e00000867a7fae */ /* 0x000be4000e921848 */
[----:B-----5:R-:W-:-:S02]  /*27e20*/  IMAD.WIDE R26, R0, 0x4, R158 ;  /* 0x00000004001a7825 */ /* 0x020fc400078e029e */
[----:B-1----:R-:W5:Y:S04]  /*27e30*/  LDL.LU.64 R74, [R1+0x198] ;  /* 0x00019800014a7983 */ /* 0x002f680000300a00 */
[----:B------:R1:W-:Y:S01]  /*27e40*/  STL.64 [R1+0x1c8], R26 ;  /* 0x0001c81a01007387 */ /* 0x0003e20000100a00 */
[----:B------:R-:W-:-:S03]  /*27e50*/  IMAD.WIDE R134, R0, 0x4, R98 ;  /* 0x0000000400867825 */ /* 0x000fc600078e0262 */
[----:B------:R-:W5:Y:S04]  /*27e60*/  LDL.LU.64 R170, [R1+0x190] ;  /* 0x0001900001aa7983 */ /* 0x000f680000300a00 */
[----:B------:R1:W-:Y:S04]  /*27e70*/  STL.64 [R1+0x1c0], R134 ;  /* 0x0001c08601007387 */ /* 0x0003e80000100a00 */
[----:B------:R-:W5:Y:S01]  /*27e80*/  LDL.LU.64 R98, [R1+0x188] ;  /* 0x0001880001627983 */ /* 0x000f620000300a00 */
[----:B----4-:R-:W-:-:S03]  /*27e90*/  IMAD.WIDE R122, R0, 0x4, R86 ;  /* 0x00000004007a7825 */ /* 0x010fc600078e0256 */
[----:B------:R1:W-:Y:S04]  /*27ea0*/  LDGSTS.E [R252+-0x7a400], [R26.64], !P6 ;  /* 0x85c000001afc7fae */ /* 0x0003e8000f121848 */
[----:B------:R-:W4:Y:S04]  /*27eb0*/  LDL.LU.64 R86, [R1+0x180] ;  /* 0x0001800001567983 */ /* 0x000f280000300a00 */
[----:B------:R3:W-:Y:S01]  /*27ec0*/  STL.64 [R1+0x1b8], R122 ;  /* 0x0001b87a01007387 */ /* 0x0007e20000100a00 */
[----:B------:R-:W-:-:S05]  /*27ed0*/  IMAD.WIDE R110, R0, 0x4, R110 ;  /* 0x00000004006e7825 */ /* 0x000fca00078e026e */
[----:B------:R1:W-:Y:S04]  /*27ee0*/  STL.64 [R1+0x1b0], R110 ;  /* 0x0001b06e01007387 */ /* 0x0003e80000100a00 */
[----:B------:R-:W4:Y:S01]  /*27ef0*/  LDL.LU.64 R158, [R1+0x178] ;  /* 0x00017800019e7983 */ /* 0x000f220000300a00 */
[----:B--2---:R-:W-:-:S03]  /*27f00*/  IMAD.WIDE R146, R0, 0x4, R50 ;  /* 0x0000000400927825 */ /* 0x004fc600078e0232 */
[----:B------:R-:W2:Y:S01]  /*27f10*/  LDL.LU.64 R50, [R1+0x170] ;  /* 0x0001700001327983 */ /* 0x000ea20000300a00 */
[C---:B-1----:R-:W-:Y:S02]  /*27f20*/  IADD3 R26, R63.reuse, 0x100000, RZ ;  /* 0x001000003f1a7810 */ /* 0x042fe40007ffe0ff */
[----:B------:R-:W-:-:S03]  /*27f30*/  IADD3 R27, R63, 0x100000, RZ ;  /* 0x001000003f1b7810 */ /* 0x000fc60007ffe0ff */
[----:B------:R1:W-:Y:S04]  /*27f40*/  LDGSTS.E [R26+-0x7a200], [R134.64], !P6 ;  /* 0x85e00000861a7fae */ /* 0x0003e8000f121848 */
[----:B------:R3:W-:Y:S04]  /*27f50*/  LDGSTS.E [R27+-0x79400], [R122.64], !P0 ;  /* 0x86c000007a1b7fae */ /* 0x0007e8000c121848 */
[----:B------:R3:W-:Y:S01]  /*27f60*/  LDGSTS.E [R252+-0x79200], [R110.64], !P0 ;  /* 0x86e000006efc7fae */ /* 0x0007e2000c121848 */
[----:B-1----:R-:W-:Y:S02]  /*27f70*/  IADD3 R134, R63, 0x100000, RZ ;  /* 0x001000003f867810 */ /* 0x002fe40007ffe0ff */
[----:B------:R-:W-:-:S03]  /*27f80*/  IADD3 R26, R250, -0x238, RZ ;  /* 0xfffffdc8fa1a7810 */ /* 0x000fc60007ffe0ff */
[----:B------:R1:W-:Y:S01]  /*27f90*/  LDGSTS.E [R134+-0x78400], [R146.64], !P3 ;  /* 0x87c0000092867fae */ /* 0x0003e2000d921848 */
[----:B---3--:R-:W-:-:S03]  /*27fa0*/  IMAD.WIDE R122, R0, 0x4, R38 ;  /* 0x00000004007a7825 */ /* 0x008fc600078e0226 */
[----:B------:R-:W3:Y:S04]  /*27fb0*/  LDL.LU.64 R38, [R1+0x168] ;  /* 0x0001680001267983 */ /* 0x000ee80000300a00 */
[----:B------:R-:W-:Y:S01]  /*27fc0*/  STL.64 [R1+0x1a8], R146 ;  /* 0x0001a89201007387 */ /* 0x000fe20000100a00 */
[----:B------:R-:W-:-:S03]  /*27fd0*/  ISETP.GE.U32.AND P0, PT, R26, 0x7ffffd49, PT ;  /* 0x7ffffd491a00780c */ /* 0x000fc60003f06070 */
[----:B------:R4:W-:Y:S01]  /*27fe0*/  STL.64 [R1+0x1a0], R122 ;  /* 0x0001a07a01007387 */ /* 0x0009e20000100a00 */
[----:B------:R-:W-:-:S03]  /*27ff0*/  IADD3 R111, R63, 0x100000, RZ ;  /* 0x001000003f6f7810 */ /* 0x000fc60007ffe0ff */
[----:B-1----:R-:W3:Y:S01]  /*28000*/  LDL.LU.64 R134, [R1+0x160] ;  /* 0x0001600001867983 */ /* 0x002ee20000300a00 */
[----:B------:R-:W-:-:S03]  /*28010*/  IADD3 R110, R250, -0x23c, RZ ;  /* 0xfffffdc4fa6e7810 */ /* 0x000fc60007ffe0ff */
[----:B------:R1:W-:Y:S01]  /*28020*/  LDGSTS.E [R111+-0x78200], [R122.64], !P3 ;  /* 0x87e000007a6f7fae */ /* 0x0003e2000d921848 */
[----:B-----5:R-:W-:Y:S01]  /*28030*/  IMAD.WIDE R74, R0, 0x4, R74 ;  /* 0x00000004004a7825 */ /* 0x020fe200078e024a */
[----:B------:R-:W-:-:S03]  /*28040*/  IADD3 R62, R250, -0x230, RZ ;  /* 0xfffffdd0fa3e7810 */ /* 0x000fc60007ffe0ff */
[----:B------:R-:W-:Y:S01]  /*28050*/  IMAD.WIDE R26, R0, 0x4, R170 ;  /* 0x00000004001a7825 */ /* 0x000fe200078e02aa */
[----:B------:R5:W-:Y:S01]  /*28060*/  STL.64 [R1+0x198], R74 ;  /* 0x0001984a01007387 */ /* 0x000be20000100a00 */
[----:B------:R-:W-:-:S03]  /*28070*/  ISETP.GE.U32.AND P3, PT, R110, 0x7ffffd45, PT ;  /* 0x7ffffd456e00780c */ /* 0x000fc60003f66070 */
[----:B------:R4:W-:Y:S01]  /*28080*/  STL.64 [R1+0x190], R26 ;  /* 0x0001901a01007387 */ /* 0x0009e20000100a00 */
[----:B-1----:R-:W-:Y:S01]  /*28090*/  IMAD.WIDE R110, R0, 0x4, R98 ;  /* 0x00000004006e7825 */ /* 0x002fe200078e0262 */
[----:B------:R-:W-:-:S03]  /*280a0*/  ISETP.GE.U32.AND P5, PT, R62, 0x7ffffd51, PT ;  /* 0x7ffffd513e00780c */ /* 0x000fc60003fa6070 */
[----:B----4-:R-:W-:Y:S02]  /*280b0*/  IMAD.WIDE R122, R0, 0x4, R86 ;  /* 0x00000004007a7825 */ /* 0x010fe400078e0256 */
[----:B------:R-:W4:Y:S01]  /*280c0*/  LDL.LU.64 R86, [R1+0x158] ;  /* 0x0001580001567983 */ /* 0x000f220000300a00 */
[----:B------:R-:W-:-:S03]  /*280d0*/  IADD3 R62, R250, -0x234, RZ ;  /* 0xfffffdccfa3e7810 */ /* 0x000fc60007ffe0ff */
[----:B------:R-:W4:Y:S01]  /*280e0*/  LDL.LU.64 R98, [R1+0x150] ;  /* 0x0001500001627983 */ /* 0x000f220000300a00 */
[----:B------:R-:W-:Y:S02]  /*280f0*/  ISETP.GE.U32.AND P6, PT, R62, 0x7ffffd4d, PT ;  /* 0x7ffffd4d3e00780c */ /* 0x000fe40003fc6070 */
[----:B------:R-:W-:-:S05]  /*28100*/  IADD3 R62, R63, 0x100000, RZ ;  /* 0x001000003f3e7810 */ /* 0x000fca0007ffe0ff */
[----:B------:R5:W-:Y:S01]  /*28110*/  LDGSTS.E [R62+-0x77400], [R74.64], !P1 ;  /* 0x88c000004a3e7fae */ /* 0x000be2000c921848 */
[----:B------:R-:W-:-:S03]  /*28120*/  IADD3 R146, R250, -0x240, RZ ;  /* 0xfffffdc0fa927810 */ /* 0x000fc60007ffe0ff */
[----:B------:R1:W-:Y:S04]  /*28130*/  LDGSTS.E [R252+-0x77200], [R26.64], !P1 ;  /* 0x88e000001afc7fae */ /* 0x0003e8000c921848 */
[----:B------:R1:W-:Y:S01]  /*28140*/  STL.64 [R1+0x188], R110 ;  /* 0x0001886e01007387 */ /* 0x0003e20000100a00 */
[----:B-----5:R-:W-:-:S03]  /*28150*/  IADD3 R75, R63, 0x100000, RZ ;  /* 0x001000003f4b7810 */ /* 0x020fc60007ffe0ff */
[----:B------:R5:W-:Y:S01]  /*28160*/  STL.64 [R1+0x180], R122 ;  /* 0x0001807a01007387 */ /* 0x000be20000100a00 */
[----:B------:R-:W-:-:S03]  /*28170*/  IADD3 R74, R63, 0x100000, RZ ;  /* 0x001000003f4a7810 */ /* 0x000fc60007ffe0ff */
[----:B------:R5:W-:Y:S01]  /*28180*/  LDGSTS.E [R75+-0x76400], [R110.64], !P4 ;  /* 0x89c000006e4b7fae */ /* 0x000be2000e121848 */
[----:B-1----:R-:W-:Y:S01]  /*28190*/  IMAD.WIDE R26, R0, 0x4, R158 ;  /* 0x00000004001a7825 */ /* 0x002fe200078e029e */
[----:B------:R-:W-:Y:S02]  /*281a0*/  ISETP.GE.U32.AND P1, PT, R146, 0x7ffffd41, PT ;  /* 0x7ffffd419200780c */ /* 0x000fe40003f26070 */
[----:B------:R1:W-:Y:S04]  /*281b0*/  LDGSTS.E [R74+-0x76200], [R122.64], !P4 ;  /* 0x89e000007a4a7fae */ /* 0x0003e8000e121848 */
[----:B------:R1:W-:Y:S04]  /*281c0*/  LDGSTS.E [R252+-0x75400], [R26.64], !P2 ;  /* 0x8ac000001afc7fae */ /* 0x0003e8000d121848 */
[----:B-----5:R-:W5:Y:S04]  /*281d0*/  LDL.LU.64 R110, [R1+0x148] ;  /* 0x00014800016e7983 */ /* 0x020f680000300a00 */
[----:B------:R2:W-:Y:S04]  /*281e0*/  STL.64 [R1+0x178], R26 ;  /* 0x0001781a01007387 */ /* 0x0005e80000100a00 */
[----:B-1----:R-:W5:Y:S01]  /*281f0*/  LDL.LU.64 R74, [R1+0x140] ;  /* 0x00014000014a7983 */ /* 0x002f620000300a00 */
[----:B--2---:R-:W-:-:S05]  /*28200*/  IMAD.WIDE R146, R0, 0x4, R50 ;  /* 0x0000000400927825 */ /* 0x004fca00078e0232 */
[----:B------:R-:W-:Y:S04]  /*28210*/  STL.64 [R1+0x170], R146 ;  /* 0x0001709201007387 */ /* 0x000fe80000100a00 */
[----:B------:R-:W2:Y:S04]  /*28220*/  LDL.LU.64 R122, [R1+0x138] ;  /* 0x00013800017a7983 */ /* 0x000ea80000300a00 */
[----:B------:R-:W2:Y:S01]  /*28230*/  LDL.LU.64 R50, [R1+0x130] ;  /* 0x0001300001327983 */ /* 0x000ea20000300a00 */
[C---:B------:R-:W-:Y:S02]  /*28240*/  IADD3 R26, R63.reuse, 0x100000, RZ ;  /* 0x001000003f1a7810 */ /* 0x040fe40007ffe0ff */
[----:B------:R-:W-:-:S03]  /*28250*/  IADD3 R27, R63, 0x100000, RZ ;  /* 0x001000003f1b7810 */ /* 0x000fc60007ffe0ff */
[----:B------:R1:W-:Y:S01]  /*28260*/  LDGSTS.E [R26+-0x75200], [R146.64], !P2 ;  /* 0x8ae00000921a7fae */ /* 0x0003e2000d121848 */
[----:B---3--:R-:W-:Y:S01]  /*28270*/  IMAD.WIDE R38, R0, 0x4, R38 ;  /* 0x0000000400267825 */ /* 0x008fe200078e0226 */
[----:B-1----:R-:W-:-:S04]  /*28280*/  IADD3 R26, R250, -0x24c, RZ ;  /* 0xfffffdb4fa1a7810 */ /* 0x002fc80007ffe0ff */
[----:B------:R1:W-:Y:S04]  /*28290*/  STL.64 [R1+0x168], R38 ;  /* 0x0001682601007387 */ /* 0x0003e80000100a00 */
[----:B------:R1:W-:Y:S01]  /*282a0*/  LDGSTS.E [R27+-0x74400], [R38.64], !P5 ;  /* 0x8bc00000261b7fae */ /* 0x0003e2000e921848 */
[----:B------:R-:W-:-:S05]  /*282b0*/  IMAD.WIDE R134, R0, 0x4, R134 ;  /* 0x0000000400867825 */ /* 0x000fca00078e0286 */
[----:B------:R5:W-:Y:S04]  /*282c0*/  STL.64 [R1+0x160], R134 ;  /* 0x0001608601007387 */ /* 0x000be80000100a00 */
[----:B-1----:R-:W3:Y:S04]  /*282d0*/  LDL.LU.64 R38, [R1+0x128] ;  /* 0x0001280001267983 */ /* 0x002ee80000300a00 */
[----:B------:R5:W-:Y:S01]  /*282e0*/  LDGSTS.E [R252+-0x74200], [R134.64], !P5 ;  /* 0x8be0000086fc7fae */ /* 0x000be2000e921848 */
[----:B------:R-:W-:Y:S01]  /*282f0*/  ISETP.GE.U32.AND P5, PT, R26, 0x7ffffd35, PT ;  /* 0x7ffffd351a00780c */ /* 0x000fe20003fa6070 */
[----:B----4-:R-:W-:-:S02]  /*28300*/  IMAD.WIDE R26, R0, 0x4, R86 ;  /* 0x00000004001a7825 */ /* 0x010fc400078e0256 */
[----:B------:R-:W4:Y:S02]  /*28310*/  LDL.LU.64 R86, [R1+0x120] ;  /* 0x0001200001567983 */ /* 0x000f240000300a00 */
[----:B------:R-:W-:Y:S02]  /*28320*/  IMAD.WIDE R158, R0, 0x4, R98 ;  /* 0x00000004009e7825 */ /* 0x000fe400078e0262 */
[----:B------:R-:W4:Y:S04]  /*28330*/  LDL.LU.64 R98, [R1+0x118] ;  /* 0x0001180001627983 */ /* 0x000f280000300a00 */
[----:B------:R1:W-:Y:S04]  /*28340*/  STL.64 [R1+0x158], R26 ;  /* 0x0001581a01007387 */ /* 0x0003e80000100a00 */
[----:B------:R2:W-:Y:S01]  /*28350*/  STL.64 [R1+0x150], R158 ;  /* 0x0001509e01007387 */ /* 0x0005e20000100a00 */
[----:B------:R-:W-:-:S02]  /*28360*/  IADD3 R170, R63, 0x100000, RZ ;  /* 0x001000003faa7810 */ /* 0x000fc40007ffe0ff */
[----:B------:R-:W-:-:S03]  /*28370*/  IADD3 R147, R63, 0x100000, RZ ;  /* 0x001000003f937810 */ /* 0x000fc60007ffe0ff */
[----:B------:R1:W-:Y:S04]  /*28380*/  LDGSTS.E [R170+-0x73400], [R26.64], !P6 ;  /* 0x8cc000001aaa7fae */ /* 0x0003e8000f121848 */
[----:B------:R2:W-:Y:S01]  /*28390*/  LDGSTS.E [R147+-0x73200], [R158.64], !P6 ;  /* 0x8ce000009e937fae */ /* 0x0005e2000f121848 */
[----:B-----5:R-:W-:-:S03]  /*283a0*/  IMAD.WIDE R134, R0, 0x4, R110 ;  /* 0x0000000400867825 */ /* 0x020fc600078e026e */
[----:B------:R-:W5:Y:S04]  /*283b0*/  LDL.LU.64 R110, [R1+0x110] ;  /* 0x00011000016e7983 */ /* 0x000f680000300a00 */
[----:B-1----:R-:W5:Y:S01]  /*283c0*/  LDL.LU.64 R26, [R1+0x12d8] ;  /* 0x0012d800011a7983 */ /* 0x002f620000300a00 */
[----:B------:R-:W-:-:S03]  /*283d0*/  IMAD.WIDE R74, R0, 0x4, R74 ;  /* 0x00000004004a7825 */ /* 0x000fc600078e024a */
[----:B------:R1:W-:Y:S04]  /*283e0*/  STL.64 [R1+0x148], R134 ;  /* 0x0001488601007387 */ /* 0x0003e80000100a00 */
[----:B------:R1:W-:Y:S01]  /*283f0*/  STL.64 [R1+0x140], R74 ;  /* 0x0001404a01007387 */ /* 0x0003e20000100a00 */
[----:B------:R-:W-:-:S04]  /*28400*/  IADD3 R146, R250, -0x250, RZ ;  /* 0xfffffdb0fa927810 */ /* 0x000fc80007ffe0ff */
[----:B------:R-:W-:Y:S01]  /*28410*/  ISETP.GE.U32.AND P6, PT, R146, 0x7ffffd31, PT ;  /* 0x7ffffd319200780c */ /* 0x000fe20003fc6070 */
[C---:B--2---:R-:W-:Y:S02]  /*28420*/  IMAD.WIDE R158, R0.reuse, 0x4, R50 ;  /* 0x00000004009e7825 */ /* 0x044fe400078e0232 */
[----:B------:R-:W2:Y:S02]  /*28430*/  LDL.LU.64 R50, [R1+0x108] ;  /* 0x0001080001327983 */ /* 0x000ea40000300a00 */
[----:B------:R-:W-:Y:S02]  /*28440*/  IMAD.WIDE R170, R0, 0x4, R122 ;  /* 0x0000000400aa7825 */ /* 0x000fe400078e027a */
[----:B------:R-:W2:Y:S04]  /*28450*/  LDL.LU.64 R146, [R1+0x100] ;  /* 0x0001000001927983 */ /* 0x000ea80000300a00 */
[----:B------:R-:W-:Y:S04]  /*28460*/  STL.64 [R1+0x138], R170 ;  /* 0x000138aa01007387 */ /* 0x000fe80000100a00 */
[----:B------:R-:W-:Y:S04]  /*28470*/  STL.64 [R1+0x130], R158 ;  /* 0x0001309e01007387 */ /* 0x000fe80000100a00 */
[----:B------:R-:W2:Y:S01]  /*28480*/  LDL.LU.64 R122, [R1+0xf8] ;  /* 0x0000f800017a7983 */ /* 0x000ea20000300a00 */
[----:B------:R-:W-:-:S04]  /*28490*/  IADD3 R62, R250, -0x244, RZ ;  /* 0xfffffdbcfa3e7810 */ /* 0x000fc80007ffe0ff */
[----:B------:R-:W-:Y:S02]  /*284a0*/  ISETP.GE.U32.AND P4, PT, R62, 0x7ffffd3d, PT ;  /* 0x7ffffd3d3e00780c */ /* 0x000fe40003f86070 */
[----:B------:R-:W-:-:S04]  /*284b0*/  IADD3 R62, R250, -0x248, RZ ;  /* 0xfffffdb8fa3e7810 */ /* 0x000fc80007ffe0ff */
[----:B------:R-:W-:Y:S02]  /*284c0*/  ISETP.GE.U32.AND P2, PT, R62, 0x7ffffd39, PT ;  /* 0x7ffffd393e00780c */ /* 0x000fe40003f46070 */
[----:B------:R-:W-:-:S05]  /*284d0*/  IADD3 R62, R63, 0x100000, RZ ;  /* 0x001000003f3e7810 */ /* 0x000fca0007ffe0ff */
[----:B------:R1:W-:Y:S01]  /*284e0*/  LDGSTS.E [R62+-0x72400], [R134.64], !P0 ;  /* 0x8dc00000863e7fae */ /* 0x0003e2000c121848 */
[----:B---3--:R-:W-:-:S03]  /*284f0*/  IMAD.WIDE R38, R0, 0x4, R38 ;  /* 0x0000000400267825 */ /* 0x008fc600078e0226 */
[----:B------:R3:W-:Y:S01]  /*28500*/  LDGSTS.E [R252+-0x72200], [R74.64], !P0 ;  /* 0x8de000004afc7fae */ /* 0x0007e2000c121848 */
[C---:B-1----:R-:W-:Y:S02]  /*28510*/  IADD3 R135, R63.reuse, 0x100000, RZ ;  /* 0x001000003f877810 */ /* 0x042fe40007ffe0ff */
[----:B------:R-:W-:Y:S02]  /*28520*/  IADD3 R134, R63, 0x100000, RZ ;  /* 0x001000003f867810 */ /* 0x000fe40007ffe0ff */
[----:B---3--:R-:W-:Y:S01]  /*28530*/  IADD3 R74, R250, -0x254, RZ ;  /* 0xfffffdacfa4a7810 */ /* 0x008fe20007ffe0ff */
[----:B------:R1:W-:Y:S03]  /*28540*/  LDGSTS.E [R135+-0x71400], [R170.64], !P3 ;  /* 0x8ec00000aa877fae */ /* 0x0003e6000d921848 */
[----:B------:R-:W-:Y:S01]  /*28550*/  ISETP.GE.U32.AND P0, PT, R74, 0x7ffffd2d, PT ;  /* 0x7ffffd2d4a00780c */ /* 0x000fe20003f06070 */
[----:B------:R1:W-:Y:S04]  /*28560*/  LDGSTS.E [R134+-0x71200], [R158.64], !P3 ;  /* 0x8ee000009e867fae */ /* 0x0003e8000d921848 */
[----:B------:R-:W3:Y:S01]  /*28570*/  LDL.LU.64 R74, [R1+0xf0] ;  /* 0x0000f000014a7983 */ /* 0x000ee20000300a00 */
[----:B----4-:R-:W-:-:S03]  /*28580*/  IMAD.WIDE R86, R0, 0x4, R86 ;  /* 0x0000000400567825 */ /* 0x010fc600078e0256 */
[----:B------:R4:W-:Y:S04]  /*28590*/  STL.64 [R1+0x260], R38 ;  /* 0x0002602601007387 */ /* 0x0009e80000100a00 */
[----:B------:R4:W-:Y:S01]  /*285a0*/  LDGSTS.E [R252+-0x70400], [R38.64], !P1 ;  /* 0x8fc0000026fc7fae */ /* 0x0009e2000c921848 */
[----:B-1----:R-:W-:-:S03]  /*285b0*/  IMAD.WIDE R134, R0, 0x4, R98 ;  /* 0x0000000400867825 */ /* 0x002fc600078e0262 */
[----:B------:R1:W-:Y:S04]  /*285c0*/  STL.64 [R1+0x268], R86 ;  /* 0x0002685601007387 */ /* 0x0003e80000100a00 */
[----:B------:R-:W3:Y:S01]  /*285d0*/  LDL.LU.64 R98, [R1+0xe8] ;  /* 0x0000e80001627983 */ /* 0x000ee20000300a00 */
[----:B----4-:R-:W-:-:S03]  /*285e0*/  IADD3 R38, R63, 0x100000, RZ ;  /* 0x001000003f267810 */ /* 0x010fc60007ffe0ff */
[----:B------:R-:W-:Y:S04]  /*285f0*/  STL.64 [R1+0x270], R134 ;  /* 0x0002708601007387 */ /* 0x000fe80000100a00 */
[----:B------:R1:W-:Y:S04]  /*28600*/  LDGSTS.E [R38+-0x70200], [R86.64], !P1 ;  /* 0x8fe0000056267fae */ /* 0x0003e8000c921848 */
[----:B-1----:R-:W4:Y:S01]  /*28610*/  LDL.LU.64 R86, [R1+0xe0] ;  /* 0x0000e00001567983 */ /* 0x002f220000300a00 */
[----:B------:R-:W-:Y:S02]  /*28620*/  IADD3 R39, R63, 0x100000, RZ ;  /* 0x001000003f277810 */ /* 0x000fe40007ffe0ff */
[----:B------:R-:W-:Y:S01]  /*28630*/  IADD3 R38, R250, -0x260, RZ ;  /* 0xfffffda0fa267810 */ /* 0x000fe20007ffe0ff */
[----:B-----5:R-:W-:-:S02]  /*28640*/  IMAD.WIDE R110, R0, 0x4, R110 ;  /* 0x00000004006e7825 */ /* 0x020fc400078e026e */
[----:B------:R1:W-:Y:S04]  /*28650*/  LDGSTS.E [R39+-0x6f400], [R134.64], !P4 ;  /* 0x90c0000086277fae */ /* 0x0003e8000e121848 */
[----:B------:R5:W-:Y:S01]  /*28660*/  LDGSTS.E [R252+-0x6f200], [R110.64], !P4 ;  /* 0x90e000006efc7fae */ /* 0x000be2000e121848 */
[----:B------:R-:W-:-:S03]  /*28670*/  ISETP.GE.U32.AND P4, PT, R38, 0x7ffffd21, PT ;  /* 0x7ffffd212600780c */ /* 0x000fc60003f86070 */
[----:B------:R5:W-:Y:S04]  /*28680*/  STL.64 [R1+0x278], R110 ;  /* 0x0002786e01007387 */ /* 0x000be80000100a00 */
[----:B-1----:R-:W4:Y:S01]  /*28690*/  LDL.LU.64 R38, [R1+0xd8] ;  /* 0x0000d80001267983 */ /* 0x002f220000300a00 */
[----:B-----5:R-:W-:Y:S01]  /*286a0*/  IADD3 R110, R63, 0x100000, RZ ;  /* 0x001000003f6e7810 */ /* 0x020fe20007ffe0ff */
[C---:B--2---:R-:W-:Y:S02]  /*286b0*/  IMAD.WIDE R158, R0.reuse, 0x4, R50 ;  /* 0x00000004009e7825 */ /* 0x044fe400078e0232 */
[----:B------:R-:W2:Y:S02]  /*286c0*/  LDL.LU.64 R50, [R1+0xd0] ;  /* 0x0000d00001327983 */ /* 0x000ea40000300a00 */
[----:B------:R-:W-:-:S02]  /*286d0*/  IMAD.WIDE R146, R0, 0x4, R146 ;  /* 0x0000000400927825 */ /* 0x000fc400078e0292 */
[----:B------:R1:W-:Y:S04]  /*286e0*/  STL.64 [R1+0x280], R158 ;  /* 0x0002809e01007387 */ /* 0x0003e80000100a00 */
[----:B------:R-:W-:Y:S04]  /*286f0*/  STL.64 [R1+0x288], R146 ;  /* 0x0002889201007387 */ /* 0x000fe80000100a00 */
[----:B------:R1:W-:Y:S01]  /*28700*/  LDGSTS.E [R110+-0x6e400], [R158.64], !P2 ;  /* 0x91c000009e6e7fae */ /* 0x0003e2000d121848 */
[----:B------:R-:W-:-:S03]  /*28710*/  IMAD.WIDE R122, R0, 0x4, R122 ;  /* 0x00000004007a7825 */ /* 0x000fc600078e027a */
[----:B-1----:R-:W5:Y:S04]  /*28720*/  LDL.LU.64 R158, [R1+0xc8] ;  /* 0x0000c800019e7983 */ /* 0x002f680000300a00 */
[----:B------:R1:W-:Y:S04]  /*28730*/  STL.64 [R1+0x290], R122 ;  /* 0x0002907a01007387 */ /* 0x0003e80000100a00 */
[----:B------:R-:W5:Y:S01]  /*28740*/  LDL.LU.64 R110, [R1+0xc0] ;  /* 0x0000c000016e7983 */ /* 0x000f620000300a00 */
[----:B------:R-:W-:Y:S02]  /*28750*/  IADD3 R62, R250, -0x258, RZ ;  /* 0xfffffda8fa3e7810 */ /* 0x000fe40007ffe0ff */
[----:B------:R-:W-:-:S02]  /*28760*/  IADD3 R135, R63, 0x100000, RZ ;  /* 0x001000003f877810 */ /* 0x000fc40007ffe0ff */
[----:B------:R-:W-:Y:S02]  /*28770*/  ISETP.GE.U32.AND P3, PT, R62, 0x7ffffd29, PT ;  /* 0x7ffffd293e00780c */ /* 0x000fe40003f66070 */
[C---:B------:R-:W-:Y:S01]  /*28780*/  IADD3 R62, R250.reuse, -0x25c, RZ ;  /* 0xfffffda4fa3e7810 */ /* 0x040fe20007ffe0ff */
[----:B------:R1:W-:Y:S01]  /*28790*/  LDGSTS.E [R135+-0x6e200], [R146.64], !P2 ;  /* 0x91e0000092877fae */ /* 0x0003e2000d121848 */
[----:B------:R-:W-:Y:S02]  /*287a0*/  IADD3 R134, R250, -0x264, RZ ;  /* 0xfffffd9cfa867810 */ /* 0x000fe40007ffe0ff */
[----:B------:R-:W-:Y:S02]  /*287b0*/  ISETP.GE.U32.AND P1, PT, R62, 0x7ffffd25, PT ;  /* 0x7ffffd253e00780c */ /* 0x000fe40003f26070 */
[----:B------:R-:W-:Y:S02]  /*287c0*/  IADD3 R62, R63, 0x100000, RZ ;  /* 0x001000003f3e7810 */ /* 0x000fe40007ffe0ff */
[----:B------:R-:W-:-:S03]  /*287d0*/  ISETP.GE.U32.AND P2, PT, R134, 0x7ffffd1d, PT ;  /* 0x7ffffd1d8600780c */ /* 0x000fc60003f46070 */
[----:B------:R1:W-:Y:S01]  /*287e0*/  LDGSTS.E [R62+-0x6d400], [R122.64], !P5 ;  /* 0x92c000007a3e7fae */ /* 0x0003e2000e921848 */
[----:B---3--:R-:W-:-:S05]  /*287f0*/  IMAD.WIDE R74, R0, 0x4, R74 ;  /* 0x00000004004a7825 */ /* 0x008fca00078e024a */
[----:B------:R3:W-:Y:S04]  /*28800*/  STL.64 [R1+0x298], R74 ;  /* 0x0002984a01007387 */ /* 0x0007e80000100a00 */
[----:B-1----:R-:W5:Y:S04]  /*28810*/  LDL.LU.64 R134, [R1+0xb8] ;  /* 0x0000b80001867983 */ /* 0x002f680000300a00 */
[----:B------:R-:W5:Y:S01]  /*28820*/  LDL.LU.64 R122, [R1+0xb0] ;  /* 0x0000b000017a7983 */ /* 0x000f620000300a00 */
[----:B------:R-:W-:-:S03]  /*28830*/  IMAD.WIDE R146, R0, 0x4, R98 ;  /* 0x0000000400927825 */ /* 0x000fc600078e0262 */
[----:B------:R3:W-:Y:S04]  /*28840*/  LDGSTS.E [R252+-0x6d200], [R74.64], !P5 ;  /* 0x92e000004afc7fae */ /* 0x0007e8000e921848 */
[----:B------:R1:W-:Y:S04]  /*28850*/  STL.64 [R1+0x2a0], R146 ;  /* 0x0002a09201007387 */ /* 0x0003e80000100a00 */
[----:B------:R-:W5:Y:S01]  /*28860*/  LDL.LU.64 R98, [R1+0xa8] ;  /* 0x0000a80001627983 */ /* 0x000f620000300a00 */
[----:B----4-:R-:W-:-:S05]  /*28870*/  IMAD.WIDE R170, R0, 0x4, R86 ;  /* 0x0000000400aa7825 */ /* 0x010fca00078e0256 */
[----:B------:R-:W-:Y:S04]  /*28880*/  STL.64 [R1+0x2a8], R170 ;  /* 0x0002a8aa01007387 */ /* 0x000fe80000100a00 */
[----:B------:R-:W4:Y:S01]  /*28890*/  LDL.LU.64 R86, [R1+0xa0] ;  /* 0x0000a00001567983 */ /* 0x000f220000300a00 */
[C---:B---3--:R-:W-:Y:S02]  /*288a0*/  IADD3 R75, R63.reuse, 0x100000, RZ ;  /* 0x001000003f4b7810 */ /* 0x048fe40007ffe0ff */
[----:B------:R-:W-:-:S03]  /*288b0*/  IADD3 R74, R63, 0x100000, RZ ;  /* 0x001000003f4a7810 */ /* 0x000fc60007ffe0ff */
[----:B------:R1:W-:Y:S01]  /*288c0*/  LDGSTS.E [R75+-0x6c400], [R146.64], !P6 ;  /* 0x93c00000924b7fae */ /* 0x0003e2000f121848 */
[----:B------:R-:W-:-:S03]  /*288d0*/  IMAD.WIDE R38, R0, 0x4, R38 ;  /* 0x0000000400267825 */ /* 0x000fc600078e0226 */
[----:B------:R3:W-:Y:S01]  /*288e0*/  LDGSTS.E [R74+-0x6c200], [R170.64], !P6 ;  /* 0x93e00000aa4a7fae */ /* 0x0007e2000f121848 */
[----:B------:R-:W-:-:S03]  /*288f0*/  IADD3 R62, R250, -0x26c, RZ ;  /* 0xfffffd94fa3e7810 */ /* 0x000fc60007ffe0ff */
[----:B-1----:R-:W4:Y:S04]  /*28900*/  LDL.LU R146, [R1+0x12d0] ;  /* 0x0012d00001927983 */ /* 0x002f280000300800 */
[----:B------:R1:W-:Y:S04]  /*28910*/  STL.64 [R1+0x2b0], R38 ;  /* 0x0002b02601007387 */ /* 0x0003e80000100a00 */
[----:B---3--:R-:W3:Y:S01]  /*28920*/  LDL.LU.64 R74, [R1+0x98] ;  /* 0x00009800014a7983 */ /* 0x008ee20000300a00 */
[----:B------:R-:W-:-:S03]  /*28930*/  IADD3 R250, R250, -0x268, RZ ;  /* 0xfffffd98fafa7810 */ /* 0x000fc60007ffe0ff */
[----:B------:R1:W-:Y:S01]  /*28940*/  LDGSTS.E [R252+-0x6b400], [R38.64], !P0 ;  /* 0x94c0000026fc7fae */ /* 0x0003e2000c121848 */
[----:B------:R-:W-:Y:S01]  /*28950*/  ISETP.GE.U32.AND P5, PT, R250, 0x7ffffd19, PT ;  /* 0x7ffffd19fa00780c */ /* 0x000fe20003fa6070 */
[----:B------:R-:W-:Y:S01]  /*28960*/  IMAD.MOV.U32 R250, RZ, RZ, c[0x0][0x180] ;  /* 0x00006000fffa7624 */ /* 0x000fe200078e00ff */
[----:B-1----:R-:W-:-:S04]  /*28970*/  IADD3 R39, R63, 0x100000, RZ ;  /* 0x001000003f277810 */ /* 0x002fc80007ffe0ff */
[----:B------:R-:W-:Y:S01]  /*28980*/  IADD3 R38, R250, -0x270, RZ ;  /* 0xfffffd90fa267810 */ /* 0x000fe20007ffe0ff */
[----:B--2---:R-:W-:Y:S02]  /*28990*/  IMAD.WIDE R170, R0, 0x4, R50 ;  /* 0x0000000400aa7825 */ /* 0x004fe400078e0232 */
[----:B------:R-:W2:Y:S04]  /*289a0*/  LDL.LU.64 R50, [R1+0x90] ;  /* 0x0000900001327983 */ /* 0x000ea80000300a00 */
[----:B------:R1:W-:Y:S04]  /*289b0*/  STL.64 [R1+0x2b8], R170 ;  /* 0x0002b8aa01007387 */ /* 0x0003e80000100a00 */
[----:B------:R1:W-:Y:S01]  /*289c0*/  LDGSTS.E [R39+-0x6b200], [R170.64], !P0 ;  /* 0x94e00000aa277fae */ /* 0x0003e2000c121848 */
[----:B------:R-:W-:-:S03]  /*289d0*/  ISETP.GE.U32.AND P0, PT, R38, 0x7ffffd11, PT ;  /* 0x7ffffd112600780c */ /* 0x000fc60003f06070 */
[----:B-1----:R-:W2:Y:S01]  /*289e0*/  LDL.LU.64 R170, [R1+0x12c8] ;  /* 0x0012c80001aa7983 */ /* 0x002ea20000300a00 */
[----:B-----5:R-:W-:-:S04]  /*289f0*/  IMAD.WIDE R158, R0, 0x4, R158 ;  /* 0x00000004009e7825 */ /* 0x020fc800078e029e */
[----:B------:R-:W-:Y:S01]  /*28a00*/  IMAD.WIDE R110, R0, 0x4, R110 ;  /* 0x00000004006e7825 */ /* 0x000fe200078e026e */
[----:B------:R1:W-:Y:S04]  /*28a10*/  STL.64 [R1+0x2c0], R158 ;  /* 0x0002c09e01007387 */ /* 0x0003e80000100a00 */
[----:B------:R5:W-:Y:S04]  /*28a20*/  STL.64 [R1+0x2c8], R110 ;  /* 0x0002c86e01007387 */ /* 0x000be80000100a00 */
[----:B------:R-:W2:Y:S01]  /*28a30*/  LDL.LU.64 R38, [R1+0x18] ;  /* 0x0000180001267983 */ /* 0x000ea20000300a00 */
[----:B------:R-:W-:-:S02]  /*28a40*/  IADD3 R147, R63, 0x100000, RZ ;  /* 0x001000003f937810 */ /* 0x000fc40007ffe0ff */
[----:B------:R-:W-:Y:S02]  /*28a50*/  ISETP.GE.U32.AND P6, PT, R62, 0x7ffffd15, PT ;  /* 0x7ffffd153e00780c */ /* 0x000fe40003fc6070 */
[----:B------:R-:W-:Y:S01]  /*28a60*/  IADD3 R62, R250, -0x274, RZ ;  /* 0xfffffd8cfa3e7810 */ /* 0x000fe20007ffe0ff */
[----:B------:R1:W-:Y:S04]  /*28a70*/  LDGSTS.E [R147+-0x6a400], [R158.64], !P3 ;  /* 0x95c000009e937fae */ /* 0x0003e8000d921848 */
[----:B------:R5:W-:Y:S01]  /*28a80*/  LDGSTS.E [R252+-0x6a200], [R110.64], !P3 ;  /* 0x95e000006efc7fae */ /* 0x000be2000d921848 */
[----:B------:R-:W-:-:S03]  /*28a90*/  ISETP.GE.U32.AND P3, PT, R62, 0x7ffffd0d, PT ;  /* 0x7ffffd0d3e00780c */ /* 0x000fc60003f66070 */
[----:B------:R-:W4:Y:S01]  /*28aa0*/  S2R R62, SR_TID.X ;  /* 0x00000000003e7919 */ /* 0x000f220000002100 */
[----:B------:R-:W-:-:S03]  /*28ab0*/  IADD3 R250, R63, 0x100000, RZ ;  /* 0x001000003ffa7810 */ /* 0x000fc60007ffe0ff */
[----:B-1----:R-:W2:Y:S01]  /*28ac0*/  LDL.LU.64 R158, [R1+0x12c0] ;  /* 0x0012c000019e7983 */ /* 0x002ea20000300a00 */
[----:B------:R-:W-:-:S04]  /*28ad0*/  IMAD.WIDE R134, R0, 0x4, R134 ;  /* 0x0000000400867825 */ /* 0x000fc800078e0286 */
[----:B------:R-:W-:Y:S01]  /*28ae0*/  IMAD.WIDE R122, R0, 0x4, R122 ;  /* 0x00000004007a7825 */ /* 0x000fe200078e027a */
[C---:B-----5:R-:W-:Y:S01]  /*28af0*/  IADD3 R110, R63.reuse, 0x100000, RZ ;  /* 0x001000003f6e7810 */ /* 0x060fe20007ffe0ff */
[----:B------:R-:W5:Y:S01]  /*28b00*/  LDL.LU R147, [R1+0x12b8] ;  /* 0x0012b80001937983 */ /* 0x000f620000300800 */
[----:B------:R-:W-:-:S03]  /*28b10*/  IADD3 R111, R63, 0x100000, RZ ;  /* 0x001000003f6f7810 */ /* 0x000fc60007ffe0ff */
[----:B------:R1:W-:Y:S04]  /*28b20*/  LDGSTS.E [R110+-0x69400], [R134.64], !P1 ;  /* 0x96c00000866e7fae */ /* 0x0003e8000c921848 */
[----:B------:R1:W-:Y:S01]  /*28b30*/  LDGSTS.E [R111+-0x69200], [R122.64], !P1 ;  /* 0x96e000007a6f7fae */ /* 0x0003e2000c921848 */
[----:B------:R-:W-:-:S05]  /*28b40*/  IMAD.WIDE R98, R0, 0x4, R98 ;  /* 0x0000000400627825 */ /* 0x000fca00078e0262 */
[----:B------:R1:W-:Y:S01]  /*28b50*/  LDGSTS.E [R250+-0x68400], [R98.64], !P4 ;  /* 0x97c0000062fa7fae */ /* 0x0003e2000e121848 */
[----:B----4-:R-:W-:Y:S01]  /*28b60*/  IMAD.WIDE R86, R0, 0x4, R86 ;  /* 0x0000000400567825 */ /* 0x010fe200078e0256 */
[----:B------:R-:W-:-:S03]  /*28b70*/  LOP3.LUT R0, R62, 0x7f, RZ, 0xc0, !PT ;  /* 0x0000007f3e007812 */ /* 0x000fc600078ec0ff */
[----:B------:R-:W-:Y:S01]  /*28b80*/  IMAD.MOV.U32 R62, RZ, RZ, c[0x0][0x180] ;  /* 0x00006000ff3e7624 */ /* 0x000fe200078e00ff */
[----:B------:R4:W-:Y:S04]  /*28b90*/  LDGSTS.E [R252+-0x68200], [R86.64], !P4 ;  /* 0x97e0000056fc7fae */ /* 0x0009e8000e121848 */
[----:B------:R-:W-:-:S04]  /*28ba0*/  IADD3 R62, R62, -0x200, RZ ;  /* 0xfffffe003e3e7810 */ /* 0x000fc80007ffe0ff */
[----:B------:R-:W-:Y:S01]  /*28bb0*/  ISETP.GE.AND P1, PT, R0, R62, PT ;  /* 0x0000003e0000720c */ /* 0x000fe20003f26270 */
[----:B------:R-:W-:Y:S02]  /*28bc0*/  IMAD.MOV.U32 R0, RZ, RZ, c[0x0][0x188] ;  /* 0x00006200ff007624 */ /* 0x000fe400078e00ff */
[----:B----4-:R-:W-:-:S03]  /*28bd0*/  IMAD.MOV.U32 R252, RZ, RZ, 0x7f ;  /* 0x0000007ffffc7424 */ /* 0x010fc600078e00ff */
[----:B------:R-:W-:Y:S01]  /*28be0*/  SHF.L.U32 R0, R0, 0x7, RZ ;  /* 0x0000000700007819 */ /* 0x000fe200000006ff */
[----:B-1----:R-:W-:Y:S01]  /*28bf0*/  IMAD.MOV.U32 R250, RZ, RZ, c[0x0][0x180] ;  /* 0x00006000fffa7624 */ /* 0x002fe200078e00ff */
[----:B------:R-:W-:-:S03]  /*28c00*/  IADD3 R252, R252, c[0x0][0x180], RZ ;  /* 0x00006000fcfc7a10 */ /* 0x000fc60007ffe0ff */
[----:B---3--:R-:W-:Y:S01]  /*28c10*/  IMAD.WIDE R74, R0, 0x4, R74 ;  /* 0x00000004004a7825 */ /* 0x008fe200078e024a */
[----:B------:R-:W-:Y:S02]  /*28c20*/  ISETP.GT.AND P4, PT, R252, 0x27f, PT ;  /* 0x0000027ffc00780c */ /* 0x000fe40003f84270 */
[----:B------:R-:W-:Y:S01]  /*28c30*/  SEL R252, RZ, 0x4, P1 ;  /* 0x00000004fffc7807 */ /* 0x000fe20000800000 */
[----:B------:R1:W-:Y:S04]  /*28c40*/  STL.64 [R1+0xb8], R134 ;  /* 0x0000b88601007387 */ /* 0x0003e80000100a00 */
[----:B------:R3:W-:Y:S01]  /*28c50*/  STL.64 [R1+0xb0], R122 ;  /* 0x0000b07a01007387 */ /* 0x0007e20000100a00 */
[----:B------:R-:W-:Y:S01]  /*28c60*/  IADD3 R63, R63, 0x100000, RZ ;  /* 0x001000003f3f7810 */ /* 0x000fe20007ffe0ff */
[----:B------:R-:W-:-:S04]  /*28c70*/  IMAD.WIDE R26, R251, 0x4, R26 ;  /* 0x00000004fb1a7825 */ /* 0x000fc800078e021a */
[----:B------:R4:W-:Y:S04]  /*28c80*/  LDGSTS.E [R63+-0x67400], [R74.64], !P2 ;  /* 0x98c000004a3f7fae */ /* 0x0009e8000d121848 */
[----:B-1----:R-:W5:Y:S04]  /*28c90*/  LDL.LU.64 R134, [R1+0x12b0] ;  /* 0x0012b00001867983 */ /* 0x002f680000300a00 */
[----:B------:R-:W5:Y:S04]  /*28ca0*/  LDL.LU R110, [R1+0x12a8] ;  /* 0x0012a800016e7983 */ /* 0x000f680000300800 */
[----:B---3--:R-:W3:Y:S04]  /*28cb0*/  LDL.LU.64 R122, [R1+0x12a0] ;  /* 0x0012a000017a7983 */ /* 0x008ee80000300a00 */
[----:B------:R-:W5:Y:S04]  /*28cc0*/  LDL.LU R111, [R1+0x129c] ;  /* 0x00129c00016f7983 */ /* 0x000f680000300800 */
[----:B------:R1:W-:Y:S04]  /*28cd0*/  STL.64 [R1+0x2d0], R98 ;  /* 0x0002d06201007387 */ /* 0x0003e80000100a00 */
[----:B------:R-:W3:Y:S04]  /*28ce0*/  LDL.LU R62, [R1+0x1298] ;  /* 0x00129800013e7983 */ /* 0x000ee80000300800 */
[----:B------:R4:W-:Y:S04]  /*28cf0*/  STL.64 [R1+0x2d8], R86 ;  /* 0x0002d85601007387 */ /* 0x0009e80000100a00 */
[----:B-1----:R-:W3:Y:S01]  /*28d00*/  LDL.LU.64 R98, [R1+0x1290] ;  /* 0x0012900001627983 */ /* 0x002ee20000300a00 */
[----:B------:R-:W-:-:S03]  /*28d10*/  IMAD.WIDE R14, R251, 0x4, R14 ;  /* 0x00000004fb0e7825 */ /* 0x000fc600078e020e */
[----:B----4-:R-:W4:Y:S04]  /*28d20*/  LDL.LU.64 R86, [R1+0x1288] ;  /* 0x0012880001567983 */ /* 0x010f280000300a00 */
[----:B------:R1:W-:Y:S01]  /*28d30*/  STL.64 [R1+0x6e8], R74 ;  /* 0x0006e84a01007387 */ /* 0x0003e20000100a00 */
[----:B------:R-:W-:-:S04]  /*28d40*/  IMAD.WIDE R2, R251, 0x4, R2 ;  /* 0x00000004fb027825 */ /* 0x000fc800078e0202 */
[----:B--2---:R-:W-:Y:S01]  /*28d50*/  IMAD.WIDE R50, R0, 0x4, R50 ;  /* 0x0000000400327825 */ /* 0x004fe200078e0232 */
[----:B------:R-:W-:-:S04]  /*28d60*/  IADD3 R0, R250, -0x278, RZ ;  /* 0xfffffd88fa007810 */ /* 0x000fc80007ffe0ff */
[----:B------:R-:W-:Y:S02]  /*28d70*/  ISETP.GE.U32.AND P1, PT, R0, 0x7ffffd09, PT ;  /* 0x7ffffd090000780c */ /* 0x000fe40003f26070 */
[----:B------:R-:W-:Y:S02]  /*28d80*/  IADD3 R0, R250, -0x27c, RZ ;  /* 0xfffffd84fa007810 */ /* 0x000fe40007ffe0ff */
[----:B------:R-:W2:Y:S04]  /*28d90*/  S2R R250, SR_TID.X ;  /* 0x0000000000fa7919 */ /* 0x000ea80000002100 */
[----:B------:R2:W-:Y:S04]  /*28da0*/  STL.64 [R1+0x6f0], R50 ;  /* 0x0006f03201007387 */ /* 0x0005e80000100a00 */
[----:B-1----:R-:W4:Y:S04]  /*28db0*/  LDL.LU.64 R74, [R1+0x1280] ;  /* 0x00128000014a7983 */ /* 0x002f280000300a00 */
[----:B------:R-:W4:Y:S01]  /*28dc0*/  LDL.LU R63, [R1+0x1278] ;  /* 0x00127800013f7983 */ /* 0x000f220000300800 */
[----:B--2---:R-:W-:-:S05]  /*28dd0*/  LOP3.LUT R250, R250, 0x7f, RZ, 0xc0, !PT ;  /* 0x0000007ffafa7812 */ /* 0x004fca00078ec0ff */
[----:B------:R-:W-:-:S05]  /*28de0*/  IMAD.SHL.U32 R250, R250, 0x4, RZ ;  /* 0x00000004fafa7824 */ /* 0x000fca00078e00ff */
[----:B------:R-:W-:Y:S01]  /*28df0*/  LOP3.LUT R250, R250, 0x60, RZ, 0x3c, !PT ;  /* 0x00000060fafa7812 */ /* 0x000fe200078e3cff */
[----:B------:R-:W-:-:S03]  /*28e00*/  IMAD.WIDE R38, R251, 0x4, R38 ;  /* 0x00000004fb267825 */ /* 0x000fc600078e0226 */
[----:B------:R-:W-:-:S05]  /*28e10*/  IADD3 R250, R250, 0x100000, RZ ;  /* 0x00100000fafa7810 */ /* 0x000fca0007ffe0ff */
[----:B------:R1:W-:Y:S04]  /*28e20*/  LDGSTS.E [R250+-0x67200], [R50.64], !P2 ;  /* 0x98e0000032fa7fae */ /* 0x0003e8000d121848 */
[----:B-1----:R-:W2:Y:S04]  /*28e30*/  LDL.LU.64 R50, [R1+0x1270] ;  /* 0x0012700001327983 */ /* 0x002ea80000300a00 */
[----:B------:R1:W-:Y:S04]  /*28e40*/  STL.64 [R1+0x18], R38 ;  /* 0x0000182601007387 */ /* 0x0003e80000100a00 */
[----:B-1----:R-:W2:Y:S04]  /*28e50*/  LDL.LU.64 R38, [R1+0x1268] ;  /* 0x0012680001267983 */ /* 0x002ea80000300a00 */
[----:B------:R1:W-:Y:S04]  /*28e60*/  STL.64 [R1+0x10], R26 ;  /* 0x0000101a01007387 */ /* 0x0003e80000100a00 */
[----:B-1----:R-:W2:Y:S04]  /*28e70*/  LDL.LU.64 R26, [R1+0x1260] ;  /* 0x00126000011a7983 */ /* 0x002ea80000300a00 */
[----:B------:R1:W-:Y:S04]  /*28e80*/  STL.64 [R1+0x8c8], R14 ;  /* 0x0008c80e01007387 */ /* 0x0003e80000100a00 */
[----:B-1----:R-:W2:Y:S04]  /*28e90*/  LDL.LU.64 R14, [R1+0x1258] ;  /* 0x00125800010e7983 */ /* 0x002ea80000300a00 */
[----:B------:R1:W-:Y:S04]  /*28ea0*/  STL.64 [R1+0x8d0], R2 ;  /* 0x0008d00201007387 */ /* 0x0003e80000100a00 */
[----:B-1----:R-:W2:Y:S01]  /*28eb0*/  LDL.LU.64 R2, [R1+0x1250] ;  /* 0x0012500001027983 */ /* 0x002ea20000300a00 */
[----:B------:R-:W-:-:S04]  /*28ec0*/  IMAD.WIDE R246, R251, 0x4, R246 ;  /* 0x00000004fbf67825 */ /* 0x000fc800078e02f6 */
[C---:B------:R-:W-:Y:S01]  /*28ed0*/  IMAD.WIDE R244, R251.reuse, 0x4, R244 ;  /* 0x00000004fbf47825 */ /* 0x040fe200078e02f4 */
[----:B------:R-:W-:Y:S03]  /*28ee0*/  STL.64 [R1+0x8e0], R246 ;  /* 0x0008e0f601007387 */ /* 0x000fe60000100a00 */
[C---:B------:R-:W-:Y:S01]  /*28ef0*/  IMAD.WIDE R4, R251.reuse, 0x4, R4 ;  /* 0x00000004fb047825 */ /* 0x040fe200078e0204 */
[----:B------:R-:W-:Y:S03]  /*28f00*/  STL.64 [R1+0x8e8], R244 ;  /* 0x0008e8f401007387 */ /* 0x000fe60000100a00 */
[----:B------:R-:W-:-:S04]  /*28f10*/  IMAD.WIDE R212, R251, 0x4, R212 ;  /* 0x00000004fbd47825 */ /* 0x000fc800078e02d4 */
        /* <DEDUP_REMOVED lines=39> */
[----:B---3--:R-:W-:-:S04]  /*29190*/  IMAD.WIDE R122, R251, 0x4, R122 ;  /* 0x00000004fb7a7825 */ /* 0x008fc800078e027a */
[----:B------:R-:W-:-:S04]  /*291a0*/  IMAD.WIDE R232, R251, 0x4, R232 ;  /* 0x00000004fbe87825 */ /* 0x000fc800078e02e8 */
[----:B------:R-:W-:-:S04]  /*291b0*/  IMAD.WIDE R124, R251, 0x4, R124 ;  /* 0x00000004fb7c7825 */ /* 0x000fc800078e027c */
[----:B------:R-:W-:-:S04]  /*291c0*/  IMAD.WIDE R126, R251, 0x4, R126 ;  /* 0x00000004fb7e7825 */ /* 0x000fc800078e027e */
[----:B------:R-:W-:-:S04]  /*291d0*/  IMAD.WIDE R202, R251, 0x4, R202 ;  /* 0x00000004fbca7825 */ /* 0x000fc800078e02ca */
[----:B--2---:R-:W-:-:S05]  /*291e0*/  IMAD.WIDE R2, R251, 0x4, R2 ;  /* 0x00000004fb027825 */ /* 0x004fca00078e0202 */
[----:B------:R1:W-:Y:S04]  /*291f0*/  STL.64 [R1+0x8f8], R2 ;  /* 0x0008f80201007387 */ /* 0x0003e80000100a00 */
[----:B------:R2:W-:Y:S04]  /*29200*/  STL.64 [R1+0x900], R4 ;  /* 0x0009000401007387 */ /* 0x0005e80000100a00 */
[----:B------:R-:W-:Y:S01]  /*29210*/  STL.64 [R1+0x8f0], R212 ;  /* 0x0008f0d401007387 */ /* 0x000fe20000100a00 */
[----:B-1----:R-:W-:-:S04]  /*29220*/  IMAD.WIDE R2, R251, 0x4, R6 ;  /* 0x00000004fb027825 */ /* 0x002fc800078e0206 */
[C---:B------:R-:W-:Y:S01]  /*29230*/  IMAD.WIDE R6, R251.reuse, 0x4, R8 ;  /* 0x00000004fb067825 */ /* 0x040fe200078e0208 */
[----:B------:R1:W-:Y:S03]  /*29240*/  STL.64 [R1+0x908], R2 ;  /* 0x0009080201007387 */ /* 0x0003e60000100a00 */
[C---:B--2---:R-:W-:Y:S01]  /*29250*/  IMAD.WIDE R4, R251.reuse, 0x4, R10 ;  /* 0x00000004fb047825 */ /* 0x044fe200078e020a */
[----:B------:R-:W-:Y:S04]  /*29260*/  STL.64 [R1+0x910], R6 ;  /* 0x0009100601007387 */ /* 0x000fe80000100a00 */
[----:B------:R2:W-:Y:S01]  /*29270*/  STL.64 [R1+0x918], R4 ;  /* 0x0009180401007387 */ /* 0x0005e20000100a00 */
[----:B-1----:R-:W-:-:S05]  /*29280*/  IMAD.WIDE R2, R251, 0x4, R12 ;  /* 0x00000004fb027825 */ /* 0x002fca00078e020c */
[----:B------:R1:W-:Y:S01]  /*29290*/  STL.64 [R1+0x920], R2 ;  /* 0x0009200201007387 */ /* 0x0003e20000100a00 */
[----:B--2---:R-:W-:-:S03]  /*292a0*/  IMAD.WIDE R4, R251, 0x4, R14 ;  /* 0x00000004fb047825 */ /* 0x004fc600078e020e */
[----:B------:R-:W-:Y:S04]  /*292b0*/  STL.64 [R1+0x928], R182 ;  /* 0x000928b601007387 */ /* 0x000fe80000100a00 */
[----:B------:R2:W-:Y:S01]  /*292c0*/  STL.64 [R1+0x938], R4 ;  /* 0x0009380401007387 */ /* 0x0005e20000100a00 */
[----:B-1----:R-:W-:-:S05]  /*292d0*/  IMAD.WIDE R2, R251, 0x4, R16 ;  /* 0x00000004fb027825 */ /* 0x002fca00078e0210 */
[----:B------:R1:W-:Y:S01]  /*292e0*/  STL.64 [R1+0x940], R2 ;  /* 0x0009400201007387 */ /* 0x0003e20000100a00 */
[----:B--2---:R-:W-:-:S03]  /*292f0*/  IMAD.WIDE R4, R251, 0x4, R18 ;  /* 0x00000004fb047825 */ /* 0x004fc600078e0212 */
[----:B------:R-:W-:Y:S01]  /*29300*/  STL.64 [R1+0x930], R214 ;  /* 0x000930d601007387 */ /* 0x000fe20000100a00 */
[----:B------:R-:W-:-:S03]  /*29310*/  IMAD.WIDE R18, R251, 0x4, R22 ;  /* 0x00000004fb127825 */ /* 0x000fc600078e0216 */
[----:B------:R2:W-:Y:S01]  /*29320*/  STL.64 [R1+0x948], R4 ;  /* 0x0009480401007387 */ /* 0x0005e20000100a00 */
[----:B-1----:R-:W-:-:S05]  /*29330*/  IMAD.WIDE R2, R251, 0x4, R20 ;  /* 0x00000004fb027825 */ /* 0x002fca00078e0214 */
[----:B------:R1:W-:Y:S01]  /*29340*/  STL.64 [R1+0x950], R2 ;  /* 0x0009500201007387 */ /* 0x0003e20000100a00 */
[----:B--2---:R-:W-:-:S03]  /*29350*/  IMAD.WIDE R4, R251, 0x4, R28 ;  /* 0x00000004fb047825 */ /* 0x004fc600078e021c */
[----:B------:R-:W-:Y:S04]  /*29360*/  STL.64 [R1+0x958], R18 ;  /* 0x0009581201007387 */ /* 0x000fe80000100a00 */
[----:B------:R-:W-:Y:S01]  /*29370*/  STL.64 [R1+0x960], R24 ;  /* 0x0009601801007387 */ /* 0x000fe20000100a00 */
[----:B-1----:R-:W-:-:S05]  /*29380*/  IMAD.WIDE R2, R251, 0x4, R26 ;  /* 0x00000004fb027825 */ /* 0x002fca00078e021a */
[----:B------:R1:W-:Y:S01]  /*29390*/  STL.64 [R1+0x978], R2 ;  /* 0x0009780201007387 */ /* 0x0003e20000100a00 */
[----:B------:R-:W-:-:S03]  /*293a0*/  IMAD.WIDE R20, R251, 0x4, R32 ;  /* 0x00000004fb147825 */ /* 0x000fc600078e0220 */
[----:B------:R-:W-:Y:S01]  /*293b0*/  STL.64 [R1+0x968], R184 ;  /* 0x000968b801007387 */ /* 0x000fe20000100a00 */
[----:B------:R-:W-:-:S03]  /*293c0*/  IMAD.WIDE R16, R251, 0x4, R36 ;  /* 0x00000004fb107825 */ /* 0x000fc600078e0224 */
[----:B------:R2:W-:Y:S01]  /*293d0*/  STL.64 [R1+0x980], R4 ;  /* 0x0009800401007387 */ /* 0x0005e20000100a00 */
[----:B-1----:R-:W-:-:S03]  /*293e0*/  IMAD.WIDE R2, R251, 0x4, R30 ;  /* 0x00000004fb027825 */ /* 0x002fc600078e021e */
[----:B------:R-:W-:Y:S04]  /*293f0*/  STL.64 [R1+0x970], R216 ;  /* 0x000970d801007387 */ /* 0x000fe80000100a00 */
[----:B------:R1:W-:Y:S01]  /*29400*/  STL.64 [R1+0x988], R2 ;  /* 0x0009880201007387 */ /* 0x0003e20000100a00 */
[----:B--2---:R-:W-:-:S03]  /*29410*/  IMAD.WIDE R4, R251, 0x4, R38 ;  /* 0x00000004fb047825 */ /* 0x004fc600078e0226 */
[----:B------:R-:W-:Y:S04]  /*29420*/  STL.64 [R1+0x990], R20 ;  /* 0x0009901401007387 */ /* 0x000fe80000100a00 */
[----:B------:R-:W-:Y:S01]  /*29430*/  STL.64 [R1+0x998], R34 ;  /* 0x0009982201007387 */ /* 0x000fe20000100a00 */
[----:B-1----:R-:W-:-:S03]  /*29440*/  IMAD.WIDE R2, R251, 0x4, R40 ;  /* 0x00000004fb027825 */ /* 0x002fc600078e0228 */
[----:B------:R-:W-:Y:S04]  /*29450*/  STL.64 [R1+0x9a0], R16 ;  /* 0x0009a01001007387 */ /* 0x000fe80000100a00 */
[----:B------:R1:W-:Y:S04]  /*29460*/  STL.64 [R1+0x9b8], R4 ;  /* 0x0009b80401007387 */ /* 0x0003e80000100a00 */
[----:B------:R-:W-:Y:S01]  /*29470*/  STL.64 [R1+0x9a8], R186 ;  /* 0x0009a8ba01007387 */ /* 0x000fe20000100a00 */
[----:B------:R-:W-:-:S03]  /*29480*/  IMAD.WIDE R28, R251, 0x4, R46 ;  /* 0x00000004fb1c7825 */ /* 0x000fc600078e022e */
[----:B------:R2:W-:Y:S01]  /*29490*/  STL.64 [R1+0x9c0], R2 ;  /* 0x0009c00201007387 */ /* 0x0005e20000100a00 */
[----:B-1----:R-:W-:-:S03]  /*294a0*/  IMAD.WIDE R4, R251, 0x4, R42 ;  /* 0x00000004fb047825 */ /* 0x002fc600078e022a */
[----:B------:R-:W-:Y:S01]  /*294b0*/  STL.64 [R1+0x9b0], R218 ;  /* 0x0009b0da01007387 */ /* 0x000fe20000100a00 */
[----:B------:R-:W-:-:S04]  /*294c0*/  IMAD.WIDE R14, R251, 0x4, R48 ;  /* 0x00000004fb0e7825 */ /* 0x000fc800078e0230 */
[C---:B--2---:R-:W-:Y:S01]  /*294d0*/  IMAD.WIDE R2, R251.reuse, 0x4, R44 ;  /* 0x00000004fb027825 */ /* 0x044fe200078e022c */
[----:B------:R-:W-:Y:S03]  /*294e0*/  STL.64 [R1+0x9c8], R4 ;  /* 0x0009c80401007387 */ /* 0x000fe60000100a00 */
[C---:B------:R-:W-:Y:S01]  /*294f0*/  IMAD.WIDE R30, R251.reuse, 0x4, R50 ;  /* 0x00000004fb1e7825 */ /* 0x040fe200078e0232 */
[----:B------:R1:W-:Y:S04]  /*29500*/  STL.64 [R1+0x9d0], R2 ;  /* 0x0009d00201007387 */ /* 0x0003e80000100a00 */
[----:B------:R-:W-:Y:S04]  /*29510*/  STL.64 [R1+0x9e0], R28 ;  /* 0x0009e01c01007387 */ /* 0x000fe80000100a00 */
[----:B------:R-:W-:Y:S01]  /*29520*/  STL.64 [R1+0x9e8], R14 ;  /* 0x0009e80e01007387 */ /* 0x000fe20000100a00 */
[----:B-1----:R-:W-:-:S03]  /*29530*/  IMAD.WIDE R2, R251, 0x4, R52 ;  /* 0x00000004fb027825 */ /* 0x002fc600078e0234 */
[----:B------:R-:W-:Y:S04]  /*29540*/  STL.64 [R1+0x9f0], R188 ;  /* 0x0009f0bc01007387 */ /* 0x000fe80000100a00 */
[----:B------:R-:W-:Y:S01]  /*29550*/  STL.64 [R1+0xa10], R30 ;  /* 0x000a101e01007387 */ /* 0x000fe20000100a00 */
[----:B------:R-:W-:-:S03]  /*29560*/  IMAD.WIDE R32, R251, 0x4, R56 ;  /* 0x00000004fb207825 */ /* 0x000fc600078e0238 */
[----:B------:R1:W-:Y:S01]  /*29570*/  STL.64 [R1+0xa18], R2 ;  /* 0x000a180201007387 */ /* 0x0003e20000100a00 */
[----:B------:R-:W-:-:S03]  /*29580*/  IMAD.WIDE R26, R251, 0x4, R58 ;  /* 0x00000004fb1a7825 */ /* 0x000fc600078e023a */
[----:B------:R-:W-:Y:S01]  /*29590*/  STL.64 [R1+0xa00], R220 ;  /* 0x000a00dc01007387 */ /* 0x000fe20000100a00 */
[----:B------:R-:W-:-:S04]  /*295a0*/  IMAD.WIDE R12, R251, 0x4, R60 ;  /* 0x00000004fb0c7825 */ /* 0x000fc800078e023c */
[----:B-1----:R-:W-:-:S05]  /*295b0*/  IMAD.WIDE R2, R251, 0x4, R54 ;  /* 0x00000004fb027825 */ /* 0x002fca00078e0236 */
[----:B------:R4:W-:Y:S04]  /*295c0*/  STL.64 [R1+0xa20], R2 ;  /* 0x000a200201007387 */ /* 0x0009e80000100a00 */
[----:B------:R-:W-:Y:S04]  /*295d0*/  STL.64 [R1+0xa28], R32 ;  /* 0x000a282001007387 */ /* 0x000fe80000100a00 */
[----:B------:R-:W-:Y:S04]  /*295e0*/  STL.64 [R1+0xa30], R26 ;  /* 0x000a301a01007387 */ /* 0x000fe80000100a00 */
[----:B------:R-:W-:Y:S01]  /*295f0*/  STL.64 [R1+0xa40], R12 ;  /* 0x000a400c01007387 */ /* 0x000fe20000100a00 */
[----:B----4-:R-:W-:-:S03]  /*29600*/  IMAD.WIDE R2, R251, 0x4, R74 ;  /* 0x00000004fb027825 */ /* 0x010fc600078e024a */
[----:B------:R-:W-:Y:S01]  /*29610*/  STL.64 [R1+0xa50], R190 ;  /* 0x000a50be01007387 */ /* 0x000fe20000100a00 */
[----:B------:R-:W-:-:S03]  /*29620*/  IMAD.WIDE R4, R251, 0x4, R76 ;  /* 0x00000004fb047825 */ /* 0x000fc600078e024c */
[----:B------:R-:W-:Y:S04]  /*29630*/  STL.64 [R1+0xa58], R222 ;  /* 0x000a58de01007387 */ /* 0x000fe80000100a00 */
[----:B------:R-:W-:Y:S04]  /*29640*/  STL.64 [R1+0xa70], R68 ;  /* 0x000a704401007387 */ /* 0x000fe80000100a00 */
[----:B------:R-:W-:Y:S04]  /*29650*/  STL.64 [R1+0xa78], R70 ;  /* 0x000a784601007387 */ /* 0x000fe80000100a00 */
[----:B------:R-:W-:Y:S04]  /*29660*/  STL.64 [R1+0xa88], R72 ;  /* 0x000a884801007387 */ /* 0x000fe80000100a00 */
[----:B------:R1:W-:Y:S04]  /*29670*/  STL.64 [R1+0xaa8], R2 ;  /* 0x000aa80201007387 */ /* 0x0003e80000100a00 */
[----:B------:R-:W-:Y:S04]  /*29680*/  STL.64 [R1+0xa98], R192 ;  /* 0x000a98c001007387 */ /* 0x000fe80000100a00 */
[----:B------:R-:W-:Y:S01]  /*29690*/  STL.64 [R1+0xab0], R4 ;  /* 0x000ab00401007387 */ /* 0x000fe20000100a00 */
[----:B-1----:R-:W-:-:S03]  /*296a0*/  IMAD.WIDE R2, R251, 0x4, R78 ;  /* 0x00000004fb027825 */ /* 0x002fc600078e024e */
[----:B------:R-:W-:Y:S04]  /*296b0*/  STL.64 [R1+0xaa0], R224 ;  /* 0x000aa0e001007387 */ /* 0x000fe80000100a00 */
[----:B------:R1:W-:Y:S01]  /*296c0*/  STL.64 [R1+0xab8], R2 ;  /* 0x000ab80201007387 */ /* 0x0003e20000100a00 */
[----:B------:R-:W-:-:S03]  /*296d0*/  IMAD.WIDE R74, R251, 0x4, R88 ;  /* 0x00000004fb4a7825 */ /* 0x000fc600078e0258 */
[----:B------:R-:W-:Y:S04]  /*296e0*/  STL.64 [R1+0xac0], R80 ;  /* 0x000ac05001007387 */ /* 0x000fe80000100a00 */
[----:B------:R-:W-:Y:S01]  /*296f0*/  STL.64 [R1+0xac8], R82 ;  /* 0x000ac85201007387 */ /* 0x000fe20000100a00 */
[----:B-1----:R-:W-:-:S03]  /*29700*/  IMAD.WIDE R2, R251, 0x4, R86 ;  /* 0x00000004fb027825 */ /* 0x002fc600078e0256 */
[----:B------:R-:W-:Y:S04]  /*29710*/  STL.64 [R1+0xad0], R84 ;  /* 0x000ad05401007387 */ /* 0x000fe80000100a00 */
[----:B------:R1:W-:Y:S01]  /*29720*/  STL.64 [R1+0xaf8], R2 ;  /* 0x000af80201007387 */ /* 0x0003e20000100a00 */
[----:B------:R-:W-:-:S03]  /*29730*/  IMAD.WIDE R4, R251, 0x4, R98 ;  /* 0x00000004fb047825 */ /* 0x000fc600078e0262 */
[----:B------:R-:W-:Y:S04]  /*29740*/  STL.64 [R1+0xad8], R194 ;  /* 0x000ad8c201007387 */ /* 0x000fe80000100a00 */
[----:B------:R-:W-:Y:S04]  /*29750*/  STL.64 [R1+0xae8], R226 ;  /* 0x000ae8e201007387 */ /* 0x000fe80000100a00 */
[----:B------:R-:W-:Y:S01]  /*29760*/  STL.64 [R1+0xb00], R74 ;  /* 0x000b004a01007387 */ /* 0x000fe20000100a00 */
[----:B-1----:R-:W-:-:S03]  /*29770*/  IMAD.WIDE R2, R251, 0x4, R100 ;  /* 0x00000004fb027825 */ /* 0x002fc600078e0264 */
[----:B------:R-:W-:Y:S04]  /*29780*/  STL.64 [R1+0xb08], R90 ;  /* 0x000b085a01007387 */ /* 0x000fe80000100a00 */
[----:B------:R-:W-:Y:S04]  /*29790*/  STL.64 [R1+0xb18], R92 ;  /* 0x000b185c01007387 */ /* 0x000fe80000100a00 */
[----:B------:R-:W-:Y:S04]  /*297a0*/  STL.64 [R1+0xb28], R94 ;  /* 0x000b285e01007387 */ /* 0x000fe80000100a00 */
[----:B------:R-:W-:Y:S04]  /*297b0*/  STL.64 [R1+0xb30], R96 ;  /* 0x000b306001007387 */ /* 0x000fe80000100a00 */
[----:B------:R-:W-:Y:S04]  /*297c0*/  STL.64 [R1+0xb48], R4 ;  /* 0x000b480401007387 */ /* 0x000fe80000100a00 */
[----:B------:R-:W-:Y:S04]  /*297d0*/  STL.64 [R1+0xb38], R196 ;  /* 0x000b38c401007387 */ /* 0x000fe80000100a00 */
[----:B------:R5:W-:Y:S01]  /*297e0*/  STL.64 [R1+0xb50], R2 ;  /* 0x000b500201007387 */ /* 0x000be20000100a00 */
[----:B------:R-:W-:-:S03]  /*297f0*/  IMAD.WIDE R98, R251, 0x4, R112 ;  /* 0x00000004fb627825 */ /* 0x000fc600078e0270 */
[----:B------:R-:W-:Y:S04]  /*29800*/  STL.64 [R1+0xb40], R228 ;  /* 0x000b40e401007387 */ /* 0x000fe80000100a00 */
[----:B------:R-:W-:Y:S01]  /*29810*/  STL.64 [R1+0xb58], R102 ;  /* 0x000b586601007387 */ /* 0x000fe20000100a00 */
[----:B-----5:R-:W-:-:S03]  /*29820*/  IMAD.WIDE R2, R251, 0x4, R110 ;  /* 0x00000004fb027825 */ /* 0x020fc600078e026e */
[----:B------:R-:W-:Y:S04]  /*29830*/  STL.64 [R1+0xb60], R104 ;  /* 0x000b606801007387 */ /* 0x000fe80000100a00 */
[----:B------:R-:W-:Y:S04]  /*29840*/  STL.64 [R1+0xb68], R106 ;  /* 0x000b686a01007387 */ /* 0x000fe80000100a00 */
[----:B------:R-:W-:Y:S04]  /*29850*/  STL.64 [R1+0xb78], R108 ;  /* 0x000b786c01007387 */ /* 0x000fe80000100a00 */
[----:B------:R1:W-:Y:S04]  /*29860*/  STL.64 [R1+0xb98], R2 ;  /* 0x000b980201007387 */ /* 0x0003e80000100a00 */
[----:B------:R-:W-:Y:S04]  /*29870*/  STL.64 [R1+0xb88], R198 ;  /* 0x000b88c601007387 */ /* 0x000fe80000100a00 */
[----:B------:R-:W-:Y:S04]  /*29880*/  STL.64 [R1+0xb90], R230 ;  /* 0x000b90e601007387 */ /* 0x000fe80000100a00 */
[----:B------:R-:W-:Y:S04]  /*29890*/  STL.64 [R1+0xba8], R98 ;  /* 0x000ba86201007387 */ /* 0x000fe80000100a00 */
[----:B------:R-:W-:Y:S04]  /*298a0*/  STL.64 [R1+0xbb8], R114 ;  /* 0x000bb87201007387 */ /* 0x000fe80000100a00 */
[----:B------:R-:W-:Y:S01]  /*298b0*/  STL.64 [R1+0xbc0], R116 ;  /* 0x000bc07401007387 */ /* 0x000fe20000100a00 */
[----:B------:R-:W-:-:S03]  /*298c0*/  IMAD.WIDE R234, R251, 0x4, R234 ;  /* 0x00000004fbea7825 */ /* 0x000fc600078e02ea */
        /* <DEDUP_REMOVED lines=13> */
[----:B-1----:R-:W-:-:S03]  /*299a0*/  IMAD.WIDE R2, R251, 0x4, R158 ;  /* 0x00000004fb027825 */ /* 0x002fc600078e029e */
        /* <DEDUP_REMOVED lines=10> */
[----:B------:R-:W-:Y:S04]  /*29a50*/  STL.64 [R1+0xc58], R152 ;  /* 0x000c589801007387 */ /* 0x000fe80000100a00 */
[----:B------:R-:W-:Y:S04]  /*29a60*/  STL.64 [R1+0xc60], R154 ;  /* 0x000c609a01007387 */ /* 0x000fe80000100a00 */
[----:B------:R-:W-:Y:S01]  /*29a70*/  STL.64 [R1+0xc70], R156 ;  /* 0x000c709c01007387 */ /* 0x000fe20000100a00 */
[----:B------:R-:W-:-:S03]  /*29a80*/  IMAD.WIDE R4, R251, 0x4, R170 ;  /* 0x00000004fb047825 */ /* 0x000fc600078e02aa */
[----:B------:R1:W-:Y:S04]  /*29a90*/  STL.64 [R1+0xc88], R2 ;  /* 0x000c880201007387 */ /* 0x0003e80000100a00 */
[----:B------:R-:W-:Y:S04]  /*29aa0*/  STL.64 [R1+0xc80], R206 ;  /* 0x000c80ce01007387 */ /* 0x000fe80000100a00 */
[----:B------:R-:W-:Y:S04]  /*29ab0*/  STL.64 [R1+0xc90], R160 ;  /* 0x000c90a001007387 */ /* 0x000fe80000100a00 */
[----:B------:R-:W-:Y:S04]  /*29ac0*/  STL.64 [R1+0xc98], R162 ;  /* 0x000c98a201007387 */ /* 0x000fe80000100a00 */
[----:B------:R-:W-:Y:S04]  /*29ad0*/  STL.64 [R1+0xca0], R164 ;  /* 0x000ca0a401007387 */ /* 0x000fe80000100a00 */
[----:B------:R-:W-:Y:S04]  /*29ae0*/  STL.64 [R1+0xca8], R166 ;  /* 0x000ca8a601007387 */ /* 0x000fe80000100a00 */
[----:B-1----:R-:W2:Y:S04]  /*29af0*/  LDL.LU.64 R2, [R1+0x88] ;  /* 0x0000880001027983 */ /* 0x002ea80000300a00 */
[----:B------:R-:W3:Y:S01]  /*29b00*/  LDL.LU.64 R36, [R1+0x80] ;  /* 0x0000800001247983 */ /* 0x000ee20000300a00 */
[----:B------:R-:W-:-:S03]  /*29b10*/  IMAD.WIDE R168, R251, 0x4, R168 ;  /* 0x00000004fba87825 */ /* 0x000fc600078e02a8 */
[----:B------:R1:W-:Y:S01]  /*29b20*/  STL.64 [R1+0xfc8], R4 ;  /* 0x000fc80401007387 */ /* 0x0003e20000100a00 */
[----:B------:R-:W-:-:S03]  /*29b30*/  IMAD.WIDE R208, R251, 0x4, R208 ;  /* 0x00000004fbd07825 */ /* 0x000fc600078e02d0 */
[----:B------:R-:W4:Y:S01]  /*29b40*/  LDL.LU.64 R38, [R1+0x78] ;  /* 0x0000780001267983 */ /* 0x000f220000300a00 */
[----:B------:R-:W-:-:S03]  /*29b50*/  IMAD.WIDE R112, R251, 0x4, R172 ;  /* 0x00000004fb707825 */ /* 0x000fc600078e02ac */
[----:B------:R-:W5:Y:S01]  /*29b60*/  LDL.LU.64 R40, [R1+0x70] ;  /* 0x0000700001287983 */ /* 0x000f620000300a00 */
        /* <DEDUP_REMOVED lines=9> */
[----:B------:R-:W5:Y:S04]  /*29c00*/  LDL.LU.64 R52, [R1+0x48] ;  /* 0x0000480001347983 */ /* 0x000f680000300a00 */
[----:B------:R1:W-:Y:S04]  /*29c10*/  STL.64 [R1+0xfb8], R168 ;  /* 0x000fb8a801007387 */ /* 0x0003e80000100a00 */
[----:B------:R1:W-:Y:S04]  /*29c20*/  STL.64 [R1+0xfc0], R208 ;  /* 0x000fc0d001007387 */ /* 0x0003e80000100a00 */
[----:B------:R1:W-:Y:S04]  /*29c30*/  STL.64 [R1+0xfd0], R112 ;  /* 0x000fd07001007387 */ /* 0x0003e80000100a00 */
[----:B------:R1:W-:Y:S04]  /*29c40*/  STL.64 [R1+0xfd8], R88 ;  /* 0x000fd85801007387 */ /* 0x0003e80000100a00 */
[----:B------:R1:W-:Y:S04]  /*29c50*/  STL.64 [R1+0xfe8], R176 ;  /* 0x000fe8b001007387 */ /* 0x0003e80000100a00 */
[----:B------:R1:W-:Y:S04]  /*29c60*/  STL.64 [R1+0xff8], R22 ;  /* 0x000ff81601007387 */ /* 0x0003e80000100a00 */
[----:B------:R1:W-:Y:S04]  /*29c70*/  STL.64 [R1+0x1000], R10 ;  /* 0x0010000a01007387 */ /* 0x0003e80000100a00 */
[----:B------:R1:W-:Y:S04]  /*29c80*/  STL.64 [R1+0x1008], R210 ;  /* 0x001008d201007387 */ /* 0x0003e80000100a00 */
[----:B------:R-:W5:Y:S04]  /*29c90*/  LDL.LU.64 R50, [R1+0x40] ;  /* 0x0000400001327983 */ /* 0x000f680000300a00 */
[----:B------:R-:W5:Y:S04]  /*29ca0*/  LDL.LU.64 R54, [R1+0x38] ;  /* 0x0000380001367983 */ /* 0x000f680000300a00 */
[----:B------:R-:W5:Y:S04]  /*29cb0*/  LDL.LU.64 R56, [R1+0x30] ;  /* 0x0000300001387983 */ /* 0x000f680000300a00 */
[----:B------:R-:W5:Y:S04]  /*29cc0*/  LDL.LU.64 R58, [R1+0x28] ;  /* 0x00002800013a7983 */ /* 0x000f680000300a00 */
[----:B------:R-:W5:Y:S04]  /*29cd0*/  LDL.LU.64 R60, [R1+0x20] ;  /* 0x00002000013c7983 */ /* 0x000f680000300a00 */
[----:B------:R-:W1:Y:S01]  /*29ce0*/  S2R R9, SR_TID.X ;  /* 0x0000000000097919 */ /* 0x000e620000002100 */
[----:B------:R-:W-:-:S02]  /*29cf0*/  SEL R252, R252, RZ, P4 ;  /* 0x000000fffcfc7207 */ /* 0x000fc40002000000 */
[----:B------:R-:W-:Y:S02]  /*29d00*/  ISETP.GE.U32.AND P4, PT, R0, 0x7ffffd05, PT ;  /* 0x7ffffd050000780c */ /* 0x000fe40003f86070 */
[----:B------:R-:W-:Y:S01]  /*29d10*/  ISETP.NE.U32.AND P2, PT, R252, RZ, PT ;  /* 0x000000fffc00720c */ /* 0x000fe20003f45070 */
[----:B------:R-:W-:-:S04]  /*29d20*/  IMAD.MOV.U32 R0, RZ, RZ, c[0x0][0x188] ;  /* 0x00006200ff007624 */ /* 0x000fc800078e00ff */
[----:B------:R-:W-:Y:S01]  /*29d30*/  IMAD.SHL.U32 R0, R0, 0x80, RZ ;  /* 0x0000008000007824 */ /* 0x000fe200078e00ff */
[----:B-1----:R-:W-:-:S05]  /*29d40*/  LOP3.LUT R246, R9, 0x7f, RZ, 0xc0, !PT ;  /* 0x0000007f09f67812 */ /* 0x002fca00078ec0ff */
[----:B------:R-:W-:-:S05]  /*29d50*/  IMAD.SHL.U32 R252, R246, 0x4, RZ ;  /* 0x00000004f6fc7824 */ /* 0x000fca00078e00ff */
[----:B------:R-:W-:-:S04]  /*29d60*/  LOP3.LUT R247, R252, 0x60, RZ, 0x3c, !PT ;  /* 0x00000060fcf77812 */ /* 0x000fc800078e3cff */
[C---:B------:R-:W-:Y:S02]  /*29d70*/  IADD3 R8, R247.reuse, 0x100000, RZ ;  /* 0x00100000f7087810 */ /* 0x040fe40007ffe0ff */
[C---:B------:R-:W-:Y:S02]  /*29d80*/  IADD3 R7, R247.reuse, 0x100000, RZ ;  /* 0x00100000f7077810 */ /* 0x040fe40007ffe0ff */
[C---:B------:R-:W-:Y:S02]  /*29d90*/  IADD3 R6, R247.reuse, 0x100000, RZ ;  /* 0x00100000f7067810 */ /* 0x040fe40007ffe0ff */
[----:B------:R-:W-:Y:S02]  /*29da0*/  MOV R250, c[0x0][0x180] ;  /* 0x0000600000fa7a02 */ /* 0x000fe40000000f00 */
[C---:B------:R-:W-:Y:S02]  /*29db0*/  IADD3 R5, R247.reuse, 0x100000, RZ ;  /* 0x00100000f7057810 */ /* 0x040fe40007ffe0ff */
[----:B------:R-:W-:Y:S01]  /*29dc0*/  IADD3 R4, R247, 0x100000, RZ ;  /* 0x00100000f7047810 */ /* 0x000fe20007ffe0ff */
        /* <DEDUP_REMOVED lines=18> */
[----:B--2---:R-:W-:-:S04]  /*29ef0*/  IMAD.WIDE R2, R0, 0x4, R2 ;  /* 0x0000000400027825 */ /* 0x004fc800078e0202 */
[C---:B---3--:R-:W-:Y:S01]  /*29f00*/  IMAD.WIDE R36, R0.reuse, 0x4, R36 ;  /* 0x0000000400247825 */ /* 0x048fe200078e0224 */
[----:B------:R1:W-:Y:S04]  /*29f10*/  LDGSTS.E [R8+-0x66400], [R2.64], !P5 ;  /* 0x99c0000002087fae */ /* 0x0003e8000e921848 */
[----:B------:R2:W-:Y:S01]  /*29f20*/  LDGSTS.E [R7+-0x66200], [R36.64], !P5 ;  /* 0x99e0000024077fae */ /* 0x0005e2000e921848 */
[----:B----4-:R-:W-:-:S04]  /*29f30*/  IMAD.WIDE R38, R0, 0x4, R38 ;  /* 0x0000000400267825 */ /* 0x010fc800078e0226 */
[C---:B-----5:R-:W-:Y:S01]  /*29f40*/  IMAD.WIDE R40, R0.reuse, 0x4, R40 ;  /* 0x0000000400287825 */ /* 0x060fe200078e0228 */
[----:B------:R3:W-:Y:S03]  /*29f50*/  LDGSTS.E [R6+-0x65400], [R38.64], !P6 ;  /* 0x9ac0000026067fae */ /* 0x0007e6000f121848 */
[----:B------:R-:W-:Y:S01]  /*29f60*/  IMAD.WIDE R42, R0, 0x4, R42 ;  /* 0x00000004002a7825 */ /* 0x000fe200078e022a */
[----:B-1----:R-:W-:Y:S01]  /*29f70*/  IADD3 R8, R250, -0x280, RZ ;  /* 0xfffffd80fa087810 */ /* 0x002fe20007ffe0ff */
[----:B------:R1:W-:Y:S02]  /*29f80*/  LDGSTS.E [R5+-0x65200], [R40.64], !P6 ;  /* 0x9ae0000028057fae */ /* 0x0003e4000f121848 */
[----:B------:R-:W-:Y:S02]  /*29f90*/  IMAD.WIDE R44, R0, 0x4, R44 ;  /* 0x00000004002c7825 */ /* 0x000fe400078e022c */
[----:B------:R4:W-:Y:S04]  /*29fa0*/  LDGSTS.E [R4+-0x64400], [R42.64], !P0 ;  /* 0x9bc000002a047fae */ /* 0x0009e8000c121848 */
[----:B------:R2:W-:Y:S01]  /*29fb0*/  LDGSTS.E [R7+-0x64200], [R44.64], !P0 ;  /* 0x9be000002c077fae */ /* 0x0005e2000c121848 */
[----:B------:R-:W-:Y:S01]  /*29fc0*/  ISETP.GE.U32.AND P0, PT, R8, 0x7ffffd01, PT ;  /* 0x7ffffd010800780c */ /* 0x000fe20003f06070 */
[----:B------:R-:W-:Y:S01]  /*29fd0*/  IMAD.WIDE R46, R0, 0x4, R46 ;  /* 0x00000004002e7825 */ /* 0x000fe200078e022e */
[----:B------:R-:W-:-:S03]  /*29fe0*/  IADD3 R8, R247, 0x100000, RZ ;  /* 0x00100000f7087810 */ /* 0x000fc60007ffe0ff */
[C---:B------:R-:W-:Y:S01]  /*29ff0*/  IMAD.WIDE R48, R0.reuse, 0x4, R48 ;  /* 0x0000000400307825 */ /* 0x040fe200078e0230 */
[----:B------:R3:W-:Y:S03]  /*2a000*/  LDGSTS.E [R6+-0x63400], [R46.64], !P3 ;  /* 0x9cc000002e067fae */ /* 0x0007e6000d921848 */
[C---:B------:R-:W-:Y:S01]  /*2a010*/  IMAD.WIDE R52, R0.reuse, 0x4, R52 ;  /* 0x0000000400347825 */ /* 0x040fe200078e0234 */
[----:B------:R1:W-:Y:S04]  /*2a020*/  LDGSTS.E [R5+-0x63200], [R48.64], !P3 ;  /* 0x9ce0000030057fae */ /* 0x0003e8000d921848 */
[----:B------:R4:W-:Y:S01]  /*2a030*/  LDGSTS.E [R4+-0x62400], [R52.64], !P1 ;  /* 0x9dc0000034047fae */ /* 0x0009e2000c921848 */
[----:B------:R-:W-:-:S04]  /*2a040*/  IMAD.WIDE R50, R0, 0x4, R50 ;  /* 0x0000000400327825 */ /* 0x000fc800078e0232 */
[C---:B------:R-:W-:Y:S01]  /*2a050*/  IMAD.WIDE R54, R0.reuse, 0x4, R54 ;  /* 0x0000000400367825 */ /* 0x040fe200078e0236 */
[----:B------:R2:W-:Y:S03]  /*2a060*/  LDGSTS.E [R8+-0x62200], [R50.64], !P1 ;  /* 0x9de0000032087fae */ /* 0x0005e6000c921848 */
[C---:B------:R-:W-:Y:S01]  /*2a070*/  IMAD.WIDE R56, R0.reuse, 0x4, R56 ;  /* 0x0000000400387825 */ /* 0x040fe200078e0238 */
[----:B------:R2:W-:Y:S03]  /*2a080*/  LDGSTS.E [R7+-0x61400], [R54.64], !P4 ;  /* 0x9ec0000036077fae */ /* 0x0005e6000e121848 */
[C---:B------:R-:W-:Y:S01]  /*2a090*/  IMAD.WIDE R58, R0.reuse, 0x4, R58 ;  /* 0x00000004003a7825 */ /* 0x040fe200078e023a */
[----:B------:R3:W-:Y:S03]  /*2a0a0*/  LDGSTS.E [R6+-0x61200], [R56.64], !P4 ;  /* 0x9ee0000038067fae */ /* 0x0007e6000e121848 */
[----:B------:R-:W-:Y:S01]  /*2a0b0*/  IMAD.WIDE R60, R0, 0x4, R60 ;  /* 0x00000004003c7825 */ /* 0x000fe200078e023c */
[----:B------:R1:W-:Y:S04]  /*2a0c0*/  LDGSTS.E [R5+-0x60400], [R58.64], !P0 ;  /* 0x9fc000003a057fae */ /* 0x0003e8000c121848 */
[----:B------:R4:W-:Y:S01]  /*2a0d0*/  LDGSTS.E [R4+-0x60200], [R60.64], !P0 ;  /* 0x9fe000003c047fae */ /* 0x0009e2000c121848 */
[----:B---3--:R-:W-:-:S02]  /*2a0e0*/  IADD3 R6, R252, 0x100000, RZ ;  /* 0x00100000fc067810 */ /* 0x008fc40007ffe0ff */
[C---:B-1----:R-:W-:Y:S02]  /*2a0f0*/  IADD3 R5, R252.reuse, 0x100000, RZ ;  /* 0x00100000fc057810 */ /* 0x042fe40007ffe0ff */
[----:B----4-:R-:W-:Y:S02]  /*2a100*/  IADD3 R4, R252, 0x100000, RZ ;  /* 0x00100000fc047810 */ /* 0x010fe40007ffe0ff */
[----:B--2---:R-:W2:Y:S04]  /*2a110*/  LDL.64 R110, [R1+0x18] ;  /* 0x00001800016e7983 */ /* 0x004ea80000100a00 */
[----:B------:R-:W3:Y:S04]  /*2a120*/  LDL.64 R100, [R1+0x8f8] ;  /* 0x0008f80001647983 */ /* 0x000ee80000100a00 */
[----:B------:R-:W4:Y:S04]  /*2a130*/  LDL.64 R86, [R1+0x938] ;  /* 0x0009380001567983 */ /* 0x000f280000100a00 */
[----:B------:R-:W5:Y:S04]  /*2a140*/  LDL.64 R78, [R1+0x978] ;  /* 0x00097800014e7983 */ /* 0x000f680000100a00 */
[----:B------:R-:W5:Y:S04]  /*2a150*/  LDL.64 R76, [R1+0x9b8] ;  /* 0x0009b800014c7983 */ /* 0x000f680000100a00 */
[----:B------:R-:W5:Y:S04]  /*2a160*/  LDL.64 R250, [R1+0xaa8] ;  /* 0x000aa80001fa7983 */ /* 0x000f680000100a00 */
[----:B------:R-:W5:Y:S04]  /*2a170*/  LDL.64 R180, [R1+0xaf8] ;  /* 0x000af80001b47983 */ /* 0x000f680000100a00 */
[----:B------:R-:W5:Y:S04]  /*2a180*/  LDL.64 R178, [R1+0xb48] ;  /* 0x000b480001b27983 */ /* 0x000f680000100a00 */
[----:B------:R-:W5:Y:S01]  /*2a190*/  LDL.64 R158, [R1+0xb98] ;  /* 0x000b9800019e7983 */ /* 0x000f620000100a00 */
[----:B------:R-:W-:-:S03]  /*2a1a0*/  IADD3 R7, R252, 0x100000, RZ ;  /* 0x00100000fc077810 */ /* 0x000fc60007ffe0ff */
[----:B------:R-:W5:Y:S04]  /*2a1b0*/  LDL.64 R174, [R1+0xc88] ;  /* 0x000c880001ae7983 */ /* 0x000f680000100a00 */
[----:B------:R-:W0:Y:S04]  /*2a1c0*/  LDGDEPBAR ;  /* 0x00000000000079af */ /* 0x000e280000000000 */
[----:B------:R-:W5:Y:S04]  /*2a1d0*/  LDL.64 R172, [R1+0xfc8] ;  /* 0x000fc80001ac7983 */ /* 0x000f680000100a00 */
[----:B------:R-:W5:Y:S04]  /*2a1e0*/  LDL.64 R170, [R1+0x10] ;  /* 0x0000100001aa7983 */ /* 0x000f680000100a00 */
[----:B--2---:R1:W-:Y:S04]  /*2a1f0*/  LDGSTS.E [R5+-0x20000], [R110.64], P2 ;  /* 0xe00000006e057fae */ /* 0x0043e80009121848 */
[----:B---3--:R2:W-:Y:S04]  /*2a200*/  LDGSTS.E [R4+-0x1f000], [R100.64], P2 ;  /* 0xe100000064047fae */ /* 0x0085e80009121848 */
[----:B----4-:R3:W-:Y:S01]  /*2a210*/  LDGSTS.E [R6+-0x1e000], [R86.64], P2 ;  /* 0xe200000056067fae */ /* 0x0107e20009121848 */
[----:B-1----:R-:W-:-:S03]  /*2a220*/  IADD3 R5, R252, 0x100000, RZ ;  /* 0x00100000fc057810 */ /* 0x002fc60007ffe0ff */
[----:B------:R-:W4:Y:S01]  /*2a230*/  LDL.64 R110, [R1+0x900] ;  /* 0x00090000016e7983 */ /* 0x000f220000100a00 */
[----:B--2---:R-:W-:-:S03]  /*2a240*/  IADD3 R4, R252, 0x100000, RZ ;  /* 0x00100000fc047810 */ /* 0x004fc60007ffe0ff */
[----:B------:R-:W2:Y:S01]  /*2a250*/  LDL.64 R100, [R1+0x940] ;  /* 0x0009400001647983 */ /* 0x000ea20000100a00 */
[----:B---3--:R-:W-:-:S03]  /*2a260*/  IADD3 R6, R252, 0x100000, RZ ;  /* 0x00100000fc067810 */ /* 0x008fc60007ffe0ff */
[----:B-----5:R1:W-:Y:S04]  /*2a270*/  LDGSTS.E [R5+-0x1d000], [R78.64], P2 ;  /* 0xe30000004e057fae */ /* 0x0203e80009121848 */
[----:B------:R-:W3:Y:S04]  /*2a280*/  LDL.64 R86, [R1+0x980] ;  /* 0x0009800001567983 */ /* 0x000ee80000100a00 */
[----:B------:R5:W-:Y:S04]  /*2a290*/  LDGSTS.E [R4+-0x1c000], [R76.64], P2 ;  /* 0xe40000004c047fae */ /* 0x000be80009121848 */
[----:B-1----:R-:W3:Y:S04]  /*2a2a0*/  LDL.64 R78, [R1+0x9c0] ;  /* 0x0009c000014e7983 */ /* 0x002ee80000100a00 */
[----:B------:R1:W-:Y:S04]  /*2a2b0*/  LDGSTS.E [R7+-0x1b000], [R30.64], P2 ;  /* 0xe50000001e077fae */ /* 0x0003e80009121848 */
[----:B-----5:R-:W5:Y:S04]  /*2a2c0*/  LDL.64 R76, [R1+0xa18] ;  /* 0x000a1800014c7983 */ /* 0x020f680000100a00 */
[----:B------:R1:W-:Y:S04]  /*2a2d0*/  LDGSTS.E [R6+-0x1a000], [R62.64], P2 ;  /* 0xe60000003e067fae */ /* 0x0003e80009121848 */
[----:B-1----:R-:W1:Y:S04]  /*2a2e0*/  S2R R31, SR_TID.X ;  /* 0x00000000001f7919 */ /* 0x002e680000002100 */
[----:B------:R1:W-:Y:S04]  /*2a2f0*/  LDGSTS.E [R4+-0x19000], [R250.64], P2 ;  /* 0xe7000000fa047fae */ /* 0x0003e80009121848 */
[----:B------:R1:W-:Y:S04]  /*2a300*/  LDGSTS.E [R7+-0x18000], [R180.64], P2 ;  /* 0xe8000000b4077fae */ /* 0x0003e80009121848 */
[----:B------:R1:W-:Y:S04]  /*2a310*/  LDGSTS.E [R6+-0x17000], [R178.64], P2 ;  /* 0xe9000000b2067fae */ /* 0x0003e80009121848 */
[----:B------:R1:W-:Y:S04]  /*2a320*/  LDGSTS.E [R5+-0x16000], [R158.64], P2 ;  /* 0xea0000009e057fae */ /* 0x0003e80009121848 */
[----:B------:R1:W-:Y:S02]  /*2a330*/  LDGSTS.E [R4+-0x15000], [R122.64], P2 ;  /* 0xeb0000007a047fae */ /* 0x0003e40009121848 */
[----:B-1----:R-:W-:-:S02]  /*2a340*/  LOP3.LUT R31, R31, 0x7f, RZ, 0xc0, !PT ;  /* 0x0000007f1f1f7812 */ /* 0x002fc400078ec0ff */
[----:B------:R1:W-:Y:S02]  /*2a350*/  LDGSTS.E [R6+-0x14000], [R134.64], P2 ;  /* 0xec00000086067fae */ /* 0x0003e40009121848 */
[----:B------:R-:W-:Y:S02]  /*2a360*/  SHF.L.U32 R31, R31, 0x2, RZ ;  /* 0x000000021f1f7819 */ /* 0x000fe400000006ff */
[----:B------:R-:W5:Y:S02]  /*2a370*/  LDL.64 R158, [R1+0xab0] ;  /* 0x000ab000019e7983 */ /* 0x000f640000100a00 */
[----:B------:R-:W-:Y:S02]  /*2a380*/  LOP3.LUT R30, R31, 0x10, RZ, 0x3c, !PT ;  /* 0x000000101f1e7812 */ /* 0x000fe400078e3cff */
[----:B------:R-:W5:Y:S04]  /*2a390*/  LDL.64 R122, [R1+0xb50] ;  /* 0x000b5000017a7983 */ /* 0x000f680000100a00 */
[----:B------:R1:W-:Y:S02]  /*2a3a0*/  LDGSTS.E [R5+-0x13000], [R146.64], P2 ;  /* 0xed00000092057fae */ /* 0x0003e40009121848 */
[----:B-1----:R-:W-:-:S02]  /*2a3b0*/  IADD3 R6, R30, 0x100000, RZ ;  /* 0x001000001e067810 */ /* 0x002fc40007ffe0ff */
[----:B------:R1:W-:Y:S04]  /*2a3c0*/  LDGSTS.E [R4+-0x12000], [R174.64], P2 ;  /* 0xee000000ae047fae */ /* 0x0003e80009121848 */
[----:B------:R1:W-:Y:S01]  /*2a3d0*/  LDGSTS.E [R7+-0x11000], [R172.64], P2 ;  /* 0xef000000ac077fae */ /* 0x0003e20009121848 */
[----:B------:R-:W-:-:S03]  /*2a3e0*/  IADD3 R5, R30, 0x100000, RZ ;  /* 0x001000001e057810 */ /* 0x000fc60007ffe0ff */
[----:B------:R2:W-:Y:S01]  /*2a3f0*/  LDGSTS.E [R6+-0x1fe00], [R170.64], P2 ;  /* 0xe0200000aa067fae */ /* 0x0005e20009121848 */
[C---:B-1----:R-:W-:Y:S02]  /*2a400*/  IADD3 R4, R30.reuse, 0x100000, RZ ;  /* 0x001000001e047810 */ /* 0x042fe40007ffe0ff */
[----:B------:R-:W-:-:S03]  /*2a410*/  IADD3 R7, R30, 0x100000, RZ ;  /* 0x001000001e077810 */ /* 0x000fc60007ffe0ff */
[----:B----4-:R1:W-:Y:S04]  /*2a420*/  LDGSTS.E [R4+-0x1ee00], [R110.64], P2 ;  /* 0xe12000006e047fae */ /* 0x0103e80009121848 */
[----:B--2---:R2:W-:Y:S04]  /*2a430*/  LDGSTS.E [R7+-0x1de00], [R100.64], P2 ;  /* 0xe220000064077fae */ /* 0x0045e80009121848 */
[----:B-1----:R-:W4:Y:S04]  /*2a440*/  LDL.64 R110, [R1+0x8c8] ;  /* 0x0008c800016e7983 */ /* 0x002f280000100a00 */
[----:B---3--:R1:W-:Y:S04]  /*2a450*/  LDGSTS.E [R6+-0x1ce00], [R86.64], P2 ;  /* 0xe320000056067fae */ /* 0x0083e80009121848 */
[----:B--2---:R-:W2:Y:S04]  /*2a460*/  LDL.64 R100, [R1+0x908] ;  /* 0x0009080001647983 */ /* 0x004ea80000100a00 */
[----:B------:R3:W-:Y:S04]  /*2a470*/  LDGSTS.E [R5+-0x1be00], [R78.64], P2 ;  /* 0xe42000004e057fae */ /* 0x0007e80009121848 */
[----:B-1----:R-:W2:Y:S04]  /*2a480*/  LDL.64 R86, [R1+0x948] ;  /* 0x0009480001567983 */ /* 0x002ea80000100a00 */
[----:B-----5:R1:W-:Y:S04]  /*2a490*/  LDGSTS.E [R4+-0x1ae00], [R76.64], P2 ;  /* 0xe52000004c047fae */ /* 0x0203e80009121848 */
[----:B---3--:R-:W3:Y:S01]  /*2a4a0*/  LDL.64 R78, [R1+0x988] ;  /* 0x00098800014e7983 */ /* 0x008ee20000100a00 */
[----:B------:R-:W-:-:S03]  /*2a4b0*/  LOP3.LUT R9, R9, 0x7f, RZ, 0xc0, !PT ;  /* 0x0000007f09097812 */ /* 0x000fc600078ec0ff */
[----:B------:R5:W-:Y:S04]  /*2a4c0*/  LDGSTS.E [R6+-0x19e00], [R64.64], P2 ;  /* 0xe620000040067fae */ /* 0x000be80009121848 */
[----:B-1----:R-:W3:Y:S01]  /*2a4d0*/  LDL.64 R76, [R1+0x9c8] ;  /* 0x0009c800014c7983 */ /* 0x002ee20000100a00 */
[----:B------:R-:W-:-:S05]  /*2a4e0*/  IMAD.SHL.U32 R31, R9, 0x4, RZ ;  /* 0x00000004091f7824 */ /* 0x000fca00078e00ff */
[----:B------:R-:W-:Y:S01]  /*2a4f0*/  LOP3.LUT R9, R31, 0x20, RZ, 0x3c, !PT ;  /* 0x000000201f097812 */ /* 0x000fe200078e3cff */
[----:B------:R1:W-:Y:S04]  /*2a500*/  LDGSTS.E [R5+-0x18e00], [R158.64], P2 ;  /* 0xe72000009e057fae */ /* 0x0003e80009121848 */
[----:B------:R1:W-:Y:S04]  /*2a510*/  LDGSTS.E [R4+-0x17e00], [R74.64], P2 ;  /* 0xe82000004a047fae */ /* 0x0003e80009121848 */
[----:B------:R5:W-:Y:S04]  /*2a520*/  LDGSTS.E [R7+-0x16e00], [R122.64], P2 ;  /* 0xe92000007a077fae */ /* 0x000be80009121848 */
[----:B------:R5:W-:Y:S04]  /*2a530*/  LDGSTS.E [R6+-0x15e00], [R98.64], P2 ;  /* 0xea20000062067fae */ /* 0x000be80009121848 */
[----:B-1----:R-:W3:Y:S04]  /*2a540*/  LDL.64 R74, [R1+0xa20] ;  /* 0x000a2000014a7983 */ /* 0x002ee80000100a00 */
[----:B------:R1:W-:Y:S04]  /*2a550*/  LDGSTS.E [R4+-0x14e00], [R124.64], P2 ;  /* 0xeb2000007c047fae */ /* 0x0003e80009121848 */
[----:B-----5:R-:W5:Y:S04]  /*2a560*/  LDL.64 R98, [R1+0xab8] ;  /* 0x000ab80001627983 */ /* 0x020f680000100a00 */
[----:B------:R1:W-:Y:S04]  /*2a570*/  LDGSTS.E [R7+-0x13e00], [R136.64], P2 ;  /* 0xec20000088077fae */ /* 0x0003e80009121848 */
[----:B------:R1:W-:Y:S04]  /*2a580*/  LDGSTS.E [R6+-0x12e00], [R148.64], P2 ;  /* 0xed20000094067fae */ /* 0x0003e80009121848 */
[----:B------:R1:W-:Y:S04]  /*2a590*/  LDGSTS.E [R5+-0x11e00], [R160.64], P2 ;  /* 0xee200000a0057fae */ /* 0x0003e80009121848 */
[----:B------:R1:W-:Y:S02]  /*2a5a0*/  LDGSTS.E [R4+-0x10e00], [R112.64], P2 ;  /* 0xef20000070047fae */ /* 0x0003e40009121848 */
[----:B-1----:R-:W-:-:S02]  /*2a5b0*/  IADD3 R7, R9, 0x100000, RZ ;  /* 0x0010000009077810 */ /* 0x002fc40007ffe0ff */
[C---:B------:R-:W-:Y:S02]  /*2a5c0*/  IADD3 R6, R9.reuse, 0x100000, RZ ;  /* 0x0010000009067810 */ /* 0x040fe40007ffe0ff */
[C---:B------:R-:W-:Y:S02]  /*2a5d0*/  IADD3 R5, R9.reuse, 0x100000, RZ ;  /* 0x0010000009057810 */ /* 0x040fe40007ffe0ff */
[----:B------:R-:W-:Y:S01]  /*2a5e0*/  IADD3 R4, R9, 0x100000, RZ ;  /* 0x0010000009047810 */ /* 0x000fe20007ffe0ff */
[----:B----4-:R1:W-:Y:S04]  /*2a5f0*/  LDGSTS.E [R6+-0x1fc00], [R110.64], P2 ;  /* 0xe04000006e067fae */ /* 0x0103e80009121848 */
[----:B--2---:R2:W-:Y:S04]  /*2a600*/  LDGSTS.E [R5+-0x1ec00], [R100.64], P2 ;  /* 0xe140000064057fae */ /* 0x0045e80009121848 */
[----:B------:R4:W-:Y:S04]  /*2a610*/  LDGSTS.E [R4+-0x1dc00], [R86.64], P2 ;  /* 0xe240000056047fae */ /* 0x0009e80009121848 */
[----:B---3--:R3:W-:Y:S04]  /*2a620*/  LDGSTS.E [R7+-0x1cc00], [R78.64], P2 ;  /* 0xe34000004e077fae */ /* 0x0087e80009121848 */
[----:B----4-:R-:W4:Y:S04]  /*2a630*/  LDL.64 R86, [R1+0x8d0] ;  /* 0x0008d00001567983 */ /* 0x010f280000100a00 */
[----:B------:R1:W-:Y:S04]  /*2a640*/  LDGSTS.E [R6+-0x1bc00], [R76.64], P2 ;  /* 0xe44000004c067fae */ /* 0x0003e80009121848 */
[----:B---3--:R-:W3:Y:S04]  /*2a650*/  LDL.64 R78, [R1+0x910] ;  /* 0x00091000014e7983 */ /* 0x008ee80000100a00 */
[----:B-1----:R-:W3:Y:S01]  /*2a660*/  LDL.64 R76, [R1+0x950] ;  /* 0x00095000014c7983 */ /* 0x002ee20000100a00 */
[----:B------:R-:W-:-:S03]  /*2a670*/  LOP3.LUT R31, R31, 0x30, RZ, 0x3c, !PT ;  /* 0x000000301f1f7812 */ /* 0x000fc600078e3cff */
[----:B------:R1:W-:Y:S04]  /*2a680*/  LDGSTS.E [R4+-0x1ac00], [R74.64], P2 ;  /* 0xe54000004a047fae */ /* 0x0003e80009121848 */
[----:B------:R2:W-:Y:S04]  /*2a690*/  LDGSTS.E [R7+-0x19c00], [R66.64], P2 ;  /* 0xe640000042077fae */ /* 0x0005e80009121848 */
[----:B-----5:R5:W-:Y:S04]  /*2a6a0*/  LDGSTS.E [R6+-0x18c00], [R98.64], P2 ;  /* 0xe740000062067fae */ /* 0x020be80009121848 */
[----:B-1----:R-:W3:Y:S04]  /*2a6b0*/  LDL.64 R74, [R1+0x9d0] ;  /* 0x0009d000014a7983 */ /* 0x002ee80000100a00 */
[----:B------:R2:W-:Y:S04]  /*2a6c0*/  LDGSTS.E [R5+-0x17c00], [R90.64], P2 ;  /* 0xe84000005a057fae */ /* 0x0005e80009121848 */
[----:B------:R1:W-:Y:S04]  /*2a6d0*/  LDGSTS.E [R4+-0x16c00], [R102.64], P2 ;  /* 0xe940000066047fae */ /* 0x0003e80009121848 */
[----:B------:R5:W-:Y:S04]  /*2a6e0*/  LDGSTS.E [R6+-0x15c00], [R114.64], P2 ;  /* 0xea40000072067fae */ /* 0x000be80009121848 */
[----:B------:R2:W-:Y:S04]  /*2a6f0*/  LDGSTS.E [R5+-0x14c00], [R126.64], P2 ;  /* 0xeb4000007e057fae */ /* 0x0005e80009121848 */
[----:B------:R1:W-:Y:S04]  /*2a700*/  LDGSTS.E [R4+-0x13c00], [R138.64], P2 ;  /* 0xec4000008a047fae */ /* 0x0003e80009121848 */
[----:B------:R1:W-:Y:S04]  /*2a710*/  LDGSTS.E [R7+-0x12c00], [R150.64], P2 ;  /* 0xed40000096077fae */ /* 0x0003e80009121848 */
[----:B------:R5:W-:Y:S01]  /*2a720*/  LDGSTS.E [R6+-0x11c00], [R162.64], P2 ;  /* 0xee400000a2067fae */ /* 0x000be20009121848 */
[----:B--2---:R-:W-:-:S03]  /*2a730*/  IADD3 R5, R31, 0x100000, RZ ;  /* 0x001000001f057810 */ /* 0x004fc60007ffe0ff */
[----:B------:R2:W-:Y:S01]  /*2a740*/  LDGSTS.E [R4+-0x10c00], [R88.64], P2 ;  /* 0xef40000058047fae */ /* 0x0005e20009121848 */
[C---:B-1----:R-:W-:Y:S02]  /*2a750*/  IADD3 R7, R31.reuse, 0x100000, RZ ;  /* 0x001000001f077810 */ /* 0x042fe40007ffe0ff */
[C---:B-----5:R-:W-:Y:S02]  /*2a760*/  IADD3 R6, R31.reuse, 0x100000, RZ ;  /* 0x001000001f067810 */ /* 0x060fe40007ffe0ff */
[----:B--2---:R-:W-:Y:S01]  /*2a770*/  IADD3 R4, R31, 0x100000, RZ ;  /* 0x001000001f047810 */ /* 0x004fe20007ffe0ff */
[----:B----4-:R1:W-:Y:S04]  /*2a780*/  LDGSTS.E [R7+-0x1fa00], [R86.64], P2 ;  /* 0xe060000056077fae */ /* 0x0103e80009121848 */
[----:B---3--:R2:W-:Y:S04]  /*2a790*/  LDGSTS.E [R6+-0x1ea00], [R78.64], P2 ;  /* 0xe16000004e067fae */ /* 0x0085e80009121848 */
[----:B------:R3:W-:Y:S04]  /*2a7a0*/  LDGSTS.E [R5+-0x1da00], [R76.64], P2 ;  /* 0xe26000004c057fae */ /* 0x0007e80009121848 */
[----:B------:R4:W-:Y:S04]  /*2a7b0*/  LDGSTS.E [R4+-0x1ca00], [R20.64], P2 ;  /* 0xe360000014047fae */ /* 0x0009e80009121848 */
[----:B----4-:R-:W4:Y:S01]  /*2a7c0*/  LDL.64 R20, [R1+0x918] ;  /* 0x0009180001147983 */ /* 0x010f220000100a00 */
[----:B------:R-:W-:-:S05]  /*2a7d0*/  IMAD.SHL.U32 R246, R246, 0x4, RZ ;  /* 0x00000004f6f67824 */ /* 0x000fca00078e00ff */
[----:B------:R-:W-:Y:S01]  /*2a7e0*/  LOP3.LUT R9, R246, 0x40, RZ, 0x3c, !PT ;  /* 0x00000040f6097812 */ /* 0x000fe200078e3cff */
        /* <DEDUP_REMOVED lines=12> */
[----:B------:R3:W-:Y:S01]  /*2a8b0*/  LDGSTS.E [R5+-0x10a00], [R176.64], P2 ;  /* 0xef600000b0057fae */ /* 0x0007e20009121848 */
[C---:B-----5:R-:W-:Y:S02]  /*2a8c0*/  IADD3 R4, R9.reuse, 0x100000, RZ ;  /* 0x0010000009047810 */ /* 0x060fe40007ffe0ff */
[----:B--2---:R-:W-:-:S03]  /*2a8d0*/  IADD3 R6, R9, 0x100000, RZ ;  /* 0x0010000009067810 */ /* 0x004fc60007ffe0ff */
[----:B------:R1:W-:Y:S04]  /*2a8e0*/  LDGSTS.E [R4+-0x1f800], [R248.64], P2 ;  /* 0xe0800000f8047fae */ /* 0x0003e80009121848 */
[----:B----4-:R2:W-:Y:S04]  /*2a8f0*/  LDGSTS.E [R7+-0x1e800], [R20.64], P2 ;  /* 0xe180000014077fae */ /* 0x0105e80009121848 */
[----:B------:R4:W-:Y:S01]  /*2a900*/  LDGSTS.E [R6+-0x1d800], [R18.64], P2 ;  /* 0xe280000012067fae */ /* 0x0009e20009121848 */
[----:B---3--:R-:W-:-:S03]  /*2a910*/  IADD3 R5, R9, 0x100000, RZ ;  /* 0x0010000009057810 */ /* 0x008fc60007ffe0ff */
[----:B------:R1:W-:Y:S04]  /*2a920*/  LDGSTS.E [R4+-0x1c800], [R34.64], P2 ;  /* 0xe380000022047fae */ /* 0x0003e80009121848 */
[----:B--2---:R-:W2:Y:S04]  /*2a930*/  LDL.64 R20, [R1+0x8e0] ;  /* 0x0008e00001147983 */ /* 0x004ea80000100a00 */
[----:B----4-:R-:W3:Y:S04]  /*2a940*/  LDL.64 R18, [R1+0x920] ;  /* 0x0009200001127983 */ /* 0x010ee80000100a00 */
[----:B------:R4:W-:Y:S04]  /*2a950*/  STL [R1+0x200], RZ ;  /* 0x000200ff01007387 */ /* 0x0009e80000100800 */
        /* <DEDUP_REMOVED lines=18> */
[----:B------:R5:W-:Y:S04]  /*2aa80*/  LDGSTS.E [R7+-0x1b800], [R28.64], P2 ;  /* 0xe48000001c077fae */ /* 0x000be80009121848 */
[----:B------:R4:W-:Y:S04]  /*2aa90*/  STL [R1+0x9c], RZ ;  /* 0x00009cff01007387 */ /* 0x0009e80000100800 */
[----:B------:R1:W-:Y:S04]  /*2aaa0*/  LDGSTS.E [R6+-0x1a800], [R26.64], P2 ;  /* 0xe58000001a067fae */ /* 0x0003e80009121848 */
[----:B------:R4:W-:Y:S04]  /*2aab0*/  STL [R1+0x120], RZ ;  /* 0x000120ff01007387 */ /* 0x0009e80000100800 */
[----:B------:R1:W-:Y:S04]  /*2aac0*/  LDGSTS.E [R5+-0x19800], [R70.64], P2 ;  /* 0xe680000046057fae */ /* 0x0003e80009121848 */
[----:B------:R4:W-:Y:S01]  /*2aad0*/  STL [R1+0x124], RZ ;  /* 0x000124ff01007387 */ /* 0x0009e20000100800 */
[----:B------:R-:W-:-:S03]  /*2aae0*/  LOP3.LUT R246, R246, 0x50, RZ, 0x3c, !PT ;  /* 0x00000050f6f67812 */ /* 0x000fc600078e3cff */
[----:B------:R1:W-:Y:S04]  /*2aaf0*/  LDGSTS.E [R4+-0x18800], [R82.64], P2 ;  /* 0xe780000052047fae */ /* 0x0003e80009121848 */
[----:B------:R4:W-:Y:S04]  /*2ab00*/  STL [R1+0x128], RZ ;  /* 0x000128ff01007387 */ /* 0x0009e80000100800 */
[----:B------:R1:W-:Y:S04]  /*2ab10*/  LDGSTS.E [R6+-0x17800], [R94.64], P2 ;  /* 0xe88000005e067fae */ /* 0x0003e80009121848 */
[----:B------:R4:W-:Y:S04]  /*2ab20*/  STL [R1+0x12c], RZ ;  /* 0x00012cff01007387 */ /* 0x0009e80000100800 */
[----:B------:R1:W-:Y:S04]  /*2ab30*/  LDGSTS.E [R5+-0x16800], [R106.64], P2 ;  /* 0xe98000006a057fae */ /* 0x0003e80009121848 */
[----:B------:R4:W-:Y:S04]  /*2ab40*/  STL [R1+0x110], RZ ;  /* 0x000110ff01007387 */ /* 0x0009e80000100800 */
[----:B------:R4:W-:Y:S04]  /*2ab50*/  LDGSTS.E [R4+-0x15800], [R118.64], P2 ;  /* 0xea80000076047fae */ /* 0x0009e80009121848 */
[----:B------:R2:W-:Y:S01]  /*2ab60*/  STL [R1+0x114], RZ ;  /* 0x000114ff01007387 */ /* 0x0005e20000100800 */
[----:B-1----:R-:W-:-:S03]  /*2ab70*/  IADD3 R5, R246, 0x100000, RZ ;  /* 0x00100000f6057810 */ /* 0x002fc60007ffe0ff */
        /* <DEDUP_REMOVED lines=8> */
[----:B----4-:R-:W-:-:S03]  /*2ac00*/  IADD3 R4, R246, 0x100000, RZ ;  /* 0x00100000f6047810 */ /* 0x010fc60007ffe0ff */
[----:B------:R1:W-:Y:S04]  /*2ac10*/  LDGSTS.E [R6+-0x10800], [R22.64], P2 ;  /* 0xef80000016067fae */ /* 0x0003e80009121848 */
[----:B------:R4:W-:Y:S01]  /*2ac20*/  STL [R1+0x108], RZ ;  /* 0x000108ff01007387 */ /* 0x0009e20000100800 */
[----:B-----5:R-:W-:-:S03]  /*2ac30*/  IADD3 R7, R246, 0x100000, RZ ;  /* 0x00100000f6077810 */ /* 0x020fc60007ffe0ff */
[----:B------:R4:W-:Y:S01]  /*2ac40*/  STL [R1+0x10c], RZ ;  /* 0x00010cff01007387 */ /* 0x0009e20000100800 */
[----:B-1----:R-:W-:-:S03]  /*2ac50*/  IADD3 R6, R246, 0x100000, RZ ;  /* 0x00100000f6067810 */ /* 0x002fc60007ffe0ff */
        /* <DEDUP_REMOVED lines=24> */
[----:B--2---:R1:W-:Y:S04]  /*2ade0*/  LDGSTS.E [R5+-0x1f600], [R20.64], P2 ;  /* 0xe0a0000014057fae */ /* 0x0043e80009121848 */
        /* <DEDUP_REMOVED lines=14> */
[----:B---3--:R-:W-:-:S03]  /*2aed0*/  IADD3 R6, R247, 0x100000, RZ ;  /* 0x00100000f7067810 */ /* 0x008fc60007ffe0ff */
[----:B------:R5:W-:Y:S01]  /*2aee0*/  LDGSTS.E [R7+-0x10600], [R10.64], P2 ;  /* 0xefa000000a077fae */ /* 0x000be20009121848 */
[----:B-1----:R-:W-:-:S03]  /*2aef0*/  IADD3 R5, R247, 0x100000, RZ ;  /* 0x00100000f7057810 */ /* 0x002fc60007ffe0ff */
[----:B------:R1:W-:Y:S01]  /*2af00*/  LDGSTS.E [R6+-0x1f400], [R244.64], P2 ;  /* 0xe0c00000f4067fae */ /* 0x0003e20009121848 */
[C---:B--2---:R-:W-:Y:S02]  /*2af10*/  IADD3 R4, R247.reuse, 0x100000, RZ ;  /* 0x00100000f7047810 */ /* 0x044fe40007ffe0ff */
[----:B-----5:R-:W-:-:S03]  /*2af20*/  IADD3 R7, R247, 0x100000, RZ ;  /* 0x00100000f7077810 */ /* 0x020fc60007ffe0ff */
[----:B------:R2:W-:Y:S04]  /*2af30*/  LDGSTS.E [R4+-0x1e400], [R182.64], P2 ;  /* 0xe1c00000b6047fae */ /* 0x0005e80009121848 */
[----:B------:R3:W-:Y:S04]  /*2af40*/  LDGSTS.E [R7+-0x1d400], [R184.64], P2 ;  /* 0xe2c00000b8077fae */ /* 0x0007e80009121848 */
        /* <DEDUP_REMOVED lines=17> */
[----:B------:R-:W-:-:S03]  /*2b060*/  IMAD.MOV.U32 R251, RZ, RZ, 0x7f ;  /* 0x0000007ffffb7424 */ /* 0x000fc600078e00ff */
[----:B------:R2:W-:Y:S04]  /*2b070*/  LDGSTS.E [R4+-0x14400], [R202.64], P2 ;  /* 0xebc00000ca047fae */ /* 0x0005e80009121848 */
[----:B------:R4:W-:Y:S04]  /*2b080*/  STL [R1+0x20], RZ ;  /* 0x000020ff01007387 */ /* 0x0009e80000100800 */
[----:B------:R3:W-:Y:S04]  /*2b090*/  LDGSTS.E [R7+-0x13400], [R204.64], P2 ;  /* 0xecc00000cc077fae */ /* 0x0007e80009121848 */
[----:B------:R4:W-:Y:S04]  /*2b0a0*/  STL [R1+0x24], RZ ;  /* 0x000024ff01007387 */ /* 0x0009e80000100800 */
[----:B------:R1:W-:Y:S04]  /*2b0b0*/  LDGSTS.E [R6+-0x12400], [R206.64], P2 ;  /* 0xedc00000ce067fae */ /* 0x0003e80009121848 */
[----:B------:R4:W-:Y:S01]  /*2b0c0*/  STL [R1+0x28], RZ ;  /* 0x000028ff01007387 */ /* 0x0009e20000100800 */
[----:B---3--:R-:W-:-:S03]  /*2b0d0*/  IADD3 R7, R252, 0x100000, RZ ;  /* 0x00100000fc077810 */ /* 0x008fc60007ffe0ff */
[----:B------:R5:W-:Y:S01]  /*2b0e0*/  LDGSTS.E [R5+-0x11400], [R208.64], P2 ;  /* 0xeec00000d0057fae */ /* 0x000be20009121848 */
[----:B-1----:R-:W-:-:S03]  /*2b0f0*/  IADD3 R6, R252, 0x100000, RZ ;  /* 0x00100000fc067810 */ /* 0x002fc60007ffe0ff */
[----:B------:R4:W-:Y:S04]  /*2b100*/  STL [R1+0x2c], RZ ;  /* 0x00002cff01007387 */ /* 0x0009e80000100800 */
[----:B------:R2:W-:Y:S01]  /*2b110*/  LDGSTS.E [R4+-0x10400], [R210.64], P2 ;  /* 0xefc00000d2047fae */ /* 0x0005e20009121848 */
[----:B-----5:R-:W-:-:S03]  /*2b120*/  IADD3 R5, R252, 0x100000, RZ ;  /* 0x00100000fc057810 */ /* 0x020fc60007ffe0ff */
[----:B------:R4:W-:Y:S01]  /*2b130*/  STL [R1], RZ ;  /* 0x000000ff01007387 */ /* 0x0009e20000100800 */
[----:B------:R-:W-:-:S03]  /*2b140*/  IADD3 R251, R251, c[0x0][0x180], RZ ;  /* 0x00006000fbfb7a10 */ /* 0x000fc60007ffe0ff */
[----:B------:R4:W-:Y:S01]  /*2b150*/  STL [R1+0x4], RZ ;  /* 0x000004ff01007387 */ /* 0x0009e20000100800 */
[----:B--2---:R-:W-:-:S03]  /*2b160*/  IADD3 R4, R252, 0x100000, RZ ;  /* 0x00100000fc047810 */ /* 0x004fc60007ffe0ff */
[----:B------:R4:W-:Y:S04]  /*2b170*/  STL [R1+0x8], RZ ;  /* 0x000008ff01007387 */ /* 0x0009e80000100800 */
[----:B------:R4:W-:Y:S04]  /*2b180*/  STL [R1+0xc], RZ ;  /* 0x00000cff01007387 */ /* 0x0009e80000100800 */
[----:B------:R1:W-:Y:S01]  /*2b190*/  LDGSTS.E [R6+-0x1f200], [R212.64], P2 ;  /* 0xe0e00000d4067fae */ /* 0x0003e20009121848 */
[----:B------:R-:W-:-:S03]  /*2b1a0*/  ISETP.GE.AND P0, PT, R251, 0x80, PT ;  /* 0x00000080fb00780c */ /* 0x000fc60003f06270 */
        /* <DEDUP_REMOVED lines=15> */
[----:B------:R-:W-:-:S03]  /*2b2a0*/  CS2R R84, SRZ ;  /* 0x0000000000547805 */ /* 0x000fc6000001ff00 */
[----:B------:R-:W0:Y:S01]  /*2b2b0*/  LDGDEPBAR ;  /* 0x00000000000079af */ /* 0x000e220000000000 */
[----:B------:R-:W-:Y:S01]  /*2b2c0*/  CS2R R86, SRZ ;  /* 0x0000000000567805 */ /* 0x000fe2000001ff00 */
        /* <DEDUP_REMOVED lines=52> */
[----:B--2---:R-:W-:Y:S01]  /*2b610*/  CS2R R4, SRZ ;  /* 0x0000000000047805 */ /* 0x004fe2000001ff00 */
[----:B-1----:R-:W-:Y:S01]  /*2b620*/  CS2R R6, SRZ ;  /* 0x0000000000067805 */ /* 0x002fe2000001ff00 */
        /* <DEDUP_REMOVED lines=36> */
[----:B------:R-:W-:Y:S05]  /*2b870*/  @!P0 BRA `(.L_x_0) ;  /* 0x0002e70000008947 */ /* 0x000fea0003800000 */
[----:B----4-:R-:W2:Y:S04]  /*2b880*/  LDL.LU.64 R232, [R1+0x458] ;  /* 0x0004580001e87983 */ /* 0x010ea80000300a00 */
[----:B------:R-:W3:Y:S04]  /*2b890*/  LDL.LU.64 R196, [R1+0x450] ;  /* 0x0004500001c47983 */ /* 0x000ee80000300a00 */
[----:B------:R-:W4:Y:S04]  /*2b8a0*/  LDL.LU.64 R154, [R1+0x448] ;  /* 0x00044800019a7983 */ /* 0x000f280000300a00 */
[----:B------:R-:W5:Y:S04]  /*2b8b0*/  LDL.LU.64 R198, [R1+0x440] ;  /* 0x0004400001c67983 */ /* 0x000f680000300a00 */
[----:B------:R-:W3:Y:S04]  /*2b8c0*/  LDL.LU.64 R234, [R1+0x438] ;  /* 0x0004380001ea7983 */ /* 0x000ee80000300a00 */
[----:B------:R-:W3:Y:S04]  /*2b8d0*/  LDL.LU.64 R230, [R1+0x430] ;  /* 0x0004300001e67983 */ /* 0x000ee80000300a00 */
[----:B------:R-:W4:Y:S04]  /*2b8e0*/  LDL.LU.64 R216, [R1+0x258] ;  /* 0x0002580001d87983 */ /* 0x000f280000300a00 */
[----:B------:R-:W4:Y:S04]  /*2b8f0*/  LDL.LU.64 R244, [R1+0x250] ;  /* 0x0002500001f47983 */ /* 0x000f280000300a00 */
[----:B------:R-:W4:Y:S04]  /*2b900*/  LDL.LU.64 R218, [R1+0x428] ;  /* 0x0004280001da7983 */ /* 0x000f280000300a00 */
[----:B------:R-:W4:Y:S04]  /*2b910*/  LDL.LU.64 R228, [R1+0x420] ;  /* 0x0004200001e47983 */ /* 0x000f280000300a00 */
[----:B------:R-:W4:Y:S04]  /*2b920*/  LDL.LU.64 R246, [R1+0x418] ;  /* 0x0004180001f67983 */ /* 0x000f280000300a00 */
[----:B--2---:R1:W-:Y:S01]  /*2b930*/  STL [R1+0xfa8], R232 ;  /* 0x000fa8e801007387 */ /* 0x0043e20000100800 */
[----:B------:R-:W-:-:S03]  /*2b940*/  MOV R4, R233 ;  /* 0x000000e900047202 */ /* 0x000fc60000000f00 */
[----:B-1----:R-:W2:Y:S04]  /*2b950*/  LDL.LU.64 R232, [R1+0x410] ;  /* 0x0004100001e87983 */ /* 0x002ea80000300a00 */
[----:B------:R1:W-:Y:S04]  /*2b960*/  STL [R1+0xfa0], R4 ;  /* 0x000fa00401007387 */ /* 0x0003e80000100800 */
[----:B---3--:R3:W-:Y:S01]  /*2b970*/  STL [R1+0xfa4], R196 ;  /* 0x000fa4c401007387 */ /* 0x0087e20000100800 */
[----:B-1----:R-:W-:-:S03]  /*2b980*/  IMAD.MOV.U32 R4, RZ, RZ, R197 ;  /* 0x000000ffff047224 */ /* 0x002fc600078e00c5 */
[----:B---3--:R-:W3:Y:S04]  /*2b990*/  LDL.LU.64 R196, [R1+0x408] ;  /* 0x0004080001c47983 */ /* 0x008ee80000300a00 */
[----:B------:R1:W-:Y:S04]  /*2b9a0*/  STL [R1+0xf98], R4 ;  /* 0x000f980401007387 */ /* 0x0003e80000100800 */
[----:B----4-:R4:W-:Y:S01]  /*2b9b0*/  STL [R1+0xf9c], R154 ;  /* 0x000f9c9a01007387 */ /* 0x0109e20000100800 */
[----:B-1----:R-:W-:-:S03]  /*2b9c0*/  IMAD.MOV.U32 R4, RZ, RZ, R155 ;  /* 0x000000ffff047224 */ /* 0x002fc600078e009b */
[----:B----4-:R-:W4:Y:S04]  /*2b9d0*/  LDL.LU.64 R154, [R1+0x400] ;  /* 0x00040000019a7983 */ /* 0x010f280000300a00 */
[----:B------:R1:W-:Y:S04]  /*2b9e0*/  STL [R1+0xf90], R4 ;  /* 0x000f900401007387 */ /* 0x0003e80000100800 */
[----:B-----5:R5:W-:Y:S01]  /*2b9f0*/  STL [R1+0xf94], R198 ;  /* 0x000f94c601007387 */ /* 0x020be20000100800 */
[----:B-1----:R-:W-:-:S03]  /*2ba00*/  IMAD.MOV.U32 R4, RZ, RZ, R199 ;  /* 0x000000ffff047224 */ /* 0x002fc600078e00c7 */
[----:B-----5:R-:W5:Y:S04]  /*2ba10*/  LDL.LU.64 R198, [R1+0x248] ;  /* 0x0002480001c67983 */ /* 0x020f680000300a00 */
[----:B------:R1:W-:Y:S04]  /*2ba20*/  STL [R1+0xf88], R4 ;  /* 0x000f880401007387 */ /* 0x0003e80000100800 */
[----:B------:R1:W-:Y:S02]  /*2ba30*/  STL [R1+0xf8c], R234 ;  /* 0x000f8cea01007387 */ /* 0x0003e40000100800 */
[----:B-1----:R-:W-:-:S02]  /*2ba40*/  MOV R4, R235 ;  /* 0x000000eb00047202 */ /* 0x002fc40000000f00 */
[----:B------:R-:W5:Y:S04]  /*2ba50*/  LDL.LU.64 R234, [R1+0x240] ;  /* 0x0002400001ea7983 */ /* 0x000f680000300a00 */
[----:B------:R1:W-:Y:S04]  /*2ba60*/  STL [R1+0xf80], R4 ;  /* 0x000f800401007387 */ /* 0x0003e80000100800 */
[----:B------:R1:W-:Y:S02]  /*2ba70*/  STL [R1+0xf84], R230 ;  /* 0x000f84e601007387 */ /* 0x0003e40000100800 */
[----:B-1----:R-:W-:-:S02]  /*2ba80*/  IMAD.MOV.U32 R4, RZ, RZ, R231 ;  /* 0x000000ffff047224 */ /* 0x002fc400078e00e7 */
        /* <DEDUP_REMOVED lines=22> */
[----:B--2---:R2:W-:Y:S01]  /*2bbf0*/  STL [R1+0xf54], R232 ;  /* 0x000f54e801007387 */ /* 0x0045e20000100800 */
[----:B-1----:R-:W-:-:S03]  /*2bc00*/  IMAD.MOV.U32 R4, RZ, RZ, R233 ;  /* 0x000000ffff047224 */ /* 0x002fc600078e00e9 */
[----:B--2---:R-:W2:Y:S04]  /*2bc10*/  LDL.LU.64 R232, [R1+0x238] ;  /* 0x0002380001e87983 */ /* 0x004ea80000300a00 */
[----:B------:R1:W-:Y:S04]  /*2bc20*/  STL [R1+0xf48], R4 ;  /* 0x000f480401007387 */ /* 0x0003e80000100800 */
[----:B---3--:R3:W-:Y:S01]  /*2bc30*/  STL [R1+0xf4c], R196 ;  /* 0x000f4cc401007387 */ /* 0x0087e20000100800 */
[----:B-1----:R-:W-:-:S03]  /*2bc40*/  MOV R4, R197 ;  /* 0x000000c500047202 */ /* 0x002fc60000000f00 */
        /* <DEDUP_REMOVED lines=43> */
[----:B-1----:R-:W-:-:S03]  /*2bf00*/  IMAD.MOV.U32 R4, RZ, RZ, R197 ;  /* 0x000000ffff047224 */ /* 0x002fc600078e00c5 */
[----:B---3--:R-:W3:Y:S04]  /*2bf10*/  LDL.LU.64 R196, [R1+0x378] ;  /* 0x0003780001c47983 */ /* 0x008ee80000300a00 */
[----:B------:R1:W-:Y:S04]  /*2bf20*/  STL [R1+0xee8], R4 ;  /* 0x000ee80401007387 */ /* 0x0003e80000100800 */
[----:B----4-:R4:W-:Y:S01]  /*2bf30*/  STL [R1+0xeec], R154 ;  /* 0x000eec9a01007387 */ /* 0x0109e20000100800 */
[----:B-1----:R-:W-:-:S03]  /*2bf40*/  MOV R4, R155 ;  /* 0x0000009b00047202 */ /* 0x002fc60000000f00 */
        /* <DEDUP_REMOVED lines=47> */
[----:B-1----:R-:W-:-:S03]  /*2c240*/  MOV R4, R199 ;  /* 0x000000c700047202 */ /* 0x002fc60000000f00 */
        /* <DEDUP_REMOVED lines=31> */
[----:B-1----:R-:W-:-:S03]  /*2c440*/  MOV R4, R233 ;  /* 0x000000e900047202 */ /* 0x002fc60000000f00 */
        /* <DEDUP_REMOVED lines=470> */
[----:B------:R1:W-:Y:S04]  /*2e1b0*/  STL [R1+0x5c4], R218 ;  /* 0x0005c4da01007387 */ /* 0x0003e80000100800 */
[----:B------:R-:W5:Y:S01]  /*2e1c0*/  LDL.LU.64 R152, [R1+0x6d0] ;  /* 0x0006d00001987983 */ /* 0x000f620000300a00 */
[----:B-1----:R-:W-:-:S05]  /*2e1d0*/  IMAD.MOV.U32 R4, RZ, RZ, R219 ;  /* 0x000000ffff047224 */ /* 0x002fca00078e00db */
[----:B------:R1:W-:Y:S04]  /*2e1e0*/  STL [R1+0x5c0], R4 ;  /* 0x0005c00401007387 */ /* 0x0003e80000100800 */
[----:B------:R-:W-:Y:S04]  /*2e1f0*/  STL [R1+0x5cc], R228 ;  /* 0x0005cce401007387 */ /* 0x000fe80000100800 */
[----:B------:R-:W5:Y:S01]  /*2e200*/  LDL.LU.64 R218, [R1+0x2c0] ;  /* 0x0002c00001da7983 */ /* 0x000f620000300a00 */
[----:B-1----:R-:W-:-:S05]  /*2e210*/  IMAD.MOV.U32 R4, RZ, RZ, R229 ;  /* 0x000000ffff047224 */ /* 0x002fca00078e00e5 */
[----:B------:R1:W-:Y:S02]  /*2e220*/  STL [R1+0x5c8], R4 ;  /* 0x0005c80401007387 */ /* 0x0003e40000100800 */
[----:B-1----:R-:W-:Y:S02]  /*2e230*/  MOV R4, R247 ;  /* 0x000000f700047202 */ /* 0x002fe40000000f00 */
[----:B------:R-:W-:Y:S04]  /*2e240*/  STL [R1+0x5d4], R246 ;  /* 0x0005d4f601007387 */ /* 0x000fe80000100800 */
[----:B------:R-:W5:Y:S04]  /*2e250*/  LDL.LU.64 R228, [R1+0x2c8] ;  /* 0x0002c80001e47983 */ /* 0x000f680000300a00 */
[----:B------:R1:W-:Y:S04]  /*2e260*/  STL [R1+0x5d0], R4 ;  /* 0x0005d00401007387 */ /* 0x0003e80000100800 */
[----:B--2---:R2:W-:Y:S01]  /*2e270*/  STL [R1+0x5dc], R232 ;  /* 0x0005dce801007387 */ /* 0x0045e20000100800 */
[----:B-1----:R-:W-:-:S03]  /*2e280*/  IMAD.MOV.U32 R4, RZ, RZ, R233 ;  /* 0x000000ffff047224 */ /* 0x002fc600078e00e9 */
[----:B------:R-:W5:Y:S04]  /*2e290*/  LDL.LU.64 R246, [R1+0x9f8] ;  /* 0x0009f80001f67983 */ /* 0x000f680000300a00 */
[----:B---3--:R-:W-:Y:S04]  /*2e2a0*/  STL [R1+0x5e4], R196 ;  /* 0x0005e4c401007387 */ /* 0x008fe80000100800 */
[----:B------:R1:W-:Y:S04]  /*2e2b0*/  STL [R1+0x5d8], R4 ;  /* 0x0005d80401007387 */ /* 0x0003e80000100800 */
[----:B--2---:R-:W2:Y:S01]  /*2e2c0*/  LDL.LU.64 R232, [R1+0xa08] ;  /* 0x000a080001e87983 */ /* 0x004ea20000300a00 */
[----:B-1----:R-:W-:-:S03]  /*2e2d0*/  IMAD.MOV.U32 R4, RZ, RZ, R197 ;  /* 0x000000ffff047224 */ /* 0x002fc600078e00c5 */
[----:B----4-:R-:W-:Y:S04]  /*2e2e0*/  STL [R1+0x5ec], R154 ;  /* 0x0005ec9a01007387 */ /* 0x010fe80000100800 */
[----:B------:R1:W-:Y:S04]  /*2e2f0*/  STL [R1+0x5e0], R4 ;  /* 0x0005e00401007387 */ /* 0x0003e80000100800 */
[----:B------:R-:W3:Y:S01]  /*2e300*/  LDL.LU.64 R196, [R1+0x818] ;  /* 0x0008180001c47983 */ /* 0x000ee20000300a00 */
[----:B-1----:R-:W-:-:S03]  /*2e310*/  IMAD.MOV.U32 R4, RZ, RZ, R155 ;  /* 0x000000ffff047224 */ /* 0x002fc600078e009b */
[----:B-----5:R-:W-:Y:S04]  /*2e320*/  STL [R1+0x5f4], R198 ;  /* 0x0005f4c601007387 */ /* 0x020fe80000100800 */
[----:B------:R1:W-:Y:S02]  /*2e330*/  STL [R1+0x5e8], R4 ;  /* 0x0005e80401007387 */ /* 0x0003e40000100800 */
[----:B-1----:R-:W-:Y:S02]  /*2e340*/  MOV R4, R199 ;  /* 0x000000c700047202 */ /* 0x002fe40000000f00 */
[----:B------:R-:W4:Y:S04]  /*2e350*/  LDL.LU.64 R198, [R1+0x820] ;  /* 0x0008200001c67983 */ /* 0x000f280000300a00 */
[----:B------:R1:W-:Y:S04]  /*2e360*/  STL [R1+0x5f0], R4 ;  /* 0x0005f00401007387 */ /* 0x0003e80000100800 */
[----:B------:R5:W-:Y:S01]  /*2e370*/  STL [R1+0x5fc], R234 ;  /* 0x0005fcea01007387 */ /* 0x000be20000100800 */
[----:B-1----:R-:W-:-:S03]  /*2e380*/  IMAD.MOV.U32 R4, RZ, RZ, R235 ;  /* 0x000000ffff047224 */ /* 0x002fc600078e00eb */
[----:B-----5:R-:W4:Y:S04]  /*2e390*/  LDL.LU.64 R234, [R1+0x6d8] ;  /* 0x0006d80001ea7983 */ /* 0x020f280000300a00 */
[----:B------:R1:W-:Y:S04]  /*2e3a0*/  STL [R1+0x5f8], R4 ;  /* 0x0005f80401007387 */ /* 0x0003e80000100800 */
[----:B------:R1:W-:Y:S02]  /*2e3b0*/  STL [R1+0x604], R230 ;  /* 0x000604e601007387 */ /* 0x0003e40000100800 */
[----:B-1----:R-:W-:-:S02]  /*2e3c0*/  IMAD.MOV.U32 R4, RZ, RZ, R231 ;  /* 0x000000ffff047224 */ /* 0x002fc400078e00e7 */
[----:B------:R-:W4:Y:S04]  /*2e3d0*/  LDL.LU.64 R230, [R1+0x6e0] ;  /* 0x0006e00001e67983 */ /* 0x000f280000300a00 */
[----:B------:R1:W-:Y:S04]  /*2e3e0*/  STL [R1+0x600], R4 ;  /* 0x0006000401007387 */ /* 0x0003e80000100800 */
[----:B------:R1:W-:Y:S04]  /*2e3f0*/  STL [R1+0x60c], R216 ;  /* 0x00060cd801007387 */ /* 0x0003e80000100800 */
[----:B------:R-:W4:Y:S01]  /*2e400*/  LDL.LU.64 R154, [R1+0xb8] ;  /* 0x0000b800019a7983 */ /* 0x000f220000300a00 */
[----:B-1----:R-:W-:-:S03]  /*2e410*/  IMAD.MOV.U32 R4, RZ, RZ, R217 ;  /* 0x000000ffff047224 */ /* 0x002fc600078e00d9 */
[----:B------:R-:W-:Y:S04]  /*2e420*/  STL [R1+0x614], R244 ;  /* 0x000614f401007387 */ /* 0x000fe80000100800 */
[----:B------:R1:W-:Y:S04]  /*2e430*/  STL [R1+0x608], R4 ;  /* 0x0006080401007387 */ /* 0x0003e80000100800 */
[----:B------:R-:W4:Y:S01]  /*2e440*/  LDL.LU.64 R216, [R1+0xb0] ;  /* 0x0000b00001d87983 */ /* 0x000f220000300a00 */
[----:B-1----:R-:W-:-:S03]  /*2e450*/  MOV R4, R245 ;  /* 0x000000f500047202 */ /* 0x002fc60000000f00 */
[----:B------:R-:W-:Y:S04]  /*2e460*/  STL [R1+0x61c], R152 ;  /* 0x00061c9801007387 */ /* 0x000fe80000100800 */
[----:B------:R1:W-:Y:S04]  /*2e470*/  STL [R1+0x610], R4 ;  /* 0x0006100401007387 */ /* 0x0003e80000100800 */
[----:B------:R-:W4:Y:S01]  /*2e480*/  LDL.LU.64 R244, [R1+0xa80] ;  /* 0x000a800001f47983 */ /* 0x000f220000300a00 */
[----:B-1----:R-:W-:-:S03]  /*2e490*/  IMAD.MOV.U32 R4, RZ, RZ, R153 ;  /* 0x000000ffff047224 */ /* 0x002fc600078e0099 */
[----:B------:R-:W-:Y:S04]  /*2e4a0*/  STL [R1+0x624], R218 ;  /* 0x000624da01007387 */ /* 0x000fe80000100800 */
[----:B------:R1:W-:Y:S02]  /*2e4b0*/  STL [R1+0x618], R4 ;  /* 0x0006180401007387 */ /* 0x0003e40000100800 */
[----:B-1----:R-:W-:Y:S02]  /*2e4c0*/  IMAD.MOV.U32 R4, RZ, RZ, R219 ;  /* 0x000000ffff047224 */ /* 0x002fe400078e00db */
[----:B------:R-:W4:Y:S04]  /*2e4d0*/  LDL.LU.64 R218, [R1+0xa90] ;  /* 0x000a900001da7983 */ /* 0x000f280000300a00 */
[----:B------:R1:W-:Y:S04]  /*2e4e0*/  STL [R1+0x620], R4 ;  /* 0x0006200401007387 */ /* 0x0003e80000100800 */
[----:B------:R1:W-:Y:S02]  /*2e4f0*/  STL [R1+0x62c], R228 ;  /* 0x00062ce401007387 */ /* 0x0003e40000100800 */
[----:B-1----:R-:W-:-:S02]  /*2e500*/  IMAD.MOV.U32 R4, RZ, RZ, R229 ;  /* 0x000000ffff047224 */ /* 0x002fc400078e00e5 */
[----:B------:R-:W-:Y:S04]  /*2e510*/  STL [R1+0x634], R246 ;  /* 0x000634f601007387 */ /* 0x000fe80000100800 */
[----:B------:R1:W-:Y:S04]  /*2e520*/  STL [R1+0x628], R4 ;  /* 0x0006280401007387 */ /* 0x0003e80000100800 */
[----:B------:R-:W5:Y:S01]  /*2e530*/  LDL.LU.64 R228, [R1+0x838] ;  /* 0x0008380001e47983 */ /* 0x000f620000300a00 */
[----:B-1----:R-:W-:-:S03]  /*2e540*/  MOV R4, R247 ;  /* 0x000000f700047202 */ /* 0x002fc60000000f00 */
[----:B--2---:R-:W-:Y:S04]  /*2e550*/  STL [R1+0x63c], R232 ;  /* 0x00063ce801007387 */ /* 0x004fe80000100800 */
[----:B------:R1:W-:Y:S04]  /*2e560*/  STL [R1+0x630], R4 ;  /* 0x0006300401007387 */ /* 0x0003e80000100800 */
[----:B------:R-:W2:Y:S01]  /*2e570*/  LDL.LU.64 R246, [R1+0x840] ;  /* 0x0008400001f67983 */ /* 0x000ea20000300a00 */
[----:B-1----:R-:W-:-:S03]  /*2e580*/  IMAD.MOV.U32 R4, RZ, RZ, R233 ;  /* 0x000000ffff047224 */ /* 0x002fc600078e00e9 */
[----:B---3--:R-:W-:Y:S04]  /*2e590*/  STL [R1+0x644], R196 ;  /* 0x000644c401007387 */ /* 0x008fe80000100800 */
[----:B------:R1:W-:Y:S04]  /*2e5a0*/  STL [R1+0x638], R4 ;  /* 0x0006380401007387 */ /* 0x0003e80000100800 */
[----:B------:R-:W3:Y:S01]  /*2e5b0*/  LDL.LU.64 R232, [R1+0x6f8] ;  /* 0x0006f80001e87983 */ /* 0x000ee20000300a00 */
[----:B-1----:R-:W-:-:S03]  /*2e5c0*/  IMAD.MOV.U32 R4, RZ, RZ, R197 ;  /* 0x000000ffff047224 */ /* 0x002fc600078e00c5 */
[----:B------:R-:W3:Y:S04]  /*2e5d0*/  LDL.LU.64 R196, [R1+0x700] ;  /* 0x0007000001c47983 */ /* 0x000ee80000300a00 */
[----:B------:R1:W-:Y:S04]  /*2e5e0*/  STL [R1+0x640], R4 ;  /* 0x0006400401007387 */ /* 0x0003e80000100800 */
[----:B----4-:R4:W-:Y:S01]  /*2e5f0*/  STL [R1+0x64c], R198 ;  /* 0x00064cc601007387 */ /* 0x0109e20000100800 */
[----:B-1----:R-:W-:-:S03]  /*2e600*/  IMAD.MOV.U32 R4, RZ, RZ, R199 ;  /* 0x000000ffff047224 */ /* 0x002fc600078e00c7 */
[----:B----4-:R-:W4:Y:S04]  /*2e610*/  LDL.LU.64 R198, [R1+0x2d0] ;  /* 0x0002d00001c67983 */ /* 0x010f280000300a00 */
[----:B------:R1:W-:Y:S04]  /*2e620*/  STL [R1+0x648], R4 ;  /* 0x0006480401007387 */ /* 0x0003e80000100800 */
[----:B------:R1:W-:Y:S02]  /*2e630*/  STL [R1+0x654], R234 ;  /* 0x000654ea01007387 */ /* 0x0003e40000100800 */
[----:B-1----:R-:W-:-:S02]  /*2e640*/  MOV R4, R235 ;  /* 0x000000eb00047202 */ /* 0x002fc40000000f00 */
[----:B------:R-:W4:Y:S04]  /*2e650*/  LDL.LU.64 R234, [R1+0x2d8] ;  /* 0x0002d80001ea7983 */ /* 0x000f280000300a00 */
[----:B------:R1:W-:Y:S04]  /*2e660*/  STL [R1+0x650], R4 ;  /* 0x0006500401007387 */ /* 0x0003e80000100800 */
[----:B------:R1:W-:Y:S02]  /*2e670*/  STL [R1+0x65c], R230 ;  /* 0x00065ce601007387 */ /* 0x0003e40000100800 */
[----:B-1----:R-:W-:-:S02]  /*2e680*/  IMAD.MOV.U32 R4, RZ, RZ, R231 ;  /* 0x000000ffff047224 */ /* 0x002fc400078e00e7 */
[----:B------:R-:W-:Y:S04]  /*2e690*/  STL [R1+0x664], R154 ;  /* 0x0006649a01007387 */ /* 0x000fe80000100800 */
[----:B------:R1:W-:Y:S04]  /*2e6a0*/  STL [R1+0x658], R4 ;  /* 0x0006580401007387 */ /* 0x0003e80000100800 */
[----:B------:R-:W4:Y:S01]  /*2e6b0*/  LDL.LU.64 R230, [R1+0xb10] ;  /* 0x000b100001e67983 */ /* 0x000f220000300a00 */
[----:B-1----:R-:W-:-:S03]  /*2e6c0*/  IMAD.MOV.U32 R4, RZ, RZ, R155 ;  /* 0x000000ffff047224 */ /* 0x002fc600078e009b */
[----:B------:R-:W-:Y:S04]  /*2e6d0*/  STL [R1+0x66c], R216 ;  /* 0x00066cd801007387 */ /* 0x000fe80000100800 */
[----:B------:R1:W-:Y:S04]  /*2e6e0*/  STL [R1+0x660], R4 ;  /* 0x0006600401007387 */ /* 0x0003e80000100800 */
[----:B------:R-:W4:Y:S01]  /*2e6f0*/  LDL.LU.64 R214, [R1+0xb20] ;  /* 0x000b200001d67983 */ /* 0x000f220000300a00 */
[----:B-1----:R-:W-:-:S05]  /*2e700*/  IMAD.MOV.U32 R4, RZ, RZ, R217 ;  /* 0x000000ffff047224 */ /* 0x002fca00078e00d9 */
[----:B------:R1:W-:Y:S04]  /*2e710*/  STL [R1+0x668], R4 ;  /* 0x0006680401007387 */ /* 0x0003e80000100800 */
[----:B------:R1:W-:Y:S04]  /*2e720*/  STL [R1+0x674], R244 ;  /* 0x000674f401007387 */ /* 0x0003e80000100800 */
[----:B------:R-:W4:Y:S01]  /*2e730*/  LDL.LU.64 R152, [R1+0x868] ;  /* 0x0008680001987983 */ /* 0x000f220000300a00 */
[----:B-1----:R-:W-:-:S03]  /*2e740*/  MOV R4, R245 ;  /* 0x000000f500047202 */ /* 0x002fc60000000f00 */
[----:B------:R-:W4:Y:S04]  /*2e750*/  LDL.LU.64 R154, [R1+0x870] ;  /* 0x00087000019a7983 */ /* 0x000f280000300a00 */
[----:B------:R1:W-:Y:S04]  /*2e760*/  STL [R1+0x670], R4 ;  /* 0x0006700401007387 */ /* 0x0003e80000100800 */
[----:B------:R1:W-:Y:S04]  /*2e770*/  STL [R1+0x67c], R218 ;  /* 0x00067cda01007387 */ /* 0x0003e80000100800 */
[----:B------:R-:W4:Y:S01]  /*2e780*/  LDL.LU.64 R244, [R1+0x708] ;  /* 0x0007080001f47983 */ /* 0x000f220000300a00 */
[----:B-1----:R-:W-:-:S03]  /*2e790*/  IMAD.MOV.U32 R4, RZ, RZ, R219 ;  /* 0x000000ffff047224 */ /* 0x002fc600078e00db */
[----:B------:R-:W4:Y:S04]  /*2e7a0*/  LDL.LU.64 R218, [R1+0x710] ;  /* 0x0007100001da7983 */ /* 0x000f280000300a00 */
[----:B------:R1:W-:Y:S04]  /*2e7b0*/  STL [R1+0x678], R4 ;  /* 0x0006780401007387 */ /* 0x0003e80000100800 */
[----:B-----5:R5:W-:Y:S01]  /*2e7c0*/  STL [R1+0x684], R228 ;  /* 0x000684e401007387 */ /* 0x020be20000100800 */
[----:B-1----:R-:W-:-:S03]  /*2e7d0*/  IMAD.MOV.U32 R4, RZ, RZ, R229 ;  /* 0x000000ffff047224 */ /* 0x002fc600078e00e5 */
[----:B-----5:R-:W5:Y:S04]  /*2e7e0*/  LDL.LU.64 R228, [R1+0x6e8] ;  /* 0x0006e80001e47983 */ /* 0x020f680000300a00 */
[----:B------:R1:W-:Y:S04]  /*2e7f0*/  STL [R1+0x680], R4 ;  /* 0x0006800401007387 */ /* 0x0003e80000100800 */
[----:B--2---:R2:W-:Y:S01]  /*2e800*/  STL [R1+0x68c], R246 ;  /* 0x00068cf601007387 */ /* 0x0045e20000100800 */
[----:B-1----:R-:W-:-:S03]  /*2e810*/  IMAD.MOV.U32 R4, RZ, RZ, R247 ;  /* 0x000000ffff047224 */ /* 0x002fc600078e00f7 */
[----:B--2---:R-:W2:Y:S04]  /*2e820*/  LDL.LU.64 R246, [R1+0x6f0] ;  /* 0x0006f00001f67983 */ /* 0x004ea80000300a00 */
[----:B------:R1:W-:Y:S04]  /*2e830*/  STL [R1+0x688], R4 ;  /* 0x0006880401007387 */ /* 0x0003e80000100800 */
[----:B---3--:R3:W-:Y:S01]  /*2e840*/  STL [R1+0x694], R232 ;  /* 0x000694e801007387 */ /* 0x0087e20000100800 */
[----:B-1----:R-:W-:-:S03]  /*2e850*/  MOV R4, R233 ;  /* 0x000000e900047202 */ /* 0x002fc60000000f00 */
[----:B------:R-:W-:Y:S04]  /*2e860*/  STL [R1+0x69c], R196 ;  /* 0x00069cc401007387 */ /* 0x000fe80000100800 */
[----:B------:R1:W-:Y:S04]  /*2e870*/  STL [R1+0x690], R4 ;  /* 0x0006900401007387 */ /* 0x0003e80000100800 */
[----:B---3--:R-:W3:Y:S01]  /*2e880*/  LDL.LU.64 R232, [R1+0xba0] ;  /* 0x000ba00001e87983 */ /* 0x008ee20000300a00 */
[----:B-1----:R-:W-:-:S03]  /*2e890*/  IMAD.MOV.U32 R4, RZ, RZ, R197 ;  /* 0x000000ffff047224 */ /* 0x002fc600078e00c5 */
[----:B----4-:R-:W-:Y:S04]  /*2e8a0*/  STL [R1+0x6a4], R198 ;  /* 0x0006a4c601007387 */ /* 0x010fe80000100800 */
[----:B------:R1:W-:Y:S04]  /*2e8b0*/  STL [R1+0x698], R4 ;  /* 0x0006980401007387 */ /* 0x0003e80000100800 */
[----:B------:R-:W4:Y:S01]  /*2e8c0*/  LDL.LU.64 R216, [R1+0xbb0] ;  /* 0x000bb00001d87983 */ /* 0x000f220000300a00 */
[----:B-1----:R-:W-:-:S05]  /*2e8d0*/  IMAD.MOV.U32 R4, RZ, RZ, R199 ;  /* 0x000000ffff047224 */ /* 0x002fca00078e00c7 */
[----:B------:R1:W-:Y:S04]  /*2e8e0*/  STL [R1+0x6a0], R4 ;  /* 0x0006a00401007387 */ /* 0x0003e80000100800 */
[----:B------:R1:W-:Y:S04]  /*2e8f0*/  STL [R1+0x6ac], R234 ;  /* 0x0006acea01007387 */ /* 0x0003e80000100800 */
[----:B------:R-:W4:Y:S01]  /*2e900*/  LDL.LU.64 R196, [R1+0x898] ;  /* 0x0008980001c47983 */ /* 0x000f220000300a00 */
[----:B-1----:R-:W-:-:S03]  /*2e910*/  IMAD.MOV.U32 R4, RZ, RZ, R235 ;  /* 0x000000ffff047224 */ /* 0x002fc600078e00eb */
[----:B------:R-:W4:Y:S04]  /*2e920*/  LDL.LU.64 R198, [R1+0x8a0] ;  /* 0x0008a00001c67983 */ /* 0x000f280000300a00 */
[----:B------:R1:W-:Y:S04]  /*2e930*/  STL [R1+0x6a8], R4 ;  /* 0x0006a80401007387 */ /* 0x0003e80000100800 */
[----:B------:R1:W-:Y:S04]  /*2e940*/  STL [R1+0x6b4], R230 ;  /* 0x0006b4e601007387 */ /* 0x0003e80000100800 */
[----:B------:R-:W4:Y:S01]  /*2e950*/  LDL.LU.64 R234, [R1+0x728] ;  /* 0x0007280001ea7983 */ /* 0x000f220000300a00 */
[----:B-1----:R-:W-:-:S03]  /*2e960*/  MOV R4, R231 ;  /* 0x000000e700047202 */ /* 0x002fc60000000f00 */
[----:B------:R-:W4:Y:S04]  /*2e970*/  LDL.LU.64 R230, [R1+0x730] ;  /* 0x0007300001e67983 */ /* 0x000f280000300a00 */
[----:B------:R1:W-:Y:S04]  /*2e980*/  STL [R1+0x6b0], R4 ;  /* 0x0006b00401007387 */ /* 0x0003e80000100800 */
[----:B------:R-:W-:Y:S01]  /*2e990*/  STL [R1+0x6bc], R214 ;  /* 0x0006bcd601007387 */ /* 0x000fe20000100800 */
[----:B-1----:R-:W-:-:S03]  /*2e9a0*/  IMAD.MOV.U32 R4, RZ, RZ, R215 ;  /* 0x000000ffff047224 */ /* 0x002fc600078e00d7 */
[----:B------:R-:W-:Y:S04]  /*2e9b0*/  STL [R1+0x6c4], R152 ;  /* 0x0006c49801007387 */ /* 0x000fe80000100800 */
[----:B------:R1:W-:Y:S04]  /*2e9c0*/  STL [R1+0x6b8], R4 ;  /* 0x0006b80401007387 */ /* 0x0003e80000100800 */
[----:B------:R-:W-:Y:S01]  /*2e9d0*/  STL [R1+0x6cc], R154 ;  /* 0x0006cc9a01007387 */ /* 0x000fe20000100800 */
[----:B-1----:R-:W-:-:S05]  /*2e9e0*/  IMAD.MOV.U32 R4, RZ, RZ, R153 ;  /* 0x000000ffff047224 */ /* 0x002fca00078e0099 */
[----:B------:R1:W-:Y:S04]  /*2e9f0*/  STL [R1+0x6c0], R4 ;  /* 0x0006c00401007387 */ /* 0x0003e80000100800 */
[----:B------:R-:W-:Y:S01]  /*2ea00*/  STL [R1+0x6d4], R244 ;  /* 0x0006d4f401007387 */ /* 0x000fe20000100800 */
[----:B-1----:R-:W-:-:S05]  /*2ea10*/  IMAD.MOV.U32 R4, RZ, RZ, R155 ;  /* 0x000000ffff047224 */ /* 0x002fca00078e009b */
[----:B------:R1:W-:Y:S04]  /*2ea20*/  STL [R1+0x6c8], R4 ;  /* 0x0006c80401007387 */ /* 0x0003e80000100800 */
[----:B------:R-:W-:Y:S01]  /*2ea30*/  STL [R1+0x6dc], R218 ;  /* 0x0006dcda01007387 */ /* 0x000fe20000100800 */
[----:B-1----:R-:W-:-:S05]  /*2ea40*/  MOV R4, R245 ;  /* 0x000000f500047202 */ /* 0x002fca0000000f00 */
[----:B------:R1:W-:Y:S04]  /*2ea50*/  STL [R1+0x6d0], R4 ;  /* 0x0006d00401007387 */ /* 0x0003e80000100800 */
[----:B------:R-:W4:Y:S01]  /*2ea60*/  LDL.LU.64 R244, [R1+0xc18] ;  /* 0x000c180001f47983 */ /* 0x000f220000300a00 */
[----:B-1----:R-:W-:-:S03]  /*2ea70*/  IMAD.MOV.U32 R4, RZ, RZ, R219 ;  /* 0x000000ffff047224 */ /* 0x002fc600078e00db */
[----:B-----5:R-:W-:Y:S04]  /*2ea80*/  STL [R1+0x6e4], R228 ;  /* 0x0006e4e401007387 */ /* 0x020fe80000100800 */
[----:B------:R1:W-:Y:S04]  /*2ea90*/  STL [R1+0x6d8], R4 ;  /* 0x0006d80401007387 */ /* 0x0003e80000100800 */
[----:B------:R-:W5:Y:S01]  /*2eaa0*/  LDL.LU.64 R154, [R1+0xc28] ;  /* 0x000c2800019a7983 */ /* 0x000f620000300a00 */
[----:B-1----:R-:W-:-:S05]  /*2eab0*/  IMAD.MOV.U32 R4, RZ, RZ, R229 ;  /* 0x000000ffff047224 */ /* 0x002fca00078e00e5 */
[----:B------:R1:W-:Y:S04]  /*2eac0*/  STL [R1+0x6e0], R4 ;  /* 0x0006e00401007387 */ /* 0x0003e80000100800 */
[----:B--2---:R-:W-:Y:S04]  /*2ead0*/  STL [R1+0x6ec], R246 ;  /* 0x0006ecf601007387 */ /* 0x004fe80000100800 */
[----:B------:R-:W2:Y:S01]  /*2eae0*/  LDL.LU.64 R218, [R1+0x8d8] ;  /* 0x0008d80001da7983 */ /* 0x000ea20000300a00 */
[----:B-1----:R-:W-:-:S03]  /*2eaf0*/  IMAD.MOV.U32 R4, RZ, RZ, R247 ;  /* 0x000000ffff047224 */ /* 0x002fc600078e00f7 */
[----:B------:R-:W2:Y:S04]  /*2eb00*/  LDL.LU.64 R228, [R1+0x9d8] ;  /* 0x0009d80001e47983 */ /* 0x000ea80000300a00 */
[----:B------:R1:W-:Y:S04]  /*2eb10*/  STL [R1+0x6e8], R4 ;  /* 0x0006e80401007387 */ /* 0x0003e80000100800 */
[----:B---3--:R3:W-:Y:S01]  /*2eb20*/  STL [R1+0x6f4], R232 ;  /* 0x0006f4e801007387 */ /* 0x0087e20000100800 */
[----:B-1----:R-:W-:-:S03]  /*2eb30*/  MOV R4, R233 ;  /* 0x000000e900047202 */ /* 0x002fc60000000f00 */
[----:B------:R-:W2:Y:S04]  /*2eb40*/  LDL.LU.64 R246, [R1+0x800] ;  /* 0x0008000001f67983 */ /* 0x000ea80000300a00 */
[----:B---3--:R-:W3:Y:S04]  /*2eb50*/  LDL.LU.64 R232, [R1+0x808] ;  /* 0x0008080001e87983 */ /* 0x008ee80000300a00 */
[----:B------:R4:W-:Y:S02]  /*2eb60*/  STL [R1+0x6f0], R4 ;  /* 0x0006f00401007387 */ /* 0x0009e40000100800 */
[----:B----4-:R-:W-:-:S02]  /*2eb70*/  IMAD.MOV.U32 R4, RZ, RZ, R217 ;  /* 0x000000ffff047224 */ /* 0x010fc400078e00d9 */
[----:B------:R-:W-:Y:S04]  /*2eb80*/  STL [R1+0x6fc], R216 ;  /* 0x0006fcd801007387 */ /* 0x000fe80000100800 */
        /* <DEDUP_REMOVED lines=13> */
[----:B------:R1:W-:Y:S04]  /*2ec60*/  STL [R1+0x724], R2 ;  /* 0x0007240201007387 */ /* 0x0003e80000100800 */
[----:B------:R-:W-:Y:S04]  /*2ec70*/  STL [R1+0x718], R4 ;  /* 0x0007180401007387 */ /* 0x000fe80000100800 */
[----:B------:R-:W-:Y:S04]  /*2ec80*/  STL [R1+0x720], R3 ;  /* 0x0007200301007387 */ /* 0x000fe80000100800 */
[----:B------:R-:W4:Y:S04]  /*2ec90*/  LDL.LU.64 R216, [R1+0xc78] ;  /* 0x000c780001d87983 */ /* 0x000f280000300a00 */
[----:B------:R-:W-:Y:S04]  /*2eca0*/  STL [R1+0x72c], R36 ;  /* 0x00072c2401007387 */ /* 0x000fe80000100800 */
[----:B------:R-:W4:Y:S04]  /*2ecb0*/  LDL.LU.64 R196, [R1+0xa60] ;  /* 0x000a600001c47983 */ /* 0x000f280000300a00 */
[----:B------:R-:W-:Y:S04]  /*2ecc0*/  STL [R1+0x728], R37 ;  /* 0x0007282501007387 */ /* 0x000fe80000100800 */
[----:B------:R-:W4:Y:S04]  /*2ecd0*/  LDL.LU.64 R198, [R1+0xa68] ;  /* 0x000a680001c67983 */ /* 0x000f280000300a00 */
[----:B------:R1:W-:Y:S04]  /*2ece0*/  STL [R1+0x734], R244 ;  /* 0x000734f401007387 */ /* 0x0003e80000100800 */
[----:B------:R-:W4:Y:S01]  /*2ecf0*/  LDL.LU.64 R230, [R1+0x828] ;  /* 0x0008280001e67983 */ /* 0x000f220000300a00 */
[----:B-1----:R-:W-:-:S03]  /*2ed00*/  IMAD.MOV.U32 R2, RZ, RZ, R245 ;  /* 0x000000ffff027224 */ /* 0x002fc600078e00f5 */
[----:B------:R-:W4:Y:S04]  /*2ed10*/  LDL.LU.64 R244, [R1+0x830] ;  /* 0x0008300001f47983 */ /* 0x000f280000300a00 */
[----:B------:R5:W-:Y:S02]  /*2ed20*/  STL [R1+0x730], R2 ;  /* 0x0007300201007387 */ /* 0x000be40000100800 */
[----:B-----5:R-:W-:Y:S02]  /*2ed30*/  IMAD.MOV.U32 R2, RZ, RZ, R155 ;  /* 0x000000ffff027224 */ /* 0x020fe400078e009b */
[----:B------:R-:W-:Y:S04]  /*2ed40*/  STL [R1+0x73c], R154 ;  /* 0x00073c9a01007387 */ /* 0x000fe80000100800 */
[----:B--2---:R-:W-:Y:S04]  /*2ed50*/  STL [R1+0x744], R218 ;  /* 0x000744da01007387 */ /* 0x004fe80000100800 */
[----:B------:R1:W-:Y:S04]  /*2ed60*/  STL [R1+0x738], R2 ;  /* 0x0007380201007387 */ /* 0x0003e80000100800 */
[----:B------:R-:W-:Y:S01]  /*2ed70*/  STL [R1+0x74c], R228 ;  /* 0x00074ce401007387 */ /* 0x000fe20000100800 */
[----:B-1----:R-:W-:-:S05]  /*2ed80*/  MOV R2, R219 ;  /* 0x000000db00027202 */ /* 0x002fca0000000f00 */
[----:B------:R1:W-:Y:S04]  /*2ed90*/  STL [R1+0x740], R2 ;  /* 0x0007400201007387 */ /* 0x0003e80000100800 */
[----:B------:R-:W-:Y:S01]  /*2eda0*/  STL [R1+0x754], R246 ;  /* 0x000754f601007387 */ /* 0x000fe20000100800 */
[----:B-1----:R-:W-:-:S05]  /*2edb0*/  IMAD.MOV.U32 R2, RZ, RZ, R229 ;  /* 0x000000ffff027224 */ /* 0x002fca00078e00e5 */
[----:B------:R1:W-:Y:S04]  /*2edc0*/  STL [R1+0x748], R2 ;  /* 0x0007480201007387 */ /* 0x0003e80000100800 */
[----:B---3--:R-:W-:Y:S01]  /*2edd0*/  STL [R1+0x75c], R232 ;  /* 0x00075ce801007387 */ /* 0x008fe20000100800 */
[----:B-1----:R-:W-:-:S05]  /*2ede0*/  IMAD.MOV.U32 R2, RZ, RZ, R247 ;  /* 0x000000ffff027224 */ /* 0x002fca00078e00f7 */
[----:B------:R1:W-:Y:S04]  /*2edf0*/  STL [R1+0x750], R2 ;  /* 0x0007500201007387 */ /* 0x0003e80000100800 */
[----:B------:R-:W2:Y:S01]  /*2ee00*/  LDL.LU.64 R246, [R1+0xfe0] ;  /* 0x000fe00001f67983 */ /* 0x000ea20000300a00 */
[----:B-1----:R-:W-:-:S03]  /*2ee10*/  IMAD.MOV.U32 R2, RZ, RZ, R233 ;  /* 0x000000ffff027224 */ /* 0x002fc600078e00e9 */
[----:B------:R-:W-:Y:S04]  /*2ee20*/  STL [R1+0x764], R38 ;  /* 0x0007642601007387 */ /* 0x000fe80000100800 */
[----:B------:R1:W-:Y:S04]  /*2ee30*/  STL [R1+0x758], R2 ;  /* 0x0007580201007387 */ /* 0x0003e80000100800 */
[----:B------:R-:W3:Y:S04]  /*2ee40*/  LDL.LU.64 R154, [R1+0xff0] ;  /* 0x000ff000019a7983 */ /* 0x000ee80000300a00 */
[----:B------:R-:W-:Y:S04]  /*2ee50*/  STL [R1+0x760], R39 ;  /* 0x0007602701007387 */ /* 0x000fe80000100800 */
[----:B------:R-:W-:Y:S04]  /*2ee60*/  STL [R1+0x76c], R40 ;  /* 0x00076c2801007387 */ /* 0x000fe80000100800 */
[----:B------:R-:W5:Y:S04]  /*2ee70*/  LDL.LU.64 R218, [R1+0xae0] ;  /* 0x000ae00001da7983 */ /* 0x000f680000300a00 */
[----:B------:R-:W-:Y:S04]  /*2ee80*/  STL [R1+0x768], R41 ;  /* 0x0007682901007387 */ /* 0x000fe80000100800 */
[----:B------:R-:W5:Y:S04]  /*2ee90*/  LDL.LU.64 R228, [R1+0xaf0] ;  /* 0x000af00001e47983 */ /* 0x000f680000300a00 */
[----:B----4-:R4:W-:Y:S04]  /*2eea0*/  STL [R1+0x774], R234 ;  /* 0x000774ea01007387 */ /* 0x0109e80000100800 */
[----:B------:R-:W5:Y:S01]  /*2eeb0*/  LDL.LU.64 R232, [R1+0x858] ;  /* 0x0008580001e87983 */ /* 0x000f620000300a00 */
[----:B-1----:R-:W-:-:S03]  /*2eec0*/  MOV R2, R235 ;  /* 0x000000eb00027202 */ /* 0x002fc60000000f00 */
[----:B----4-:R-:W5:Y:S04]  /*2eed0*/  LDL.LU.64 R234, [R1+0x860] ;  /* 0x0008600001ea7983 */ /* 0x010f680000300a00 */
[----:B------:R1:W-:Y:S04]  /*2eee0*/  STL [R1+0x770], R2 ;  /* 0x0007700201007387 */ /* 0x0003e80000100800 */
[----:B------:R-:W-:Y:S01]  /*2eef0*/  STL [R1+0x77c], R216 ;  /* 0x00077cd801007387 */ /* 0x000fe20000100800 */
[----:B-1----:R-:W-:-:S03]  /*2ef00*/  IMAD.MOV.U32 R2, RZ, RZ, R217 ;  /* 0x000000ffff027224 */ /* 0x002fc600078e00d9 */
[----:B------:R-:W-:Y:S04]  /*2ef10*/  STL [R1+0x784], R196 ;  /* 0x000784c401007387 */ /* 0x000fe80000100800 */
[----:B------:R1:W-:Y:S04]  /*2ef20*/  STL [R1+0x778], R2 ;  /* 0x0007780201007387 */ /* 0x0003e80000100800 */
[----:B------:R-:W-:Y:S01]  /*2ef30*/  STL [R1+0x78c], R198 ;  /* 0x00078cc601007387 */ /* 0x000fe20000100800 */
[----:B-1----:R-:W-:-:S05]  /*2ef40*/  IMAD.MOV.U32 R2, RZ, RZ, R197 ;  /* 0x000000ffff027224 */ /* 0x002fca00078e00c5 */
[----:B------:R1:W-:Y:S02]  /*2ef50*/  STL [R1+0x780], R2 ;  /* 0x0007800201007387 */ /* 0x0003e40000100800 */
[----:B-1----:R-:W-:Y:S02]  /*2ef60*/  IMAD.MOV.U32 R2, RZ, RZ, R199 ;  /* 0x000000ffff027224 */ /* 0x002fe400078e00c7 */
[----:B------:R-:W-:Y:S04]  /*2ef70*/  STL [R1+0x794], R230 ;  /* 0x000794e601007387 */ /* 0x000fe80000100800 */
[----:B------:R1:W-:Y:S04]  /*2ef80*/  STL [R1+0x788], R2 ;  /* 0x0007880201007387 */ /* 0x0003e80000100800 */
[----:B------:R-:W-:Y:S01]  /*2ef90*/  STL [R1+0x79c], R244 ;  /* 0x00079cf401007387 */ /* 0x000fe20000100800 */
[----:B-1----:R-:W-:-:S05]  /*2efa0*/  MOV R2, R231 ;  /* 0x000000e700027202 */ /* 0x002fca0000000f00 */
[----:B------:R1:W-:Y:S04]  /*2efb0*/  STL [R1+0x790], R2 ;  /* 0x0007900201007387 */ /* 0x0003e80000100800 */
[----:B------:R-:W5:Y:S01]  /*2efc0*/  LDL.LU.64 R230, [R1+0x1018] ;  /* 0x0010180001e67983 */ /* 0x000f620000300a00 */
[----:B-1----:R-:W-:-:S03]  /*2efd0*/  IMAD.MOV.U32 R2, RZ, RZ, R245 ;  /* 0x000000ffff027224 */ /* 0x002fc600078e00f5 */
[----:B------:R-:W-:Y:S04]  /*2efe0*/  STL [R1+0x7a4], R42 ;  /* 0x0007a42a01007387 */ /* 0x000fe80000100800 */
[----:B------:R1:W-:Y:S04]  /*2eff0*/  STL [R1+0x798], R2 ;  /* 0x0007980201007387 */ /* 0x0003e80000100800 */
[----:B------:R-:W-:Y:S04]  /*2f000*/  STL [R1+0x7a0], R43 ;  /* 0x0007a02b01007387 */ /* 0x000fe80000100800 */
[----:B------:R-:W5:Y:S04]  /*2f010*/  LDL.LU.64 R216, [R1+0x1020] ;  /* 0x0010200001d87983 */ /* 0x000f680000300a00 */
[----:B------:R-:W-:Y:S04]  /*2f020*/  STL [R1+0x7ac], R44 ;  /* 0x0007ac2c01007387 */ /* 0x000fe80000100800 */
[----:B------:R-:W5:Y:S04]  /*2f030*/  LDL.LU.64 R196, [R1+0xb70] ;  /* 0x000b700001c47983 */ /* 0x000f680000300a00 */
[----:B------:R-:W-:Y:S04]  /*2f040*/  STL [R1+0x7a8], R45 ;  /* 0x0007a82d01007387 */ /* 0x000fe80000100800 */
[----:B------:R-:W5:Y:S04]  /*2f050*/  LDL.LU.64 R198, [R1+0xb80] ;  /* 0x000b800001c67983 */ /* 0x000f680000300a00 */
[----:B--2---:R2:W-:Y:S01]  /*2f060*/  STL [R1+0x7b4], R246 ;  /* 0x0007b4f601007387 */ /* 0x0045e20000100800 */
[----:B-1----:R-:W-:-:S03]  /*2f070*/  IMAD.MOV.U32 R2, RZ, RZ, R247 ;  /* 0x000000ffff027224 */ /* 0x002fc600078e00f7 */
[----:B------:R-:W4:Y:S04]  /*2f080*/  LDL.LU.64 R244, [R1+0x888] ;  /* 0x0008880001f47983 */ /* 0x000f280000300a00 */
[----:B---3--:R-:W-:Y:S04]  /*2f090*/  STL [R1+0x7bc], R154 ;  /* 0x0007bc9a01007387 */ /* 0x008fe80000100800 */
[----:B------:R1:W-:Y:S04]  /*2f0a0*/  STL [R1+0x7b0], R2 ;  /* 0x0007b00201007387 */ /* 0x0003e80000100800 */
[----:B--2---:R-:W2:Y:S01]  /*2f0b0*/  LDL.LU.64 R246, [R1+0x890] ;  /* 0x0008900001f67983 */ /* 0x004ea20000300a00 */
[----:B-1----:R-:W-:-:S03]  /*2f0c0*/  IMAD.MOV.U32 R2, RZ, RZ, R155 ;  /* 0x000000ffff027224 */ /* 0x002fc600078e009b */
[----:B-----5:R-:W-:Y:S04]  /*2f0d0*/  STL [R1+0x7c4], R218 ;  /* 0x0007c4da01007387 */ /* 0x020fe80000100800 */
[----:B------:R1:W-:Y:S04]  /*2f0e0*/  STL [R1+0x7b8], R2 ;  /* 0x0007b80201007387 */ /* 0x0003e80000100800 */
[----:B------:R-:W-:Y:S01]  /*2f0f0*/  STL [R1+0x7cc], R228 ;  /* 0x0007cce401007387 */ /* 0x000fe20000100800 */
[----:B-1----:R-:W-:-:S05]  /*2f100*/  MOV R2, R219 ;  /* 0x000000db00027202 */ /* 0x002fca0000000f00 */
[----:B------:R1:W-:Y:S02]  /*2f110*/  STL [R1+0x7c0], R2 ;  /* 0x0007c00201007387 */ /* 0x0003e40000100800 */
[----:B-1----:R-:W-:Y:S02]  /*2f120*/  IMAD.MOV.U32 R2, RZ, RZ, R229 ;  /* 0x000000ffff027224 */ /* 0x002fe400078e00e5 */
[----:B------:R-:W-:Y:S04]  /*2f130*/  STL [R1+0x7d4], R232 ;  /* 0x0007d4e801007387 */ /* 0x000fe80000100800 */
[----:B------:R1:W-:Y:S04]  /*2f140*/  STL [R1+0x7c8], R2 ;  /* 0x0007c80201007387 */ /* 0x0003e80000100800 */
[----:B------:R-:W-:Y:S01]  /*2f150*/  STL [R1+0x7dc], R234 ;  /* 0x0007dcea01007387 */ /* 0x000fe20000100800 */
[----:B-1----:R-:W-:-:S05]  /*2f160*/  IMAD.MOV.U32 R2, RZ, RZ, R233 ;  /* 0x000000ffff027224 */ /* 0x002fca00078e00e9 */
[----:B------:R1:W-:Y:S04]  /*2f170*/  STL [R1+0x7d0], R2 ;  /* 0x0007d00201007387 */ /* 0x0003e80000100800 */
[----:B------:R-:W3:Y:S01]  /*2f180*/  LDL.LU.64 R232, [R1+0x1028] ;  /* 0x0010280001e87983 */ /* 0x000ee20000300a00 */
[----:B-1----:R-:W-:-:S03]  /*2f190*/  IMAD.MOV.U32 R2, RZ, RZ, R235 ;  /* 0x000000ffff027224 */ /* 0x002fc600078e00eb */
[----:B------:R-:W-:Y:S04]  /*2f1a0*/  STL [R1+0x7e4], R46 ;  /* 0x0007e42e01007387 */ /* 0x000fe80000100800 */
[----:B------:R1:W-:Y:S04]  /*2f1b0*/  STL [R1+0x7d8], R2 ;  /* 0x0007d80201007387 */ /* 0x0003e80000100800 */
[----:B------:R-:W5:Y:S04]  /*2f1c0*/  LDL.LU.64 R154, [R1+0x1030] ;  /* 0x00103000019a7983 */ /* 0x000f680000300a00 */
[----:B------:R-:W-:Y:S04]  /*2f1d0*/  STL [R1+0x7e0], R47 ;  /* 0x0007e02f01007387 */ /* 0x000fe80000100800 */
[----:B------:R-:W-:Y:S04]  /*2f1e0*/  STL [R1+0x7ec], R48 ;  /* 0x0007ec3001007387 */ /* 0x000fe80000100800 */
[----:B------:R-:W5:Y:S04]  /*2f1f0*/  LDL.LU.64 R218, [R1+0xc00] ;  /* 0x000c000001da7983 */ /* 0x000f680000300a00 */
[----:B------:R-:W-:Y:S04]  /*2f200*/  STL [R1+0x7e8], R49 ;  /* 0x0007e83101007387 */ /* 0x000fe80000100800 */
[----:B------:R-:W5:Y:S04]  /*2f210*/  LDL.LU.64 R228, [R1+0xc08] ;  /* 0x000c080001e47983 */ /* 0x000f680000300a00 */
[----:B------:R1:W-:Y:S04]  /*2f220*/  STL [R1+0x7f4], R230 ;  /* 0x0007f4e601007387 */ /* 0x0003e80000100800 */
[----:B------:R-:W5:Y:S01]  /*2f230*/  LDL.LU.64 R234, [R1+0x8b8] ;  /* 0x0008b80001ea7983 */ /* 0x000f620000300a00 */
[----:B-1----:R-:W-:-:S03]  /*2f240*/  MOV R2, R231 ;  /* 0x000000e700027202 */ /* 0x002fc60000000f00 */
[----:B------:R-:W5:Y:S04]  /*2f250*/  LDL.LU.64 R230, [R1+0x8c0] ;  /* 0x0008c00001e67983 */ /* 0x000f680000300a00 */
        /* <DEDUP_REMOVED lines=9> */
[----:B----4-:R-:W-:Y:S04]  /*2f2f0*/  STL [R1+0x814], R244 ;  /* 0x000814f401007387 */ /* 0x010fe80000100800 */
[----:B------:R1:W-:Y:S04]  /*2f300*/  STL [R1+0x808], R2 ;  /* 0x0008080201007387 */ /* 0x0003e80000100800 */
[----:B------:R-:W4:Y:S01]  /*2f310*/  LDL.LU.64 R216, [R1+0x1038] ;  /* 0x0010380001d87983 */ /* 0x000f220000300a00 */
[----:B-1----:R-:W-:-:S05]  /*2f320*/  MOV R2, R245 ;  /* 0x000000f500027202 */ /* 0x002fca0000000f00 */
[----:B------:R1:W-:Y:S04]  /*2f330*/  STL [R1+0x810], R2 ;  /* 0x0008100201007387 */ /* 0x0003e80000100800 */
[----:B--2---:R2:W-:Y:S04]  /*2f340*/  STL [R1+0x81c], R246 ;  /* 0x00081cf601007387 */ /* 0x0045e80000100800 */
[----:B------:R-:W4:Y:S01]  /*2f350*/  LDL.LU.64 R196, [R1+0x1040] ;  /* 0x0010400001c47983 */ /* 0x000f220000300a00 */
[----:B-1----:R-:W-:-:S05]  /*2f360*/  IMAD.MOV.U32 R2, RZ, RZ, R247 ;  /* 0x000000ffff027224 */ /* 0x002fca00078e00f7 */
[----:B------:R1:W-:Y:S04]  /*2f370*/  STL [R1+0x818], R2 ;  /* 0x0008180201007387 */ /* 0x0003e80000100800 */
[----:B------:R-:W-:Y:S04]  /*2f380*/  STL [R1+0x824], R52 ;  /* 0x0008243401007387 */ /* 0x000fe80000100800 */
[----:B------:R-:W4:Y:S04]  /*2f390*/  LDL.LU.64 R244, [R1+0xc38] ;  /* 0x000c380001f47983 */ /* 0x000f280000300a00 */
[----:B------:R-:W-:Y:S04]  /*2f3a0*/  STL [R1+0x820], R53 ;  /* 0x0008203501007387 */ /* 0x000fe80000100800 */
[----:B------:R-:W-:Y:S04]  /*2f3b0*/  STL [R1+0x82c], R50 ;  /* 0x00082c3201007387 */ /* 0x000fe80000100800 */
[----:B--2---:R-:W2:Y:S04]  /*2f3c0*/  LDL.LU.64 R246, [R1+0xc48] ;  /* 0x000c480001f67983 */ /* 0x004ea80000300a00 */
[----:B------:R-:W-:Y:S04]  /*2f3d0*/  STL [R1+0x828], R51 ;  /* 0x0008283301007387 */ /* 0x000fe80000100800 */
[----:B---3--:R3:W-:Y:S01]  /*2f3e0*/  STL [R1+0x834], R232 ;  /* 0x000834e801007387 */ /* 0x0087e20000100800 */
[----:B-1----:R-:W-:-:S03]  /*2f3f0*/  IMAD.MOV.U32 R2, RZ, RZ, R233 ;  /* 0x000000ffff027224 */ /* 0x002fc600078e00e9 */
[----:B------:R-:W2:Y:S04]  /*2f400*/  LDL.LU.64 R198, [R1+0xa38] ;  /* 0x000a380001c67983 */ /* 0x000ea80000300a00 */
[----:B-----5:R-:W-:Y:S04]  /*2f410*/  STL [R1+0x83c], R154 ;  /* 0x00083c9a01007387 */ /* 0x020fe80000100800 */
[----:B------:R1:W-:Y:S04]  /*2f420*/  STL [R1+0x830], R2 ;  /* 0x0008300201007387 */ /* 0x0003e80000100800 */
[----:B---3--:R-:W3:Y:S01]  /*2f430*/  LDL.LU.64 R232, [R1+0xa48] ;  /* 0x000a480001e87983 */ /* 0x008ee20000300a00 */
[----:B-1----:R-:W-:-:S03]  /*2f440*/  IMAD.MOV.U32 R2, RZ, RZ, R155 ;  /* 0x000000ffff027224 */ /* 0x002fc600078e009b */
[----:B------:R-:W-:Y:S04]  /*2f450*/  STL [R1+0x844], R218 ;  /* 0x000844da01007387 */ /* 0x000fe80000100800 */
        /* <DEDUP_REMOVED lines=10> */
[----:B------:R-:W5:Y:S01]  /*2f500*/  LDL.LU.64 R234, [R1+0x18] ;  /* 0x0000180001ea7983 */ /* 0x000f620000300a00 */
        /* <DEDUP_REMOVED lines=8> */
[----:B----4-:R-:W-:Y:S04]  /*2f590*/  STL [R1+0x874], R216 ;  /* 0x000874d801007387 */ /* 0x010fe80000100800 */
[----:B------:R-:W4:Y:S01]  /*2f5a0*/  LDL.LU.64 R230, [R1+0x8d0] ;  /* 0x0008d00001e67983 */ /* 0x000f220000300a00 */
[----:B-1----:R-:W-:-:S03]  /*2f5b0*/  MOV R2, R217 ;  /* 0x000000d900027202 */ /* 0x002fc60000000f00 */
[----:B------:R-:W-:Y:S04]  /*2f5c0*/  STL [R1+0x87c], R196 ;  /* 0x00087cc401007387 */ /* 0x000fe80000100800 */
[----:B------:R1:W-:Y:S02]  /*2f5d0*/  STL [R1+0x870], R2 ;  /* 0x0008700201007387 */ /* 0x0003e40000100800 */
[----:B-1----:R-:W-:Y:S02]  /*2f5e0*/  IMAD.MOV.U32 R2, RZ, RZ, R197 ;  /* 0x000000ffff027224 */ /* 0x002fe400078e00c5 */
[----:B------:R-:W-:Y:S04]  /*2f5f0*/  STL [R1+0x884], R244 ;  /* 0x000884f401007387 */ /* 0x000fe80000100800 */
[----:B------:R1:W-:Y:S02]  /*2f600*/  STL [R1+0x878], R2 ;  /* 0x0008780201007387 */ /* 0x0003e40000100800 */
[----:B-1----:R-:W-:-:S02]  /*2f610*/  IMAD.MOV.U32 R2, RZ, RZ, R245 ;  /* 0x000000ffff027224 */ /* 0x002fc400078e00f5 */
[----:B------:R-:W4:Y:S04]  /*2f620*/  LDL.LU.64 R244, [R1+0x8e0] ;  /* 0x0008e00001f47983 */ /* 0x000f280000300a00 */
[----:B------:R1:W-:Y:S04]  /*2f630*/  STL [R1+0x880], R2 ;  /* 0x0008800201007387 */ /* 0x0003e80000100800 */
[----:B--2---:R2:W-:Y:S01]  /*2f640*/  STL [R1+0x88c], R246 ;  /* 0x00088cf601007387 */ /* 0x0045e20000100800 */
[----:B-1----:R-:W-:-:S03]  /*2f650*/  IMAD.MOV.U32 R2, RZ, RZ, R247 ;  /* 0x000000ffff027224 */ /* 0x002fc600078e00f7 */
[----:B--2---:R-:W2:Y:S04]  /*2f660*/  LDL.LU.64 R246, [R1+0x8e8] ;  /* 0x0008e80001f67983 */ /* 0x004ea80000300a00 */
[----:B------:R1:W-:Y:S04]  /*2f670*/  STL [R1+0x888], R2 ;  /* 0x0008880201007387 */ /* 0x0003e80000100800 */
[----:B------:R-:W-:Y:S01]  /*2f680*/  STL [R1+0x894], R198 ;  /* 0x000894c601007387 */ /* 0x000fe20000100800 */
[----:B-1----:R-:W-:-:S03]  /*2f690*/  MOV R2, R199 ;  /* 0x000000c700027202 */ /* 0x002fc60000000f00 */
[----:B------:R-:W2:Y:S04]  /*2f6a0*/  LDL.LU.64 R196, [R1+0x8f0] ;  /* 0x0008f00001c47983 */ /* 0x000ea80000300a00 */
[----:B------:R1:W-:Y:S04]  /*2f6b0*/  STL [R1+0x890], R2 ;  /* 0x0008900201007387 */ /* 0x0003e80000100800 */
[----:B---3--:R3:W-:Y:S01]  /*2f6c0*/  STL [R1+0x89c], R232 ;  /* 0x00089ce801007387 */ /* 0x0087e20000100800 */
[----:B-1----:R-:W-:-:S03]  /*2f6d0*/  IMAD.MOV.U32 R2, RZ, RZ, R233 ;  /* 0x000000ffff027224 */ /* 0x002fc600078e00e9 */
[----:B------:R-:W2:Y:S04]  /*2f6e0*/  LDL.LU.64 R198, [R1+0x8f8] ;  /* 0x0008f80001c67983 */ /* 0x000ea80000300a00 */
[----:B------:R1:W-:Y:S04]  /*2f6f0*/  STL [R1+0x898], R2 ;  /* 0x0008980201007387 */ /* 0x0003e80000100800 */
[----:B------:R-:W-:Y:S04]  /*2f700*/  STL [R1+0x8a4], R58 ;  /* 0x0008a43a01007387 */ /* 0x000fe80000100800 */
[----:B------:R-:W-:Y:S04]  /*2f710*/  STL [R1+0x8a0], R59 ;  /* 0x0008a03b01007387 */ /* 0x000fe80000100800 */
[----:B---3--:R-:W3:Y:S04]  /*2f720*/  LDL.LU.64 R232, [R1+0x900] ;  /* 0x0009000001e87983 */ /* 0x008ee80000300a00 */
[----:B------:R-:W-:Y:S04]  /*2f730*/  STL [R1+0x8ac], R60 ;  /* 0x0008ac3c01007387 */ /* 0x000fe80000100800 */
[----:B------:R-:W-:Y:S04]  /*2f740*/  STL [R1+0x8a8], R61 ;  /* 0x0008a83d01007387 */ /* 0x000fe80000100800 */
[----:B------:R-:W3:Y:S04]  /*2f750*/  LDL.LU.64 R154, [R1+0x908] ;  /* 0x00090800019a7983 */ /* 0x000ee80000300a00 */
        /* <DEDUP_REMOVED lines=8> */
[----:B------:R-:W-:Y:S04]  /*2f7e0*/  STL [R1+0x8c4], R218 ;  /* 0x0008c4da01007387 */ /* 0x000fe80000100800 */
[----:B------:R-:W5:Y:S01]  /*2f7f0*/  LDL.LU.64 R216, [R1+0x920] ;  /* 0x0009200001d87983 */ /* 0x000f620000300a00 */
[----:B-1----:R-:W-:-:S05]  /*2f800*/  MOV R2, R219 ;  /* 0x000000db00027202 */ /* 0x002fca0000000f00 */
[----:B------:R4:W-:Y:S02]  /*2f810*/  STL [R1+0x8c0], R2 ;  /* 0x0008c00201007387 */ /* 0x0009e40000100800 */
[----:B----4-:R-:W-:Y:S02]  /*2f820*/  IMAD.MOV.U32 R2, RZ, RZ, R231 ;  /* 0x000000ffff027224 */ /* 0x010fe400078e00e7 */
[----:B------:R-:W-:Y:S04]  /*2f830*/  STL [R1+0x8cc], R230 ;  /* 0x0008cce601007387 */ /* 0x000fe80000100800 */
[----:B------:R-:W4:Y:S04]  /*2f840*/  LDL.LU.64 R218, [R1+0x928] ;  /* 0x0009280001da7983 */ /* 0x000f280000300a00 */
[----:B------:R1:W-:Y:S04]  /*2f850*/  STL [R1+0x8c8], R2 ;  /* 0x0008c80201007387 */ /* 0x0003e80000100800 */
[----:B------:R-:W-:Y:S04]  /*2f860*/  STL [R1+0x8d4], R248 ;  /* 0x0008d4f801007387 */ /* 0x000fe80000100800 */
[----:B------:R-:W-:Y:S04]  /*2f870*/  STL [R1+0x8d0], R249 ;  /* 0x0008d0f901007387 */ /* 0x000fe80000100800 */
[----:B------:R-:W4:Y:S04]  /*2f880*/  LDL.LU.64 R152, [R1+0x930] ;  /* 0x0009300001987983 */ /* 0x000f280000300a00 */
[----:B------:R-:W-:Y:S01]  /*2f890*/  STL [R1+0x8dc], R244 ;  /* 0x0008dcf401007387 */ /* 0x000fe20000100800 */
[----:B-1----:R-:W-:-:S03]  /*2f8a0*/  IMAD.MOV.U32 R2, RZ, RZ, R245 ;  /* 0x000000ffff027224 */ /* 0x002fc600078e00f5 */
[----:B------:R-:W4:Y:S04]  /*2f8b0*/  LDL.LU.64 R230, [R1+0x938] ;  /* 0x0009380001e67983 */ /* 0x000f280000300a00 */
[----:B------:R2:W-:Y:S02]  /*2f8c0*/  STL [R1+0x8d8], R2 ;  /* 0x0008d80201007387 */ /* 0x0005e40000100800 */
[----:B--2---:R-:W-:Y:S02]  /*2f8d0*/  IMAD.MOV.U32 R2, RZ, RZ, R247 ;  /* 0x000000ffff027224 */ /* 0x004fe400078e00f7 */
[----:B------:R-:W-:Y:S04]  /*2f8e0*/  STL [R1+0x8e4], R246 ;  /* 0x0008e4f601007387 */ /* 0x000fe80000100800 */
[----:B------:R-:W2:Y:S04]  /*2f8f0*/  LDL.LU.64 R244, [R1+0x940] ;  /* 0x0009400001f47983 */ /* 0x000ea80000300a00 */
[----:B------:R1:W-:Y:S04]  /*2f900*/  STL [R1+0x8e0], R2 ;  /* 0x0008e00201007387 */ /* 0x0003e80000100800 */
[----:B------:R3:W-:Y:S01]  /*2f910*/  STL [R1+0x8ec], R196 ;  /* 0x0008ecc401007387 */ /* 0x0007e20000100800 */
[----:B-1----:R-:W-:-:S03]  /*2f920*/  MOV R2, R197 ;  /* 0x000000c500027202 */ /* 0x002fc60000000f00 */
[----:B------:R-:W2:Y:S04]  /*2f930*/  LDL.LU.64 R246, [R1+0x948] ;  /* 0x0009480001f67983 */ /* 0x000ea80000300a00 */
[----:B------:R-:W-:Y:S04]  /*2f940*/  STL [R1+0x8f4], R198 ;  /* 0x0008f4c601007387 */ /* 0x000fe80000100800 */
[----:B------:R1:W-:Y:S04]  /*2f950*/  STL [R1+0x8e8], R2 ;  /* 0x0008e80201007387 */ /* 0x0003e80000100800 */
[----:B---3--:R-:W3:Y:S01]  /*2f960*/  LDL.LU.64 R196, [R1+0x950] ;  /* 0x0009500001c47983 */ /* 0x008ee20000300a00 */
[----:B-1----:R-:W-:-:S03]  /*2f970*/  IMAD.MOV.U32 R2, RZ, RZ, R199 ;  /* 0x000000ffff027224 */ /* 0x002fc600078e00c7 */
[----:B------:R-:W-:Y:S04]  /*2f980*/  STL [R1+0x8fc], R232 ;  /* 0x0008fce801007387 */ /* 0x000fe80000100800 */
[----:B------:R1:W-:Y:S04]  /*2f990*/  STL [R1+0x8f0], R2 ;  /* 0x0008f00201007387 */ /* 0x0003e80000100800 */
[----:B------:R-:W3:Y:S01]  /*2f9a0*/  LDL.LU.64 R198, [R1+0x958] ;  /* 0x0009580001c67983 */ /* 0x000ee20000300a00 */
[----:B-1----:R-:W-:-:S03]  /*2f9b0*/  IMAD.MOV.U32 R2, RZ, RZ, R233 ;  /* 0x000000ffff027224 */ /* 0x002fc600078e00e9 */
[----:B------:R-:W-:Y:S04]  /*2f9c0*/  STL [R1+0x904], R154 ;  /* 0x0009049a01007387 */ /* 0x000fe80000100800 */
[----:B------:R1:W-:Y:S04]  /*2f9d0*/  STL [R1+0x8f8], R2 ;  /* 0x0008f80201007387 */ /* 0x0003e80000100800 */
[----:B------:R-:W3:Y:S01]  /*2f9e0*/  LDL.LU.64 R232, [R1+0x960] ;  /* 0x0009600001e87983 */ /* 0x000ee20000300a00 */
[----:B-1----:R-:W-:-:S03]  /*2f9f0*/  IMAD.MOV.U32 R2, RZ, RZ, R155 ;  /* 0x000000ffff027224 */ /* 0x002fc600078e009b */
[----:B-----5:R-:W-:Y:S04]  /*2fa00*/  STL [R1+0x90c], R234 ;  /* 0x00090cea01007387 */ /* 0x020fe80000100800 */
[----:B------:R1:W-:Y:S04]  /*2fa10*/  STL [R1+0x900], R2 ;  /* 0x0009000201007387 */ /* 0x0003e80000100800 */
[----:B------:R-:W5:Y:S01]  /*2fa20*/  LDL.LU.64 R154, [R1+0x968] ;  /* 0x00096800019a7983 */ /* 0x000f620000300a00 */
[----:B-1----:R-:W-:-:S03]  /*2fa30*/  MOV R2, R235 ;  /* 0x000000eb00027202 */ /* 0x002fc60000000f00 */
[----:B------:R-:W-:Y:S04]  /*2fa40*/  STL [R1+0x914], R228 ;  /* 0x000914e401007387 */ /* 0x000fe80000100800 */
[----:B------:R1:W-:Y:S04]  /*2fa50*/  STL [R1+0x908], R2 ;  /* 0x0009080201007387 */ /* 0x0003e80000100800 */
[----:B------:R-:W5:Y:S01]  /*2fa60*/  LDL.LU.64 R234, [R1+0x970] ;  /* 0x0009700001ea7983 */ /* 0x000f620000300a00 */
[----:B-1----:R-:W-:-:S03]  /*2fa70*/  IMAD.MOV.U32 R2, RZ, RZ, R229 ;  /* 0x000000ffff027224 */ /* 0x002fc600078e00e5 */
[----:B------:R-:W-:Y:S04]  /*2fa80*/  STL [R1+0x91c], R216 ;  /* 0x00091cd801007387 */ /* 0x000fe80000100800 */
[----:B------:R1:W-:Y:S04]  /*2fa90*/  STL [R1+0x910], R2 ;  /* 0x0009100201007387 */ /* 0x0003e80000100800 */
[----:B------:R-:W5:Y:S01]  /*2faa0*/  LDL.LU.64 R228, [R1+0x978] ;  /* 0x0009780001e47983 */ /* 0x000f620000300a00 */
[----:B-1----:R-:W-:-:S03]  /*2fab0*/  IMAD.MOV.U32 R2, RZ, RZ, R217 ;  /* 0x000000ffff027224 */ /* 0x002fc600078e00d9 */
[----:B----4-:R-:W-:Y:S04]  /*2fac0*/  STL [R1+0x924], R218 ;  /* 0x000924da01007387 */ /* 0x010fe80000100800 */
        /* <DEDUP_REMOVED lines=8> */
[----:B------:R1:W-:Y:S02]  /*2fb50*/  STL [R1+0x928], R2 ;  /* 0x0009280201007387 */ /* 0x0003e40000100800 */
[----:B-1----:R-:W-:Y:S02]  /*2fb60*/  IMAD.MOV.U32 R2, RZ, RZ, R231 ;  /* 0x000000ffff027224 */ /* 0x002fe400078e00e7 */
[----:B------:R-:W4:Y:S04]  /*2fb70*/  LDL.LU.64 R230, [R1+0x990] ;  /* 0x0009900001e67983 */ /* 0x000f280000300a00 */
[----:B------:R1:W-:Y:S04]  /*2fb80*/  STL [R1+0x930], R2 ;  /* 0x0009300201007387 */ /* 0x0003e80000100800 */
[----:B--2---:R2:W-:Y:S01]  /*2fb90*/  STL [R1+0x93c], R244 ;  /* 0x00093cf401007387 */ /* 0x0045e20000100800 */
[----:B-1----:R-:W-:-:S03]  /*2fba0*/  IMAD.MOV.U32 R2, RZ, RZ, R245 ;  /* 0x000000ffff027224 */ /* 0x002fc600078e00f5 */
[----:B------:R-:W-:Y:S04]  /*2fbb0*/  STL [R1+0x944], R246 ;  /* 0x000944f601007387 */ /* 0x000fe80000100800 */
[----:B------:R1:W-:Y:S04]  /*2fbc0*/  STL [R1+0x938], R2 ;  /* 0x0009380201007387 */ /* 0x0003e80000100800 */
[----:B--2---:R-:W2:Y:S01]  /*2fbd0*/  LDL.LU.64 R244, [R1+0x998] ;  /* 0x0009980001f47983 */ /* 0x004ea20000300a00 */
[----:B-1----:R-:W-:-:S03]  /*2fbe0*/  IMAD.MOV.U32 R2, RZ, RZ, R247 ;  /* 0x000000ffff027224 */ /* 0x002fc600078e00f7 */
[----:B---3--:R-:W-:Y:S04]  /*2fbf0*/  STL [R1+0x94c], R196 ;  /* 0x00094cc401007387 */ /* 0x008fe80000100800 */
[----:B------:R1:W-:Y:S04]  /*2fc00*/  STL [R1+0x940], R2 ;  /* 0x0009400201007387 */ /* 0x0003e80000100800 */
[----:B------:R-:W3:Y:S01]  /*2fc10*/  LDL.LU.64 R246, [R1+0x9a0] ;  /* 0x0009a00001f67983 */ /* 0x000ee20000300a00 */
[----:B-1----:R-:W-:-:S03]  /*2fc20*/  MOV R2, R197 ;  /* 0x000000c500027202 */ /* 0x002fc60000000f00 */
        /* <DEDUP_REMOVED lines=11> */
[----:B-1----:R-:W-:-:S03]  /*2fce0*/  IMAD.MOV.U32 R2, RZ, RZ, R155 ;  /* 0x000000ffff027224 */ /* 0x002fc600078e009b */
[----:B------:R-:W-:Y:S04]  /*2fcf0*/  STL [R1+0x96c], R234 ;  /* 0x00096cea01007387 */ /* 0x000fe80000100800 */
[----:B------:R1:W-:Y:S02]  /*2fd00*/  STL [R1+0x960], R2 ;  /* 0x0009600201007387 */ /* 0x0003e40000100800 */
[----:B-1----:R-:W-:Y:S02]  /*2fd10*/  MOV R2, R235 ;  /* 0x000000eb00027202 */ /* 0x002fe40000000f00 */
[----:B------:R-:W5:Y:S04]  /*2fd20*/  LDL.LU.64 R234, [R1+0x9c0] ;  /* 0x0009c00001ea7983 */ /* 0x000f680000300a00 */
[----:B------:R1:W-:Y:S04]  /*2fd30*/  STL [R1+0x968], R2 ;  /* 0x0009680201007387 */ /* 0x0003e80000100800 */
[----:B------:R1:W-:Y:S02]  /*2fd40*/  STL [R1+0x974], R228 ;  /* 0x000974e401007387 */ /* 0x0003e40000100800 */
[----:B-1----:R-:W-:-:S02]  /*2fd50*/  IMAD.MOV.U32 R2, RZ, RZ, R229 ;  /* 0x000000ffff027224 */ /* 0x002fc400078e00e5 */
[----:B------:R-:W5:Y:S04]  /*2fd60*/  LDL.LU.64 R228, [R1+0x9c8] ;  /* 0x0009c80001e47983 */ /* 0x000f680000300a00 */
[----:B------:R4:W-:Y:S02]  /*2fd70*/  STL [R1+0x970], R2 ;  /* 0x0009700201007387 */ /* 0x0009e40000100800 */
[----:B----4-:R-:W-:Y:S02]  /*2fd80*/  IMAD.MOV.U32 R2, RZ, RZ, R217 ;  /* 0x000000ffff027224 */ /* 0x010fe400078e00d9 */
[----:B------:R-:W-:Y:S04]  /*2fd90*/  STL [R1+0x97c], R216 ;  /* 0x00097cd801007387 */ /* 0x000fe80000100800 */
[----:B------:R-:W4:Y:S04]  /*2fda0*/  LDL.LU.64 R214, [R1+0x9d0] ;  /* 0x0009d00001d67983 */ /* 0x000f280000300a00 */
[----:B------:R1:W-:Y:S04]  /*2fdb0*/  STL [R1+0x978], R2 ;  /* 0x0009780201007387 */ /* 0x0003e80000100800 */
[----:B------:R-:W-:Y:S04]  /*2fdc0*/  STL [R1+0x984], R218 ;  /* 0x000984da01007387 */ /* 0x000fe80000100800 */
[----:B------:R-:W4:Y:S01]  /*2fdd0*/  LDL.LU.64 R152, [R1+0x9e0] ;  /* 0x0009e00001987983 */ /* 0x000f220000300a00 */
[----:B-1----:R-:W-:-:S03]  /*2fde0*/  IMAD.MOV.U32 R2, RZ, RZ, R219 ;  /* 0x000000ffff027224 */ /* 0x002fc600078e00db */
[----:B------:R-:W4:Y:S04]  /*2fdf0*/  LDL.LU.64 R154, [R1+0x9e8] ;  /* 0x0009e800019a7983 */ /* 0x000f280000300a00 */
[----:B------:R1:W-:Y:S04]  /*2fe00*/  STL [R1+0x980], R2 ;  /* 0x0009800201007387 */ /* 0x0003e80000100800 */
[----:B------:R-:W-:Y:S04]  /*2fe10*/  STL [R1+0x98c], R230 ;  /* 0x00098ce601007387 */ /* 0x000fe80000100800 */
[----:B------:R-:W4:Y:S01]  /*2fe20*/  LDL.LU.64 R216, [R1+0x9f0] ;  /* 0x0009f00001d87983 */ /* 0x000f220000300a00 */
[----:B-1----:R-:W-:-:S03]  /*2fe30*/  MOV R2, R231 ;  /* 0x000000e700027202 */ /* 0x002fc60000000f00 */
[----:B------:R-:W4:Y:S04]  /*2fe40*/  LDL.LU.64 R218, [R1+0xa00] ;  /* 0x000a000001da7983 */ /* 0x000f280000300a00 */
[----:B------:R1:W-:Y:S04]  /*2fe50*/  STL [R1+0x988], R2 ;  /* 0x0009880201007387 */ /* 0x0003e80000100800 */
[----:B--2---:R2:W-:Y:S01]  /*2fe60*/  STL [R1+0x994], R244 ;  /* 0x000994f401007387 */ /* 0x0045e20000100800 */
[----:B-1----:R-:W-:-:S03]  /*2fe70*/  IMAD.MOV.U32 R2, RZ, RZ, R245 ;  /* 0x000000ffff027224 */ /* 0x002fc600078e00f5 */
[----:B------:R-:W4:Y:S04]  /*2fe80*/  LDL.LU.64 R230, [R1+0xa10] ;  /* 0x000a100001e67983 */ /* 0x000f280000300a00 */
[----:B---3--:R-:W-:Y:S04]  /*2fe90*/  STL [R1+0x99c], R246 ;  /* 0x00099cf601007387 */ /* 0x008fe80000100800 */
[----:B------:R1:W-:Y:S04]  /*2fea0*/  STL [R1+0x990], R2 ;  /* 0x0009900201007387 */ /* 0x0003e80000100800 */
[----:B--2---:R-:W2:Y:S01]  /*2feb0*/  LDL.LU.64 R244, [R1+0xa18] ;  /* 0x000a180001f47983 */ /* 0x004ea20000300a00 */
        /* <DEDUP_REMOVED lines=8> */
[----:B-1----:R-:W-:-:S03]  /*2ff40*/  MOV R2, R199 ;  /* 0x000000c700027202 */ /* 0x002fc60000000f00 */
[----:B-----5:R-:W-:Y:S04]  /*2ff50*/  STL [R1+0x9b4], R232 ;  /* 0x0009b4e801007387 */ /* 0x020fe80000100800 */
[----:B------:R1:W-:Y:S04]  /*2ff60*/  STL [R1+0x9a8], R2 ;  /* 0x0009a80201007387 */ /* 0x0003e80000100800 */
[----:B------:R-:W5:Y:S01]  /*2ff70*/  LDL.LU.64 R198, [R1+0xa30] ;  /* 0x000a300001c67983 */ /* 0x000f620000300a00 */
[----:B-1----:R-:W-:-:S03]  /*2ff80*/  IMAD.MOV.U32 R2, RZ, RZ, R233 ;  /* 0x000000ffff027224 */ /* 0x002fc600078e00e9 */
        /* <DEDUP_REMOVED lines=9> */
[----:B------:R4:W-:Y:S02]  /*30020*/  STL [R1+0x9c0], R2 ;  /* 0x0009c00201007387 */ /* 0x0009e40000100800 */
[----:B----4-:R-:W-:Y:S02]  /*30030*/  MOV R2, R215 ;  /* 0x000000d700027202 */ /* 0x010fe40000000f00 */
[----:B------:R-:W-:Y:S04]  /*30040*/  STL [R1+0x9cc], R214 ;  /* 0x0009ccd601007387 */ /* 0x000fe80000100800 */
        /* <DEDUP_REMOVED lines=9> */
[----:B-1----:R-:W-:-:S05]  /*300e0*/  IMAD.MOV.U32 R2, RZ, RZ, R217 ;  /* 0x000000ffff027224 */ /* 0x002fca00078e00d9 */
[----:B------:R1:W-:Y:S02]  /*300f0*/  STL [R1+0x9e0], R2 ;  /* 0x0009e00201007387 */ /* 0x0003e40000100800 */
[----:B-1----:R-:W-:Y:S02]  /*30100*/  MOV R2, R219 ;  /* 0x000000db00027202 */ /* 0x002fe40000000f00 */
        /* <DEDUP_REMOVED lines=13> */
[----:B------:R-:W-:Y:S04]  /*301e0*/  STL [R1+0xa0c], R196 ;  /* 0x000a0cc401007387 */ /* 0x000fe80000100800 */
[----:B------:R-:W3:Y:S01]  /*301f0*/  LDL.LU.64 R216, [R1+0xa98] ;  /* 0x000a980001d87983 */ /* 0x000ee20000300a00 */
[----:B-1----:R-:W-:-:S05]  /*30200*/  MOV R2, R197 ;  /* 0x000000c500027202 */ /* 0x002fca0000000f00 */
[----:B------:R5:W-:Y:S02]  /*30210*/  STL [R1+0xa08], R2 ;  /* 0x000a080201007387 */ /* 0x000be40000100800 */
[----:B-----5:R-:W-:Y:S02]  /*30220*/  IMAD.MOV.U32 R2, RZ, RZ, R199 ;  /* 0x000000ffff027224 */ /* 0x020fe400078e00c7 */
[----:B------:R-:W-:Y:S04]  /*30230*/  STL [R1+0xa14], R198 ;  /* 0x000a14c601007387 */ /* 0x000fe80000100800 */
        /* <DEDUP_REMOVED lines=8> */
[----:B------:R-:W-:Y:S04]  /*302c0*/  STL [R1+0xa2c], R228 ;  /* 0x000a2ce401007387 */ /* 0x000fe80000100800 */
[----:B------:R1:W-:Y:S04]  /*302d0*/  STL [R1+0xa20], R2 ;  /* 0x000a200201007387 */ /* 0x0003e80000100800 */
[----:B------:R-:W5:Y:S04]  /*302e0*/  LDL.LU.64 R234, [R1+0xab0] ;  /* 0x000ab00001ea7983 */ /* 0x000f680000300a00 */
[----:B------:R-:W5:Y:S01]  /*302f0*/  LDL.LU.64 R196, [R1+0xab8] ;  /* 0x000ab80001c47983 */ /* 0x000f620000300a00 */
[----:B-1----:R-:W-:-:S05]  /*30300*/  MOV R2, R229 ;  /* 0x000000e500027202 */ /* 0x002fca0000000f00 */
[----:B------:R4:W-:Y:S04]  /*30310*/  STL [R1+0xa28], R2 ;  /* 0x000a280201007387 */ /* 0x0009e80000100800 */
[----:B------:R-:W-:Y:S04]  /*30320*/  STL [R1+0xa34], R62 ;  /* 0x000a343e01007387 */ /* 0x000fe80000100800 */
[----:B------:R-:W-:Y:S04]  /*30330*/  STL [R1+0xa30], R63 ;  /* 0x000a303f01007387 */ /* 0x000fe80000100800 */
[----:B------:R-:W5:Y:S04]  /*30340*/  LDL.LU.64 R198, [R1+0xac0] ;  /* 0x000ac00001c67983 */ /* 0x000f680000300a00 */
[----:B------:R-:W-:Y:S04]  /*30350*/  STL [R1+0xa3c], R64 ;  /* 0x000a3c4001007387 */ /* 0x000fe80000100800 */
[----:B------:R-:W-:Y:S04]  /*30360*/  STL [R1+0xa38], R65 ;  /* 0x000a384101007387 */ /* 0x000fe80000100800 */
[----:B------:R-:W5:Y:S04]  /*30370*/  LDL.LU.64 R152, [R1+0xac8] ;  /* 0x000ac80001987983 */ /* 0x000f680000300a00 */
[----:B------:R-:W-:Y:S04]  /*30380*/  STL [R1+0xa44], R66 ;  /* 0x000a444201007387 */ /* 0x000fe80000100800 */
[----:B------:R-:W-:Y:S04]  /*30390*/  STL [R1+0xa40], R67 ;  /* 0x000a404301007387 */ /* 0x000fe80000100800 */
[----:B------:R-:W5:Y:S01]  /*303a0*/  LDL.LU.64 R228, [R1+0xad0] ;  /* 0x000ad00001e47983 */ /* 0x000f620000300a00 */
[----:B----4-:R-:W-:-:S03]  /*303b0*/  IMAD.MOV.U32 R2, RZ, RZ, R231 ;  /* 0x000000ffff027224 */ /* 0x010fc600078e00e7 */
[----:B------:R1:W-:Y:S04]  /*303c0*/  STL [R1+0xa4c], R230 ;  /* 0x000a4ce601007387 */ /* 0x0003e80000100800 */
[----:B-1----:R-:W4:Y:S04]  /*303d0*/  LDL.LU.64 R230, [R1+0xad8] ;  /* 0x000ad80001e67983 */ /* 0x002f280000300a00 */
[----:B------:R1:W-:Y:S04]  /*303e0*/  STL [R1+0xa48], R2 ;  /* 0x000a480201007387 */ /* 0x0003e80000100800 */
[----:B--2---:R2:W-:Y:S04]  /*303f0*/  STL [R1+0xa54], R244 ;  /* 0x000a54f401007387 */ /* 0x0045e80000100800 */
[----:B------:R-:W4:Y:S01]  /*30400*/  LDL.LU.64 R154, [R1+0xae8] ;  /* 0x000ae800019a7983 */ /* 0x000f220000300a00 */
[----:B-1----:R-:W-:-:S03]  /*30410*/  IMAD.MOV.U32 R2, RZ, RZ, R245 ;  /* 0x000000ffff027224 */ /* 0x002fc600078e00f5 */
[----:B---3--:R-:W-:Y:S04]  /*30420*/  STL [R1+0xa5c], R246 ;  /* 0x000a5cf601007387 */ /* 0x008fe80000100800 */
[----:B------:R1:W-:Y:S04]  /*30430*/  STL [R1+0xa50], R2 ;  /* 0x000a500201007387 */ /* 0x0003e80000100800 */
[----:B--2---:R-:W2:Y:S01]  /*30440*/  LDL.LU.64 R244, [R1+0xaf8] ;  /* 0x000af80001f47983 */ /* 0x004ea20000300a00 */
[----:B-1----:R-:W-:-:S03]  /*30450*/  IMAD.MOV.U32 R2, RZ, RZ, R247 ;  /* 0x000000ffff027224 */ /* 0x002fc600078e00f7 */
[----:B------:R-:W-:Y:S04]  /*30460*/  STL [R1+0xa64], R216 ;  /* 0x000a64d801007387 */ /* 0x000fe80000100800 */
[----:B------:R1:W-:Y:S04]  /*30470*/  STL [R1+0xa58], R2 ;  /* 0x000a580201007387 */ /* 0x0003e80000100800 */
[----:B------:R-:W3:Y:S01]  /*30480*/  LDL.LU.64 R246, [R1+0xb00] ;  /* 0x000b000001f67983 */ /* 0x000ee20000300a00 */
[----:B-1----:R-:W-:-:S03]  /*30490*/  MOV R2, R217 ;  /* 0x000000d900027202 */ /* 0x002fc60000000f00 */
[----:B------:R-:W3:Y:S04]  /*304a0*/  LDL.LU.64 R216, [R1+0xb08] ;  /* 0x000b080001d87983 */ /* 0x000ee80000300a00 */
        /* <DEDUP_REMOVED lines=11> */
[----:B------:R-:W-:Y:S04]  /*30560*/  STL [R1+0xa84], R196 ;  /* 0x000a84c401007387 */ /* 0x000fe80000100800 */
        /* <DEDUP_REMOVED lines=12> */
[----:B------:R1:W-:Y:S02]  /*30630*/  STL [R1+0xa90], R2 ;  /* 0x000a900201007387 */ /* 0x0003e40000100800 */
[----:B-1----:R-:W-:Y:S02]  /*30640*/  IMAD.MOV.U32 R2, RZ, RZ, R229 ;  /* 0x000000ffff027224 */ /* 0x002fe400078e00e5 */
[----:B------:R-:W5:Y:S04]  /*30650*/  LDL.LU.64 R228, [R1+0xb48] ;  /* 0x000b480001e47983 */ /* 0x000f680000300a00 */
[----:B------:R4:W-:Y:S02]  /*30660*/  STL [R1+0xa98], R2 ;  /* 0x000a980201007387 */ /* 0x0009e40000100800 */
[----:B----4-:R-:W-:-:S02]  /*30670*/  MOV R2, R231 ;  /* 0x000000e700027202 */ /* 0x010fc40000000f00 */
[----:B------:R1:W-:Y:S04]  /*30680*/  STL [R1+0xaa4], R230 ;  /* 0x000aa4e601007387 */ /* 0x0003e80000100800 */
[----:B------:R-:W-:Y:S04]  /*30690*/  STL [R1+0xaac], R154 ;  /* 0x000aac9a01007387 */ /* 0x000fe80000100800 */
[----:B------:R4:W-:Y:S04]  /*306a0*/  STL [R1+0xaa0], R2 ;  /* 0x000aa00201007387 */ /* 0x0009e80000100800 */
[----:B-1----:R-:W5:Y:S01]  /*306b0*/  LDL.LU.64 R230, [R1+0xb50] ;  /* 0x000b500001e67983 */ /* 0x002f620000300a00 */
[----:B----4-:R-:W-:-:S03]  /*306c0*/  IMAD.MOV.U32 R2, RZ, RZ, R155 ;  /* 0x000000ffff027224 */ /* 0x010fc600078e009b */
[----:B--2---:R-:W-:Y:S04]  /*306d0*/  STL [R1+0xab4], R244 ;  /* 0x000ab4f401007387 */ /* 0x004fe80000100800 */
[----:B------:R1:W-:Y:S02]  /*306e0*/  STL [R1+0xaa8], R2 ;  /* 0x000aa80201007387 */ /* 0x0003e40000100800 */
[----:B-1----:R-:W-:Y:S02]  /*306f0*/  IMAD.MOV.U32 R2, RZ, RZ, R245 ;  /* 0x000000ffff027224 */ /* 0x002fe400078e00f5 */
[----:B------:R-:W2:Y:S04]  /*30700*/  LDL.LU.64 R244, [R1+0xb58] ;  /* 0x000b580001f47983 */ /* 0x000ea80000300a00 */
[----:B------:R1:W-:Y:S04]  /*30710*/  STL [R1+0xab0], R2 ;  /* 0x000ab00201007387 */ /* 0x0003e80000100800 */
[----:B---3--:R3:W-:Y:S01]  /*30720*/  STL [R1+0xabc], R246 ;  /* 0x000abcf601007387 */ /* 0x0087e20000100800 */
[----:B-1----:R-:W-:-:S03]  /*30730*/  IMAD.MOV.U32 R2, RZ, RZ, R247 ;  /* 0x000000ffff027224 */ /* 0x002fc600078e00f7 */
[----:B------:R-:W-:Y:S04]  /*30740*/  STL [R1+0xac4], R216 ;  /* 0x000ac4d801007387 */ /* 0x000fe80000100800 */
[----:B------:R1:W-:Y:S04]  /*30750*/  STL [R1+0xab8], R2 ;  /* 0x000ab80201007387 */ /* 0x0003e80000100800 */
[----:B---3--:R-:W3:Y:S01]  /*30760*/  LDL.LU.64 R246, [R1+0xb60] ;  /* 0x000b600001f67983 */ /* 0x008ee20000300a00 */
[----:B-1----:R-:W-:-:S03]  /*30770*/  MOV R2, R217 ;  /* 0x000000d900027202 */ /* 0x002fc60000000f00 */
[----:B-----5:R-:W-:Y:S04]  /*30780*/  STL [R1+0xacc], R218 ;  /* 0x000accda01007387 */ /* 0x020fe80000100800 */
[----:B------:R1:W-:Y:S04]  /*30790*/  STL [R1+0xac0], R2 ;  /* 0x000ac00201007387 */ /* 0x0003e80000100800 */
[----:B------:R-:W4:Y:S01]  /*307a0*/  LDL.LU.64 R150, [R1+0xb68] ;  /* 0x000b680001967983 */ /* 0x000f220000300a00 */
[----:B-1----:R-:W-:-:S03]  /*307b0*/  IMAD.MOV.U32 R2, RZ, RZ, R219 ;  /* 0x000000ffff027224 */ /* 0x002fc600078e00db */
[----:B------:R-:W-:Y:S04]  /*307c0*/  STL [R1+0xad4], R232 ;  /* 0x000ad4e801007387 */ /* 0x000fe80000100800 */
[----:B------:R1:W-:Y:S04]  /*307d0*/  STL [R1+0xac8], R2 ;  /* 0x000ac80201007387 */ /* 0x0003e80000100800 */
[----:B------:R-:W4:Y:S04]  /*307e0*/  LDL.LU.64 R212, [R1+0xb78] ;  /* 0x000b780001d47983 */ /* 0x000f280000300a00 */
[----:B------:R-:W4:Y:S01]  /*307f0*/  LDL.LU.64 R214, [R1+0xb88] ;  /* 0x000b880001d67983 */ /* 0x000f220000300a00 */
[----:B-1----:R-:W-:-:S05]  /*30800*/  IMAD.MOV.U32 R2, RZ, RZ, R233 ;  /* 0x000000ffff027224 */ /* 0x002fca00078e00e9 */
        /* <DEDUP_REMOVED lines=10> */
[----:B------:R-:W4:Y:S04]  /*308b0*/  LDL.LU.64 R152, [R1+0xba8] ;  /* 0x000ba80001987983 */ /* 0x000f280000300a00 */
[----:B------:R-:W4:Y:S01]  /*308c0*/  LDL.LU.64 R154, [R1+0xbb8] ;  /* 0x000bb800019a7983 */ /* 0x000f220000300a00 */
[----:B-1----:R-:W-:-:S05]  /*308d0*/  IMAD.MOV.U32 R2, RZ, RZ, R199 ;  /* 0x000000ffff027224 */ /* 0x002fca00078e00c7 */
[----:B------:R1:W-:Y:S04]  /*308e0*/  STL [R1+0xae8], R2 ;  /* 0x000ae80201007387 */ /* 0x0003e80000100800 */
[----:B------:R-:W-:Y:S04]  /*308f0*/  STL [R1+0xaf4], R228 ;  /* 0x000af4e401007387 */ /* 0x000fe80000100800 */
[----:B------:R-:W4:Y:S01]  /*30900*/  LDL.LU.64 R216, [R1+0xbc0] ;  /* 0x000bc00001d87983 */ /* 0x000f220000300a00 */
[----:B-1----:R-:W-:-:S03]  /*30910*/  IMAD.MOV.U32 R2, RZ, RZ, R229 ;  /* 0x000000ffff027224 */ /* 0x002fc600078e00e5 */
[----:B------:R-:W4:Y:S04]  /*30920*/  LDL.LU.64 R218, [R1+0xbc8] ;  /* 0x000bc80001da7983 */ /* 0x000f280000300a00 */
[----:B------:R1:W-:Y:S04]  /*30930*/  STL [R1+0xaf0], R2 ;  /* 0x000af00201007387 */ /* 0x0003e80000100800 */
[----:B------:R-:W-:Y:S04]  /*30940*/  STL [R1+0xafc], R230 ;  /* 0x000afce601007387 */ /* 0x000fe80000100800 */
[----:B------:R-:W5:Y:S01]  /*30950*/  LDL.LU.64 R196, [R1+0xbd0] ;  /* 0x000bd00001c47983 */ /* 0x000f620000300a00 */
[----:B-1----:R-:W-:-:S03]  /*30960*/  IMAD.MOV.U32 R2, RZ, RZ, R231 ;  /* 0x000000ffff027224 */ /* 0x002fc600078e00e7 */
[----:B------:R-:W5:Y:S04]  /*30970*/  LDL.LU.64 R198, [R1+0xbd8] ;  /* 0x000bd80001c67983 */ /* 0x000f680000300a00 */
[----:B------:R1:W-:Y:S04]  /*30980*/  STL [R1+0xaf8], R2 ;  /* 0x000af80201007387 */ /* 0x0003e80000100800 */
[----:B--2---:R-:W-:Y:S04]  /*30990*/  STL [R1+0xb04], R244 ;  /* 0x000b04f401007387 */ /* 0x004fe80000100800 */
[----:B------:R-:W2:Y:S01]  /*309a0*/  LDL.LU.64 R228, [R1+0xbe0] ;  /* 0x000be00001e47983 */ /* 0x000ea20000300a00 */
[----:B-1----:R-:W-:-:S03]  /*309b0*/  MOV R2, R245 ;  /* 0x000000f500027202 */ /* 0x002fc60000000f00 */
[----:B------:R-:W2:Y:S04]  /*309c0*/  LDL.LU.64 R230, [R1+0xbe8] ;  /* 0x000be80001e67983 */ /* 0x000ea80000300a00 */
[----:B------:R1:W-:Y:S04]  /*309d0*/  STL [R1+0xb00], R2 ;  /* 0x000b000201007387 */ /* 0x0003e80000100800 */
[----:B---3--:R3:W-:Y:S01]  /*309e0*/  STL [R1+0xb0c], R246 ;  /* 0x000b0cf601007387 */ /* 0x0087e20000100800 */
[----:B-1----:R-:W-:-:S03]  /*309f0*/  IMAD.MOV.U32 R2, RZ, RZ, R247 ;  /* 0x000000ffff027224 */ /* 0x002fc600078e00f7 */
[----:B------:R-:W2:Y:S04]  /*30a00*/  LDL.LU.64 R244, [R1+0xbf0] ;  /* 0x000bf00001f47983 */ /* 0x000ea80000300a00 */
[----:B----4-:R-:W-:Y:S04]  /*30a10*/  STL [R1+0xb14], R150 ;  /* 0x000b149601007387 */ /* 0x010fe80000100800 */
[----:B------:R1:W-:Y:S04]  /*30a20*/  STL [R1+0xb08], R2 ;  /* 0x000b080201007387 */ /* 0x0003e80000100800 */
[----:B---3--:R-:W3:Y:S01]  /*30a30*/  LDL.LU.64 R246, [R1+0xbf8] ;  /* 0x000bf80001f67983 */ /* 0x008ee20000300a00 */
[----:B-1----:R-:W-:-:S03]  /*30a40*/  IMAD.MOV.U32 R2, RZ, RZ, R151 ;  /* 0x000000ffff027224 */ /* 0x002fc600078e0097 */
[----:B------:R-:W-:Y:S04]  /*30a50*/  STL [R1+0xb1c], R212 ;  /* 0x000b1cd401007387 */ /* 0x000fe80000100800 */
[----:B------:R1:W-:Y:S04]  /*30a60*/  STL [R1+0xb10], R2 ;  /* 0x000b100201007387 */ /* 0x0003e80000100800 */
[----:B------:R-:W-:Y:S01]  /*30a70*/  STL [R1+0xb24], R214 ;  /* 0x000b24d601007387 */ /* 0x000fe20000100800 */
[----:B-1----:R-:W-:-:S05]  /*30a80*/  IMAD.MOV.U32 R2, RZ, RZ, R213 ;  /* 0x000000ffff027224 */ /* 0x002fca00078e00d5 */
[----:B------:R1:W-:Y:S04]  /*30a90*/  STL [R1+0xb18], R2 ;  /* 0x000b180201007387 */ /* 0x0003e80000100800 */
[----:B------:R-:W-:Y:S01]  /*30aa0*/  STL [R1+0xb2c], R232 ;  /* 0x000b2ce801007387 */ /* 0x000fe20000100800 */
[----:B-1----:R-:W-:-:S05]  /*30ab0*/  MOV R2, R215 ;  /* 0x000000d700027202 */ /* 0x002fca0000000f00 */
[----:B------:R1:W-:Y:S02]  /*30ac0*/  STL [R1+0xb20], R2 ;  /* 0x000b200201007387 */ /* 0x0003e40000100800 */
[----:B-1----:R-:W-:Y:S02]  /*30ad0*/  IMAD.MOV.U32 R2, RZ, RZ, R233 ;  /* 0x000000ffff027224 */ /* 0x002fe400078e00e9 */
[----:B------:R-:W4:Y:S04]  /*30ae0*/  LDL.LU.64 R232, [R1+0xc10] ;  /* 0x000c100001e87983 */ /* 0x000f280000300a00 */
[----:B------:R1:W-:Y:S04]  /*30af0*/  STL [R1+0xb28], R2 ;  /* 0x000b280201007387 */ /* 0x0003e80000100800 */
[----:B------:R1:W-:Y:S02]  /*30b00*/  STL [R1+0xb34], R234 ;  /* 0x000b34ea01007387 */ /* 0x0003e40000100800 */
[----:B-1----:R-:W-:-:S02]  /*30b10*/  IMAD.MOV.U32 R2, RZ, RZ, R235 ;  /* 0x000000ffff027224 */ /* 0x002fc400078e00eb */
[----:B------:R-:W4:Y:S04]  /*30b20*/  LDL.LU.64 R234, [R1+0xc20] ;  /* 0x000c200001ea7983 */ /* 0x000f280000300a00 */
[----:B------:R1:W-:Y:S04]  /*30b30*/  STL [R1+0xb30], R2 ;  /* 0x000b300201007387 */ /* 0x0003e80000100800 */
[----:B------:R-:W-:Y:S01]  /*30b40*/  STL [R1+0xb3c], R152 ;  /* 0x000b3c9801007387 */ /* 0x000fe20000100800 */
[----:B-1----:R-:W-:-:S03]  /*30b50*/  IMAD.MOV.U32 R2, RZ, RZ, R153 ;  /* 0x000000ffff027224 */ /* 0x002fc600078e0099 */
[----:B------:R-:W-:Y:S04]  /*30b60*/  STL [R1+0xb44], R154 ;  /* 0x000b449a01007387 */ /* 0x000fe80000100800 */
[----:B------:R1:W-:Y:S04]  /*30b70*/  STL [R1+0xb38], R2 ;  /* 0x000b380201007387 */ /* 0x0003e80000100800 */
[----:B------:R-:W-:Y:S01]  /*30b80*/  STL [R1+0xb4c], R216 ;  /* 0x000b4cd801007387 */ /* 0x000fe20000100800 */
[----:B-1----:R-:W-:-:S05]  /*30b90*/  MOV R2, R155 ;  /* 0x0000009b00027202 */ /* 0x002fca0000000f00 */
[----:B------:R1:W-:Y:S04]  /*30ba0*/  STL [R1+0xb40], R2 ;  /* 0x000b400201007387 */ /* 0x0003e80000100800 */
[----:B------:R-:W-:Y:S01]  /*30bb0*/  STL [R1+0xb54], R218 ;  /* 0x000b54da01007387 */ /* 0x000fe20000100800 */
[----:B-1----:R-:W-:-:S05]  /*30bc0*/  IMAD.MOV.U32 R2, RZ, RZ, R217 ;  /* 0x000000ffff027224 */ /* 0x002fca00078e00d9 */
[----:B------:R1:W-:Y:S02]  /*30bd0*/  STL [R1+0xb48], R2 ;  /* 0x000b480201007387 */ /* 0x0003e40000100800 */
[----:B-1----:R-:W-:Y:S02]  /*30be0*/  IMAD.MOV.U32 R2, RZ, RZ, R219 ;  /* 0x000000ffff027224 */ /* 0x002fe400078e00db */
[----:B-----5:R-:W-:Y:S04]  /*30bf0*/  STL [R1+0xb5c], R196 ;  /* 0x000b5cc401007387 */ /* 0x020fe80000100800 */
[----:B------:R1:W-:Y:S04]  /*30c00*/  STL [R1+0xb50], R2 ;  /* 0x000b500201007387 */ /* 0x0003e80000100800 */
[----:B------:R-:W-:Y:S01]  /*30c10*/  STL [R1+0xb64], R198 ;  /* 0x000b64c601007387 */ /* 0x000fe20000100800 */
[----:B-1----:R-:W-:-:S05]  /*30c20*/  IMAD.MOV.U32 R2, RZ, RZ, R197 ;  /* 0x000000ffff027224 */ /* 0x002fca00078e00c5 */
[----:B------:R1:W-:Y:S02]  /*30c30*/  STL [R1+0xb58], R2 ;  /* 0x000b580201007387 */ /* 0x0003e40000100800 */
[----:B-1----:R-:W-:Y:S02]  /*30c40*/  MOV R2, R199 ;  /* 0x000000c700027202 */ /* 0x002fe40000000f00 */
[----:B--2---:R-:W-:Y:S04]  /*30c50*/  STL [R1+0xb6c], R228 ;  /* 0x000b6ce401007387 */ /* 0x004fe80000100800 */
[----:B------:R1:W-:Y:S04]  /*30c60*/  STL [R1+0xb60], R2 ;  /* 0x000b600201007387 */ /* 0x0003e80000100800 */
[----:B------:R-:W-:Y:S01]  /*30c70*/  STL [R1+0xb74], R230 ;  /* 0x000b74e601007387 */ /* 0x000fe20000100800 */
[----:B-1----:R-:W-:-:S05]  /*30c80*/  IMAD.MOV.U32 R2, RZ, RZ, R229 ;  /* 0x000000ffff027224 */ /* 0x002fca00078e00e5 */
[----:B------:R1:W-:Y:S04]  /*30c90*/  STL [R1+0xb68], R2 ;  /* 0x000b680201007387 */ /* 0x0003e80000100800 */
[----:B------:R-:W-:Y:S01]  /*30ca0*/  STL [R1+0xb7c], R244 ;  /* 0x000b7cf401007387 */ /* 0x000fe20000100800 */
[----:B-1----:R-:W-:-:S05]  /*30cb0*/  IMAD.MOV.U32 R2, RZ, RZ, R231 ;  /* 0x000000ffff027224 */ /* 0x002fca00078e00e7 */
[----:B------:R1:W-:Y:S04]  /*30cc0*/  STL [R1+0xb70], R2 ;  /* 0x000b700201007387 */ /* 0x0003e80000100800 */
[----:B------:R-:W2:Y:S01]  /*30cd0*/  LDL.LU.64 R198, [R1+0xc30] ;  /* 0x000c300001c67983 */ /* 0x000ea20000300a00 */
[----:B-1----:R-:W-:-:S05]  /*30ce0*/  IMAD.MOV.U32 R2, RZ, RZ, R245 ;  /* 0x000000ffff027224 */ /* 0x002fca00078e00f5 */
[----:B------:R1:W-:Y:S04]  /*30cf0*/  STL [R1+0xb78], R2 ;  /* 0x000b780201007387 */ /* 0x0003e80000100800 */
[----:B---3--:R-:W-:Y:S01]  /*30d00*/  STL [R1+0xb84], R246 ;  /* 0x000b84f601007387 */ /* 0x008fe20000100800 */
[----:B-1----:R-:W-:-:S03]  /*30d10*/  MOV R2, R247 ;  /* 0x000000f700027202 */ /* 0x002fc60000000f00 */
[----:B------:R-:W-:Y:S04]  /*30d20*/  STL [R1+0xb8c], R128 ;  /* 0x000b8c8001007387 */ /* 0x000fe80000100800 */
[----:B------:R1:W-:Y:S04]  /*30d30*/  STL [R1+0xb80], R2 ;  /* 0x000b800201007387 */ /* 0x0003e80000100800 */
[----:B------:R-:W-:Y:S04]  /*30d40*/  STL [R1+0xb88], R129 ;  /* 0x000b888101007387 */ /* 0x000fe80000100800 */
[----:B------:R-:W-:Y:S04]  /*30d50*/  STL [R1+0xb94], R130 ;  /* 0x000b948201007387 */ /* 0x000fe80000100800 */
[----:B------:R-:W-:Y:S04]  /*30d60*/  STL [R1+0xb90], R131 ;  /* 0x000b908301007387 */ /* 0x000fe80000100800 */
[----:B------:R-:W-:Y:S04]  /*30d70*/  STL [R1+0xb9c], R132 ;  /* 0x000b9c8401007387 */ /* 0x000fe80000100800 */
[----:B------:R-:W-:Y:S04]  /*30d80*/  STL [R1+0xb98], R133 ;  /* 0x000b988501007387 */ /* 0x000fe80000100800 */
[----:B----4-:R-:W-:Y:S01]  /*30d90*/  STL [R1+0xba4], R232 ;  /* 0x000ba4e801007387 */ /* 0x010fe20000100800 */
[----:B-1----:R-:W-:-:S03]  /*30da0*/  IMAD.MOV.U32 R2, RZ, RZ, R233 ;  /* 0x000000ffff027224 */ /* 0x002fc600078e00e9 */
[----:B------:R-:W3:Y:S04]  /*30db0*/  LDL.LU.64 R228, [R1+0xc40] ;  /* 0x000c400001e47983 */ /* 0x000ee80000300a00 */
[----:B------:R-:W-:Y:S04]  /*30dc0*/  STL [R1+0xbac], R234 ;  /* 0x000bacea01007387 */ /* 0x000fe80000100800 */
[----:B------:R1:W-:Y:S04]  /*30dd0*/  STL [R1+0xba0], R2 ;  /* 0x000ba00201007387 */ /* 0x0003e80000100800 */
[----:B------:R-:W4:Y:S01]  /*30de0*/  LDL.LU.64 R230, [R1+0xc50] ;  /* 0x000c500001e67983 */ /* 0x000f220000300a00 */
[----:B-1----:R-:W-:-:S05]  /*30df0*/  IMAD.MOV.U32 R2, RZ, RZ, R235 ;  /* 0x000000ffff027224 */ /* 0x002fca00078e00eb */
        /* <DEDUP_REMOVED lines=16> */
[----:B------:R-:W-:Y:S01]  /*30f00*/  STL [R1+0xbd8], R145 ;  /* 0x000bd89101007387 */ /* 0x000fe20000100800 */
[----:B--2---:R-:W-:-:S03]  /*30f10*/  IMAD.MOV.U32 R2, RZ, RZ, R199 ;  /* 0x000000ffff027224 */ /* 0x004fc600078e00c7 */
[----:B------:R-:W-:Y:S04]  /*30f20*/  STL [R1+0xbe4], R198 ;  /* 0x000be4c601007387 */ /* 0x000fe80000100800 */
[----:B------:R-:W-:Y:S04]  /*30f30*/  STL [R1+0xbec], R236 ;  /* 0x000becec01007387 */ /* 0x000fe80000100800 */
[----:B------:R1:W-:Y:S04]  /*30f40*/  STL [R1+0xbe0], R2 ;  /* 0x000be00201007387 */ /* 0x0003e80000100800 */
[----:B------:R-:W2:Y:S04]  /*30f50*/  LDL.LU.64 R212, [R1+0xc88] ;  /* 0x000c880001d47983 */ /* 0x000ea80000300a00 */
[----:B------:R-:W-:Y:S04]  /*30f60*/  STL [R1+0xbe8], R237 ;  /* 0x000be8ed01007387 */ /* 0x000fe80000100800 */
[----:B------:R-:W2:Y:S04]  /*30f70*/  LDL.LU.64 R214, [R1+0xc90] ;  /* 0x000c900001d67983 */ /* 0x000ea80000300a00 */
[----:B------:R-:W-:Y:S04]  /*30f80*/  STL [R1+0xbf4], R146 ;  /* 0x000bf49201007387 */ /* 0x000fe80000100800 */
[----:B------:R-:W2:Y:S04]  /*30f90*/  LDL.LU.64 R152, [R1+0xc98] ;  /* 0x000c980001987983 */ /* 0x000ea80000300a00 */
[----:B------:R-:W-:Y:S04]  /*30fa0*/  STL [R1+0xbf0], R147 ;  /* 0x000bf09301007387 */ /* 0x000fe80000100800 */
[----:B------:R-:W2:Y:S04]  /*30fb0*/  LDL.LU.64 R154, [R1+0xca0] ;  /* 0x000ca000019a7983 */ /* 0x000ea80000300a00 */
[----:B---3--:R-:W-:Y:S04]  /*30fc0*/  STL [R1+0xbfc], R228 ;  /* 0x000bfce401007387 */ /* 0x008fe80000100800 */
[----:B------:R-:W3:Y:S01]  /*30fd0*/  LDL.LU.64 R216, [R1+0xca8] ;  /* 0x000ca80001d87983 */ /* 0x000ee20000300a00 */
[----:B-1----:R-:W-:-:S03]  /*30fe0*/  MOV R2, R229 ;  /* 0x000000e500027202 */ /* 0x002fc60000000f00 */
[----:B------:R-:W3:Y:S04]  /*30ff0*/  LDL.64 R218, [R1+0xfb8] ;  /* 0x000fb80001da7983 */ /* 0x000ee80000100a00 */
[----:B------:R1:W-:Y:S04]  /*31000*/  STL [R1+0xbf8], R2 ;  /* 0x000bf80201007387 */ /* 0x0003e80000100800 */
[----:B----4-:R-:W-:Y:S01]  /*31010*/  STL [R1+0xc04], R230 ;  /* 0x000c04e601007387 */ /* 0x010fe20000100800 */
[----:B-1----:R-:W-:-:S03]  /*31020*/  IMAD.MOV.U32 R2, RZ, RZ, R231 ;  /* 0x000000ffff027224 */ /* 0x002fc600078e00e7 */
[----:B------:R-:W4:Y:S04]  /*31030*/  LDL.64 R196, [R1+0xfc0] ;  /* 0x000fc00001c47983 */ /* 0x000f280000100a00 */
[----:B-----5:R-:W-:Y:S04]  /*31040*/  STL [R1+0xc0c], R244 ;  /* 0x000c0cf401007387 */ /* 0x020fe80000100800 */
[----:B------:R1:W-:Y:S04]  /*31050*/  STL [R1+0xc00], R2 ;  /* 0x000c000201007387 */ /* 0x0003e80000100800 */
[----:B------:R-:W5:Y:S01]  /*31060*/  LDL.64 R198, [R1+0xfc8] ;  /* 0x000fc80001c67983 */ /* 0x000f620000100a00 */
[----:B-1----:R-:W-:-:S05]  /*31070*/  IMAD.MOV.U32 R2, RZ, RZ, R245 ;  /* 0x000000ffff027224 */ /* 0x002fca00078e00f5 */
[----:B------:R1:W-:Y:S04]  /*31080*/  STL [R1+0xc08], R2 ;  /* 0x000c080201007387 */ /* 0x0003e80000100800 */
[----:B------:R-:W-:Y:S04]  /*31090*/  STL [R1+0xc14], R246 ;  /* 0x000c14f601007387 */ /* 0x000fe80000100800 */
[----:B------:R-:W5:Y:S01]  /*310a0*/  LDL.LU.64 R228, [R1+0xfd0] ;  /* 0x000fd00001e47983 */ /* 0x000f620000300a00 */
[----:B-1----:R-:W-:-:S03]  /*310b0*/  IMAD.MOV.U32 R2, RZ, RZ, R247 ;  /* 0x000000ffff027224 */ /* 0x002fc600078e00f7 */
[----:B------:R-:W5:Y:S04]  /*310c0*/  LDL.LU.64 R230, [R1+0xfd8] ;  /* 0x000fd80001e67983 */ /* 0x000f680000300a00 */
[----:B------:R1:W-:Y:S04]  /*310d0*/  STL [R1+0xc10], R2 ;  /* 0x000c100201007387 */ /* 0x0003e80000100800 */
[----:B------:R1:W-:Y:S04]  /*310e0*/  STL [R1+0xc1c], R232 ;  /* 0x000c1ce801007387 */ /* 0x0003e80000100800 */
[----:B------:R-:W5:Y:S01]  /*310f0*/  LDL.LU.64 R244, [R1+0xfe8] ;  /* 0x000fe80001f47983 */ /* 0x000f620000300a00 */
[----:B-1----:R-:W-:-:S03]  /*31100*/  MOV R2, R233 ;  /* 0x000000e900027202 */ /* 0x002fc60000000f00 */
[----:B------:R-:W-:Y:S04]  /*31110*/  STL [R1+0xc24], R234 ;  /* 0x000c24ea01007387 */ /* 0x000fe80000100800 */
[----:B------:R1:W-:Y:S04]  /*31120*/  STL [R1+0xc18], R2 ;  /* 0x000c180201007387 */ /* 0x0003e80000100800 */
[----:B------:R-:W5:Y:S04]  /*31130*/  LDL.LU.64 R246, [R1+0xff8] ;  /* 0x000ff80001f67983 */ /* 0x000f680000300a00 */
[----:B------:R-:W5:Y:S01]  /*31140*/  LDL.LU.64 R232, [R1+0x1000] ;  /* 0x0010000001e87983 */ /* 0x000f620000300a00 */
[----:B-1----:R-:W-:-:S05]  /*31150*/  IMAD.MOV.U32 R2, RZ, RZ, R235 ;  /* 0x000000ffff027224 */ /* 0x002fca00078e00eb */
[----:B------:R2:W-:Y:S04]  /*31160*/  STL [R1+0xc20], R2 ;  /* 0x000c200201007387 */ /* 0x0005e80000100800 */
[----:B------:R-:W-:Y:S04]  /*31170*/  STL [R1+0xc2c], R238 ;  /* 0x000c2cee01007387 */ /* 0x000fe80000100800 */
[----:B------:R-:W-:Y:S04]  /*31180*/  STL [R1+0xc28], R239 ;  /* 0x000c28ef01007387 */ /* 0x000fe80000100800 */
[----:B------:R-:W5:Y:S04]  /*31190*/  LDL.LU.64 R234, [R1+0x1008] ;  /* 0x0010080001ea7983 */ /* 0x000f680000300a00 */
[----:B------:R-:W1:Y:S01]  /*311a0*/  S2R R252, SR_TID.X ;  /* 0x0000000000fc7919 */ /* 0x000e620000002100 */
[----:B--2---:R-:W-:-:S03]  /*311b0*/  IMAD.MOV.U32 R2, RZ, RZ, R213 ;  /* 0x000000ffff027224 */ /* 0x004fc600078e00d5 */
[----:B------:R-:W-:Y:S04]  /*311c0*/  STL [R1+0xc34], R212 ;  /* 0x000c34d401007387 */ /* 0x000fe80000100800 */
[----:B------:R-:W-:Y:S04]  /*311d0*/  STL [R1+0xc3c], R214 ;  /* 0x000c3cd601007387 */ /* 0x000fe80000100800 */
[----:B------:R2:W-:Y:S04]  /*311e0*/  STL [R1+0xc30], R2 ;  /* 0x000c300201007387 */ /* 0x0005e80000100800 */
[----:B------:R-:W-:Y:S01]  /*311f0*/  STL [R1+0xc44], R152 ;  /* 0x000c449801007387 */ /* 0x000fe20000100800 */
[----:B--2---:R-:W-:-:S05]  /*31200*/  IMAD.MOV.U32 R2, RZ, RZ, R215 ;  /* 0x000000ffff027224 */ /* 0x004fca00078e00d7 */
[----:B------:R2:W-:Y:S04]  /*31210*/  STL [R1+0xc38], R2 ;  /* 0x000c380201007387 */ /* 0x0005e80000100800 */
[----:B------:R-:W-:Y:S01]  /*31220*/  STL [R1+0xc4c], R154 ;  /* 0x000c4c9a01007387 */ /* 0x000fe20000100800 */
[----:B--2---:R-:W-:-:S05]  /*31230*/  MOV R2, R153 ;  /* 0x0000009900027202 */ /* 0x004fca0000000f00 */
[----:B------:R2:W-:Y:S02]  /*31240*/  STL [R1+0xc40], R2 ;  /* 0x000c400201007387 */ /* 0x0005e40000100800 */
[----:B--2---:R-:W-:Y:S02]  /*31250*/  IMAD.MOV.U32 R2, RZ, RZ, R155 ;  /* 0x000000ffff027224 */ /* 0x004fe400078e009b */
[----:B---3--:R-:W-:Y:S04]  /*31260*/  STL [R1+0xc54], R216 ;  /* 0x000c54d801007387 */ /* 0x008fe80000100800 */
[----:B------:R2:W-:Y:S04]  /*31270*/  STL [R1+0xc48], R2 ;  /* 0x000c480201007387 */ /* 0x0005e80000100800 */
[----:B------:R-:W-:Y:S01]  /*31280*/  STL [R1+0xc5c], R218 ;  /* 0x000c5cda01007387 */ /* 0x000fe20000100800 */
[----:B--2---:R-:W-:-:S05]  /*31290*/  IMAD.MOV.U32 R2, RZ, RZ, R217 ;  /* 0x000000ffff027224 */ /* 0x004fca00078e00d9 */
[----:B------:R2:W-:Y:S04]  /*312a0*/  STL [R1+0xc50], R2 ;  /* 0x000c500201007387 */ /* 0x0005e80000100800 */
[----:B----4-:R-:W-:Y:S01]  /*312b0*/  STL [R1+0xc64], R196 ;  /* 0x000c64c401007387 */ /* 0x010fe20000100800 */
[----:B--2---:R-:W-:-:S05]  /*312c0*/  IMAD.MOV.U32 R2, RZ, RZ, R219 ;  /* 0x000000ffff027224 */ /* 0x004fca00078e00db */
[----:B------:R2:W-:Y:S04]  /*312d0*/  STL [R1+0xc58], R2 ;  /* 0x000c580201007387 */ /* 0x0005e80000100800 */
[----:B------:R-:W-:Y:S01]  /*312e0*/  STL [R1+0xc6c], R240 ;  /* 0x000c6cf001007387 */ /* 0x000fe20000100800 */
[----:B--2---:R-:W-:-:S05]  /*312f0*/  MOV R2, R197 ;  /* 0x000000c500027202 */ /* 0x004fca0000000f00 */
[----:B------:R5:W-:Y:S04]  /*31300*/  STL [R1+0xc60], R2 ;  /* 0x000c600201007387 */ /* 0x000be80000100800 */
[----:B------:R-:W-:Y:S01]  /*31310*/  STL [R1+0xc68], R241 ;  /* 0x000c68f101007387 */ /* 0x000fe20000100800 */
[----:B-----5:R-:W-:-:S03]  /*31320*/  IMAD.MOV.U32 R2, RZ, RZ, R199 ;  /* 0x000000ffff027224 */ /* 0x020fc600078e00c7 */
[----:B------:R-:W-:Y:S04]  /*31330*/  STL [R1+0xc74], R198 ;  /* 0x000c74c601007387 */ /* 0x000fe80000100800 */
[----:B------:R-:W-:Y:S04]  /*31340*/  STL [R1+0xc7c], R228 ;  /* 0x000c7ce401007387 */ /* 0x000fe80000100800 */
[----:B------:R2:W-:Y:S04]  /*31350*/  STL [R1+0xc70], R2 ;  /* 0x000c700201007387 */ /* 0x0005e80000100800 */
[----:B------:R-:W-:Y:S01]  /*31360*/  STL [R1+0xc84], R230 ;  /* 0x000c84e601007387 */ /* 0x000fe20000100800 */
[----:B--2---:R-:W-:-:S05]  /*31370*/  IMAD.MOV.U32 R2, RZ, RZ, R229 ;  /* 0x000000ffff027224 */ /* 0x004fca00078e00e5 */
[----:B------:R2:W-:Y:S04]  /*31380*/  STL [R1+0xc78], R2 ;  /* 0x000c780201007387 */ /* 0x0005e80000100800 */
[----:B------:R-:W-:Y:S01]  /*31390*/  STL [R1+0xc8c], R244 ;  /* 0x000c8cf401007387 */ /* 0x000fe20000100800 */
[----:B--2---:R-:W-:-:S05]  /*313a0*/  IMAD.MOV.U32 R2, RZ, RZ, R231 ;  /* 0x000000ffff027224 */ /* 0x004fca00078e00e7 */
[----:B------:R2:W-:Y:S02]  /*313b0*/  STL [R1+0xc80], R2 ;  /* 0x000c800201007387 */ /* 0x0005e40000100800 */
[----:B--2---:R-:W-:-:S05]  /*313c0*/  MOV R2, R245 ;  /* 0x000000f500027202 */ /* 0x004fca0000000f00 */
[----:B------:R2:W-:Y:S01]  /*313d0*/  STL [R1+0xc88], R2 ;  /* 0x000c880201007387 */ /* 0x0005e20000100800 */
[----:B------:R-:W-:-:S03]  /*313e0*/  IMAD.MOV.U32 R3, RZ, RZ, R233 ;  /* 0x000000ffff037224 */ /* 0x000fc600078e00e9 */
[----:B------:R-:W-:Y:S01]  /*313f0*/  STL [R1+0xc94], R246 ;  /* 0x000c94f601007387 */ /* 0x000fe20000100800 */
[----:B--2---:R-:W-:-:S03]  /*31400*/  IMAD.MOV.U32 R2, RZ, RZ, R247 ;  /* 0x000000ffff027224 */ /* 0x004fc600078e00f7 */
[----:B------:R-:W-:Y:S01]  /*31410*/  STL [R1+0xc9c], R232 ;  /* 0x000c9ce801007387 */ /* 0x000fe20000100800 */
[----:B------:R-:W-:-:S03]  /*31420*/  IMAD.MOV.U32 R4, RZ, RZ, R235 ;  /* 0x000000ffff047224 */ /* 0x000fc600078e00eb */
[----:B------:R1:W-:Y:S04]  /*31430*/  STL [R1+0xc90], R2 ;  /* 0x000c900201007387 */ /* 0x0003e80000100800 */
[----:B------:R-:W-:Y:S01]  /*31440*/  STL [R1+0xca4], R234 ;  /* 0x000ca4ea01007387 */ /* 0x000fe20000100800 */
[----:B-1----:R-:W-:-:S03]  /*31450*/  LOP3.LUT R2, R252, 0x7, RZ, 0xc0, !PT ;  /* 0x00000007fc027812 */ /* 0x002fc600078ec0ff */
[----:B------:R-:W-:Y:S02]  /*31460*/  STL [R1+0xc98], R3 ;  /* 0x000c980301007387 */ /* 0x000fe40000100800 */
[----:B------:R-:W-:Y:S02]  /*31470*/  IMAD R2, R2, 0x210, RZ ;  /* 0x0000021002027824 */ /* 0x000fe400078e02ff */
[----:B------:R1:W-:Y:S01]  /*31480*/  STL [R1+0xca0], R4 ;  /* 0x000ca00401007387 */ /* 0x0003e20000100800 */
[C---:B------:R-:W-:Y:S01]  /*31490*/  IMAD.SHL.U32 R5, R252.reuse, 0x80, RZ ;  /* 0x00000080fc057824 */ /* 0x040fe200078e00ff */
[----:B-1----:R-:W-:-:S04]  /*314a0*/  SHF.L.U32 R4, R252, 0x1, RZ ;  /* 0x00000001fc047819 */ /* 0x002fc800000006ff */
[----:B------:R-:W-:Y:S01]  /*314b0*/  LOP3.LUT R2, R2, 0x30, R4, 0x78, !PT ;  /* 0x0000003002027812 */ /* 0x000fe200078e7804 */
[----:B------:R1:W-:Y:S03]  /*314c0*/  STL [R1+0xcac], R242 ;  /* 0x000cacf201007387 */ /* 0x0003e60000100800 */
[----:B------:R-:W-:Y:S01]  /*314d0*/  LOP3.LUT R36, R2, 0x1000, R5, 0xf8, !PT ;  /* 0x0000100002247812 */ /* 0x000fe200078ef805 */
[----:B------:R1:W-:Y:S04]  /*314e0*/  STL [R1+0xca8], R243 ;  /* 0x000ca8f301007387 */ /* 0x0003e80000100800 */
[----:B------:R1:W-:Y:S04]  /*314f0*/  STL [R1+0xfb8], R36 ;  /* 0x000fb82401007387 */ /* 0x0003e80000100800 */
        /* <DEDUP_REMOVED lines=48> */
[----:B------:R1:W-:Y:S01]  /*31800*/  STL [R1+0xcc], RZ ;  /* 0x0000ccff01007387 */ /* 0x0003e20000100800 */
[----:B------:R-:W-:-:S03]  /*31810*/  SHF.R.S32.HI R4, RZ, 0x1f, R0 ;  /* 0x0000001fff047819 */ /* 0x000fc60000011400 */
[----:B------:R1:W-:Y:S04]  /*31820*/  STL [R1+0xa0], RZ ;  /* 0x0000a0ff01007387 */ /* 0x0003e80000100800 */
[----:B------:R1:W-:Y:S04]  /*31830*/  STL [R1+0xa4], RZ ;  /* 0x0000a4ff01007387 */ /* 0x0003e80000100800 */
[----:B------:R1:W-:Y:S04]  /*31840*/  STL [R1+0xa8], RZ ;  /* 0x0000a8ff01007387 */ /* 0x0003e80000100800 */
[----:B------:R1:W-:Y:S01]  /*31850*/  STL [R1+0xac], RZ ;  /* 0x0000acff01007387 */ /* 0x0003e20000100800 */
[----:B------:R-:W-:-:S03]  /*31860*/  SHF.L.U64.HI R2, R0, 0x2, R4 ;  /* 0x0000000200027819 */ /* 0x000fc60000010204 */
[----:B------:R1:W-:Y:S01]  /*31870*/  STL [R1+0x70], RZ ;  /* 0x000070ff01007387 */ /* 0x0003e20000100800 */
[----:B------:R-:W-:-:S03]  /*31880*/  LOP3.LUT R0, R252, 0x3, RZ, 0xc0, !PT ;  /* 0x00000003fc007812 */ /* 0x000fc600078ec0ff */
[----:B------:R1:W-:Y:S04]  /*31890*/  STL [R1+0x74], RZ ;  /* 0x000074ff01007387 */ /* 0x0003e80000100800 */
[----:B------:R1:W-:Y:S04]  /*318a0*/  STL [R1+0x78], RZ ;  /* 0x000078ff01007387 */ /* 0x0003e80000100800 */
[----:B------:R1:W-:Y:S04]  /*318b0*/  STL [R1+0x7c], RZ ;  /* 0x00007cff01007387 */ /* 0x0003e80000100800 */
[----:B------:R1:W-:Y:S04]  /*318c0*/  STL [R1+0x60], RZ ;  /* 0x000060ff01007387 */ /* 0x0003e80000100800 */
[----:B------:R1:W-:Y:S01]  /*318d0*/  STL [R1+0x64], RZ ;  /* 0x000064ff01007387 */ /* 0x0003e20000100800 */
[----:B------:R-:W-:-:S03]  /*318e0*/  IMAD R0, R0, 0x420, RZ ;  /* 0x0000042000007824 */ /* 0x000fc600078e02ff */
[----:B------:R1:W-:Y:S04]  /*318f0*/  STL [R1+0x68], RZ ;  /* 0x000068ff01007387 */ /* 0x0003e80000100800 */
[----:B------:R1:W-:Y:S04]  /*31900*/  STL [R1+0x6c], RZ ;  /* 0x00006cff01007387 */ /* 0x0003e80000100800 */
[----:B------:R1:W-:Y:S04]  /*31910*/  STL [R1+0x40], RZ ;  /* 0x000040ff01007387 */ /* 0x0003e80000100800 */
[----:B------:R1:W-:Y:S04]  /*31920*/  STL [R1+0x44], RZ ;  /* 0x000044ff01007387 */ /* 0x0003e80000100800 */
[----:B------:R1:W-:Y:S01]  /*31930*/  STL [R1+0x48], RZ ;  /* 0x000048ff01007387 */ /* 0x0003e20000100800 */
[----:B------:R-:W-:-:S03]  /*31940*/  LOP3.LUT R37, R0, 0x5c, R252, 0x78, !PT ;  /* 0x0000005c00257812 */ /* 0x000fc600078e78fc */
[----:B------:R1:W-:Y:S01]  /*31950*/  STL [R1+0x4c], RZ ;  /* 0x00004cff01007387 */ /* 0x0003e20000100800 */
[----:B------:R-:W-:-:S03]  /*31960*/  LOP3.LUT R0, R36, 0x40, RZ, 0x3c, !PT ;  /* 0x0000004024007812 */ /* 0x000fc600078e3cff */
[----:B------:R1:W-:Y:S04]  /*31970*/  STL [R1+0x20], RZ ;  /* 0x000020ff01007387 */ /* 0x0003e80000100800 */
[----:B------:R1:W-:Y:S04]  /*31980*/  STL [R1+0x24], RZ ;  /* 0x000024ff01007387 */ /* 0x0003e80000100800 */
[----:B------:R1:W-:Y:S04]  /*31990*/  STL [R1+0x28], RZ ;  /* 0x000028ff01007387 */ /* 0x0003e80000100800 */
[----:B------:R1:W-:Y:S04]  /*319a0*/  STL [R1+0x2c], RZ ;  /* 0x00002cff01007387 */ /* 0x0003e80000100800 */
[----:B------:R1:W-:Y:S04]  /*319b0*/  STL [R1], RZ ;  /* 0x000000ff01007387 */ /* 0x0003e80000100800 */
[----:B------:R1:W-:Y:S04]  /*319c0*/  STL [R1+0x4], RZ ;  /* 0x000004ff01007387 */ /* 0x0003e80000100800 */
[----:B------:R1:W-:Y:S04]  /*319d0*/  STL [R1+0x8], RZ ;  /* 0x000008ff01007387 */ /* 0x0003e80000100800 */
[----:B------:R1:W-:Y:S04]  /*319e0*/  STL [R1+0xc], RZ ;  /* 0x00000cff01007387 */ /* 0x0003e80000100800 */
[----:B------:R1:W-:Y:S01]  /*319f0*/  STL [R1+0xfc4], R0 ;  /* 0x000fc40001007387 */ /* 0x0003e20000100800 */
[----:B------:R-:W-:-:S04]  /*31a00*/  SHF.R.S32.HI R3, RZ, 0x1f, R251 ;  /* 0x0000001fff037819 */ /* 0x000fc800000114fb */
[----:B------:R-:W-:Y:S01]  /*31a10*/  LEA.HI R3, R3, R251, RZ, 0x7 ;  /* 0x000000fb03037211 */ /* 0x000fe200078f38ff */
[----:B------:R-:W-:-:S03]  /*31a20*/  USHF.R.S32.HI UR6, URZ, 0x1f, UR4 ;  /* 0x0000001f3f067899 */ /* 0x000fc60008011404 */
[----:B------:R-:W-:Y:S01]  /*31a30*/  SHF.R.S32.HI R3, RZ, 0x7, R3 ;  /* 0x00000007ff037819 */ /* 0x000fe20000011403 */
[----:B------:R-:W-:Y:S01]  /*31a40*/  CS2R R84, SRZ ;  /* 0x0000000000547805 */ /* 0x000fe2000001ff00 */
[----:B------:R-:W-:Y:S01]  /*31a50*/  CS2R R86, SRZ ;  /* 0x0000000000567805 */ /* 0x000fe2000001ff00 */
[----:B------:R-:W-:Y:S01]  /*31a60*/  CS2R R88, SRZ ;  /* 0x0000000000587805 */ /* 0x000fe2000001ff00 */
[----:B------:R-:W-:Y:S01]  /*31a70*/  IADD3 R38, R3, -0x5, RZ ;  /* 0xfffffffb03267810 */ /* 0x000fe20007ffe0ff */
        /* <DEDUP_REMOVED lines=89> */
[----:B------:R-:W-:Y:S01]  /*32010*/  LOP3.LUT R3, R37, 0x20, RZ, 0x3c, !PT ;  /* 0x0000002025037812 */ /* 0x000fe200078e3cff */
[----:B------:R-:W-:-:S02]  /*32020*/  USHF.L.U32 UR7, UR4, 0x2, URZ ;  /* 0x0000000204077899 */ /* 0x000fc4000800063f */
[----:B------:R-:W-:Y:S02]  /*32030*/  USHF.L.U64.HI UR6, UR4, 0x2, UR6 ;  /* 0x0000000204067899 */ /* 0x000fe40008010206 */
[----:B------:R-:W-:Y:S02]  /*32040*/  UMOV UR5, 0x4 ;  /* 0x0000000400057882 */ /* 0x000fe40000000000 */
[----:B-1----:R-:W-:Y:S02]  /*32050*/  UMOV UR4, 0xffffffff ;  /* 0xffffffff00047882 */ /* 0x002fe40000000000 */
.L_x_1:
[----:B------:R-:W2:Y:S01]  /*32060*/  LDL R37, [R1+0xfb8] ;  /* 0x000fb80001257983 */ /* 0x000ea20000100800 */
[----:B------:R-:W-:Y:S01]  /*32070*/  UIADD3 UR4, UR4, 0x1, URZ ;  /* 0x0000000104047890 */ /* 0x000fe2000fffe03f */
[----:B------:R-:W-:-:S04]  /*32080*/  DEPBAR.LE SB0, 0x8 ;  /* 0x000082000000791a */ /* 0x000fc80000000000 */
[----:B------:R-:W-:Y:S01]  /*32090*/  STL [R1+0x1eb8], R245 ;  /* 0x001eb8f501007387 */ /* 0x000fe20000100800 */
[----:B------:R-:W-:-:S03]  /*320a0*/  UISETP.GT.AND UP0, UPT, UR4, 0x4, UPT ;  /* 0x000000040400788c */ /* 0x000fc6000bf04270 */
[----:B------:R-:W-:Y:S01]  /*320b0*/  STL [R1+0x1eb4], R246 ;  /* 0x001eb4f601007387 */ /* 0x000fe20000100800 */
[----:B------:R-:W-:-:S03]  /*320c0*/  USEL UR4, UR4, URZ, !UP0 ;  /* 0x0000003f04047287 */ /* 0x000fc6000c000000 */
[----:B------:R-:W-:Y:S03]  /*320d0*/  STL [R1+0x1eb0], R247 ;  /* 0x001eb0f701007387 */ /* 0x000fe60000100800 */
[----:B------:R-:W-:Y:S01]  /*320e0*/  IMAD.U32 R3, RZ, RZ, UR4 ;  /* 0x00000004ff037e24 */ /* 0x000fe2000f8e00ff */
[----:B------:R-:W-:Y:S04]  /*320f0*/  STL [R1+0x1eac], R232 ;  /* 0x001eace801007387 */ /* 0x000fe80000100800 */
[----:B------:R1:W-:Y:S04]  /*32100*/  STL [R1+0x1ea8], R233 ;  /* 0x001ea8e901007387 */ /* 0x0003e80000100800 */
[----:B------:R-:W-:Y:S04]  /*32110*/  STL [R1+0x1ea4], R234 ;  /* 0x001ea4ea01007387 */ /* 0x000fe80000100800 */
[----:B------:R3:W-:Y:S04]  /*32120*/  STL [R1+0x1ea0], R235 ;  /* 0x001ea0eb01007387 */ /* 0x0007e80000100800 */
[----:B------:R-:W-:Y:S04]  /*32130*/  STL [R1+0x12f0], R2 ;  /* 0x0012f00201007387 */ /* 0x000fe80000100800 */
[----:B-1----:R-:W4:Y:S04]  /*32140*/  LDL.LU.64 R232, [R1+0x200] ;  /* 0x0002000001e87983 */ /* 0x002f280000300a00 */
[----:B---3--:R-:W4:Y:S04]  /*32150*/  LDL.LU.64 R234, [R1+0x208] ;  /* 0x0002080001ea7983 */ /* 0x008f280000300a00 */
[----:B------:R-:W3:Y:S04]  /*32160*/  LDL.LU.64 R144, [R1+0x1f0] ;  /* 0x0001f00001907983 */ /* 0x000ee80000300a00 */
[----:B------:R-:W3:Y:S04]  /*32170*/  LDL.LU.64 R146, [R1+0x1f8] ;  /* 0x0001f80001927983 */ /* 0x000ee80000300a00 */
[----:B------:R-:W4:Y:S04]  /*32180*/  LDL.LU.64 R140, [R1+0x1e0] ;  /* 0x0001e000018c7983 */ /* 0x000f280000300a00 */
[----:B------:R-:W4:Y:S04]  /*32190*/  LDL.LU.64 R142, [R1+0x1e8] ;  /* 0x0001e800018e7983 */ /* 0x000f280000300a00 */
[----:B------:R-:W4:Y:S04]  /*321a0*/  LDL.LU.64 R136, [R1+0x1d0] ;  /* 0x0001d00001887983 */ /* 0x000f280000300a00 */
[----:B------:R-:W4:Y:S04]  /*321b0*/  LDL.LU.64 R138, [R1+0x1d8] ;  /* 0x0001d800018a7983 */ /* 0x000f280000300a00 */
[----:B------:R-:W1:Y:S02]  /*321c0*/  S2R R36, SR_TID.X ;  /* 0x0000000000247919 */ /* 0x000e640000002100 */
[----:B-1----:R-:W-:-:S02]  /*321d0*/  LOP3.LUT R0, R36, 0x3, RZ, 0xc0, !PT ;  /* 0x0000000324007812 */ /* 0x002fc400078ec0ff */
[----:B------:R-:W-:-:S03]  /*321e0*/  LOP3.LUT R38, R36, 0x3, RZ, 0xc0, !PT ;  /* 0x0000000324267812 */ /* 0x000fc600078ec0ff */
[----:B------:R-:W-:Y:S02]  /*321f0*/  IMAD R0, R0, 0x420, RZ ;  /* 0x0000042000007824 */ /* 0x000fe400078e02ff */
[----:B------:R-:W-:-:S03]  /*32200*/  IMAD R38, R38, 0x420, RZ ;  /* 0x0000042026267824 */ /* 0x000fc600078e02ff */
[--C-:B------:R-:W-:Y:S02]  /*32210*/  LOP3.LUT R0, R0, 0x5c, R36.reuse, 0x78, !PT ;  /* 0x0000005c00007812 */ /* 0x100fe400078e7824 */
[----:B------:R-:W-:Y:S01]  /*32220*/  LOP3.LUT R38, R38, 0x5c, R36, 0x78, !PT ;  /* 0x0000005c26267812 */ /* 0x000fe200078e7824 */
[----:B------:R-:W-:Y:S02]  /*32230*/  IMAD.U32 R36, RZ, RZ, UR4 ;  /* 0x00000004ff247e24 */ /* 0x000fe4000f8e00ff */
[----:B------:R-:W-:Y:S01]  /*32240*/  IMAD R3, R3, 0x20000, R0 ;  /* 0x0002000003037824 */ /* 0x000fe200078e0200 */
[----:B------:R-:W-:Y:S01]  /*32250*/  BAR.SYNC.DEFER_BLOCKING 0x0 ;  /* 0x0000000000007b1d */ /* 0x000fe20000010000 */
[----:B------:R-:W-:Y:S02]  /*32260*/  LOP3.LUT R38, R38, 0x20, RZ, 0x3c, !PT ;  /* 0x0000002026267812 */ /* 0x000fe400078e3cff */
[----:B------:R-:W-:-:S05]  /*32270*/  MOV R0, UR4 ;  /* 0x0000000400007c02 */ /* 0x000fca0008000f00 */
[----:B------:R-:W-:Y:S01]  /*32280*/  IMAD R0, R0, 0x20000, R38 ;  /* 0x0002000000007824 */ /* 0x000fe200078e0226 */
[----:B------:R-:W-:Y:S04]  /*32290*/  LDS R132, [R3] ;  /* 0x0000000003847984 */ /* 0x000fe80000000800 */
[----:B------:R-:W-:Y:S04]  /*322a0*/  LDS R134, [R3+0x1000] ;  /* 0x0010000003867984 */ /* 0x000fe80000000800 */
[----:B------:R-:W-:Y:S04]  /*322b0*/  LDS R133, [R0] ;  /* 0x0000000000857984 */ /* 0x000fe80000000800 */
[----:B------:R-:W-:Y:S04]  /*322c0*/  LDS R135, [R0+0x1000] ;  /* 0x0010000000877984 */ /* 0x000fe80000000800 */
        /* <DEDUP_REMOVED lines=11> */
[----:B------:R-:W-:Y:S01]  /*32380*/  LDS R131, [R0+0x1100] ;  /* 0x0011000000837984 */ /* 0x000fe20000000800 */
[----:B--2---:R-:W-:-:S05]  /*32390*/  IMAD R252, R36, 0x10000, R37 ;  /* 0x0001000024fc7824 */ /* 0x004fca00078e0225 */
[----:B------:R-:W3:Y:S04]  /*323a0*/  LDSM.16.M88.4 R52, [R252+0xa2000] ;  /* 0x0a200000fc34783b */ /* 0x000ee80000000200 */
[----:B------:R-:W4:Y:S04]  /*323b0*/  LDSM.16.M88.4 R60, [R252+0xa4000] ;  /* 0x0a400000fc3c783b */ /* 0x000f280000000200 */
[----:B------:R-:W-:Y:S04]  /*323c0*/  LDSM.16.M88.4 R48, [R252+0xa6000] ;  /* 0x0a600000fc30783b */ /* 0x000fe80000000200 */
[----:B------:R-:W-:Y:S04]  /*323d0*/  LDSM.16.M88.4 R44, [R252+0xa8000] ;  /* 0x0a800000fc2c783b */ /* 0x000fe80000000200 */
[----:B------:R-:W1:Y:S04]  /*323e0*/  LDSM.16.M88.4 R56, [R252+0xa0000] ;  /* 0x0a000000fc38783b */ /* 0x000e680000000200 */
[----:B------:R-:W2:Y:S04]  /*323f0*/  LDSM.16.M88.4 R40, [R252+0xaa000] ;  /* 0x0aa00000fc28783b */ /* 0x000ea80000000200 */
[----:B------:R-:W2:Y:S04]  /*32400*/  LDSM.16.M88.4 R36, [R252+0xac000] ;  /* 0x0ac00000fc24783b */ /* 0x000ea80000000200 */
[----:B------:R-:W2:Y:S01]  /*32410*/  LDSM.16.M88.4 R248, [R252+0xae000] ;  /* 0x0ae00000fcf8783b */ /* 0x000ea20000000200 */
[C---:B---3--:R-:W-:Y:S08]  /*32420*/  HMMA.1688.F32.TF32 R144, R132.reuse, R52, R144 ;  /* 0x000000348490723c */ /* 0x048ff00000081090 */
[C---:B----4-:R-:W-:Y:S01]  /*32430*/  HMMA.1688.F32.TF32 R140, R132.reuse, R60, R140 ;  /* 0x0000003c848c723c */ /* 0x050fe2000008108c */
[----:B-1----:R-:W-:Y:S07]  /*32440*/  STL [R1+0x1e98], R58 ;  /* 0x001e983a01007387 */ /* 0x002fee0000100800 */
[C---:B------:R-:W-:Y:S01]  /*32450*/  HMMA.1688.F32.TF32 R136, R132.reuse, R48, R136 ;  /* 0x000000308488723c */ /* 0x040fe20000081088 */
[----:B------:R-:W-:Y:S07]  /*32460*/  STL [R1+0x1e94], R59 ;  /* 0x001e943b01007387 */ /* 0x000fee0000100800 */
[----:B-----5:R-:W-:Y:S01]  /*32470*/  HMMA.1688.F32.TF32 R84, R132, R44, R84 ;  /* 0x0000002c8454723c */ /* 0x020fe20000081054 */
[----:B------:R-:W-:Y:S04]  /*32480*/  STL [R1+0x1e9c], R54 ;  /* 0x001e9c3601007387 */ /* 0x000fe80000100800 */
[----:B------:R-:W-:Y:S04]  /*32490*/  STL [R1+0x1e90], R55 ;  /* 0x001e903701007387 */ /* 0x000fe80000100800 */
[----:B------:R-:W-:Y:S04]  /*324a0*/  STL [R1+0x1e8c], R62 ;  /* 0x001e8c3e01007387 */ /* 0x000fe80000100800 */
[----:B------:R1:W-:Y:S04]  /*324b0*/  STL [R1+0x1e88], R63 ;  /* 0x001e883f01007387 */ /* 0x0003e80000100800 */
[----:B------:R3:W-:Y:S04]  /*324c0*/  STL [R1+0x1e84], R50 ;  /* 0x001e843201007387 */ /* 0x0007e80000100800 */
[----:B------:R-:W-:Y:S04]  /*324d0*/  STL [R1+0x1e80], R51 ;  /* 0x001e803301007387 */ /* 0x000fe80000100800 */
[----:B------:R-:W-:Y:S04]  /*324e0*/  STL [R1+0x1e7c], R46 ;  /* 0x001e7c2e01007387 */ /* 0x000fe80000100800 */
[----:B------:R-:W-:Y:S04]  /*324f0*/  STL [R1+0x1e78], R47 ;  /* 0x001e782f01007387 */ /* 0x000fe80000100800 */
[----:B--2---:R-:W-:Y:S04]  /*32500*/  STL [R1+0x1e74], R42 ;  /* 0x001e742a01007387 */ /* 0x004fe80000100800 */
[----:B------:R-:W-:Y:S04]  /*32510*/  STL [R1+0x1e70], R43 ;  /* 0x001e702b01007387 */ /* 0x000fe80000100800 */
[----:B------:R-:W-:Y:S04]  /*32520*/  STL [R1+0x1e5c], R38 ;  /* 0x001e5c2601007387 */ /* 0x000fe80000100800 */
[----:B------:R-:W-:Y:S04]  /*32530*/  STL [R1+0x1e58], R39 ;  /* 0x001e582701007387 */ /* 0x000fe80000100800 */
[----:B------:R-:W-:Y:S04]  /*32540*/  STL [R1+0x1e54], R250 ;  /* 0x001e54fa01007387 */ /* 0x000fe80000100800 */
[----:B------:R-:W-:Y:S04]  /*32550*/  STL [R1+0x1e50], R251 ;  /* 0x001e50fb01007387 */ /* 0x000fe80000100800 */
[----:B------:R-:W-:Y:S04]  /*32560*/  STL [R1+0x1c08], R252 ;  /* 0x001c08fc01007387 */ /* 0x000fe80000100800 */
[----:B------:R-:W-:Y:S04]  /*32570*/  STL [R1+0x1bc], R147 ;  /* 0x0001bc9301007387 */ /* 0x000fe80000100800 */
[----:B------:R-:W-:Y:S01]  /*32580*/  STL [R1+0x1a0], R140 ;  /* 0x0001a08c01007387 */ /* 0x000fe20000100800 */
[----:B-1----:R-:W-:-:S03]  /*32590*/  MOV R63, R84 ;  /* 0x00000054003f7202 */ /* 0x002fc60000000f00 */
[----:B------:R-:W-:Y:S01]  /*325a0*/  STL [R1+0x194], R137 ;  /* 0x0001948901007387 */ /* 0x000fe20000100800 */
[----:B---3--:R-:W-:-:S03]  /*325b0*/  IMAD.MOV.U32 R50, RZ, RZ, R87 ;  /* 0x000000ffff327224 */ /* 0x008fc600078e0057 */
[----:B------:R-:W-:Y:S04]  /*325c0*/  STL [R1+0x198], R138 ;  /* 0x0001988a01007387 */ /* 0x000fe80000100800 */
[----:B------:R-:W-:Y:S04]  /*325d0*/  STL [R1+0x184], R85 ;  /* 0x0001845501007387 */ /* 0x000fe80000100800 */
[----:B------:R1:W-:Y:S02]  /*325e0*/  STL [R1+0x188], R86 ;  /* 0x0001885601007387 */ /* 0x0003e40000100800 */
[C---:B-1----:R-:W-:Y:S11]  /*325f0*/  HMMA.1688.F32.TF32 R84, R132.reuse, R40, R88 ;  /* 0x000000288454723c */ /* 0x042ff60000081058 */
[----:B------:R-:W-:Y:S11]  /*32600*/  @!UPT UIADD3 URZ, URZ, URZ, URZ ;  /* 0x0000003f3f3ff290 */ /* 0x000ff6000fffe03f */
[----:B------:R-:W-:Y:S01]  /*32610*/  @!UPT UIADD3 URZ, URZ, URZ, URZ ;  /* 0x0000003f3f3ff290 */ /* 0x000fe2000fffe03f */
[----:B------:R-:W-:Y:S01]  /*32620*/  STL [R1+0x174], R85 ;  /* 0x0001745501007387 */ /* 0x000fe20000100800 */
[----:B------:R-:W-:Y:S02]  /*32630*/  IMAD.MOV.U32 R51, RZ, RZ, R84 ;  /* 0x000000ffff337224 */ /* 0x000fe400078e0054 */
[----:B------:R-:W-:Y:S01]  /*32640*/  IMAD.MOV.U32 R46, RZ, RZ, R87 ;  /* 0x000000ffff2e7224 */ /* 0x000fe200078e0057 */
[----:B------:R1:W-:Y:S02]  /*32650*/  STL [R1+0x178], R86 ;  /* 0x0001785601007387 */ /* 0x0003e40000100800 */
[C---:B-1----:R-:W-:Y:S11]  /*32660*/  HMMA.1688.F32.TF32 R84, R132.reuse, R36, R92 ;  /* 0x000000248454723c */ /* 0x042ff6000008105c */
[----:B------:R-:W-:Y:S11]  /*32670*/  @!UPT UIADD3 URZ, URZ, URZ, URZ ;  /* 0x0000003f3f3ff290 */ /* 0x000ff6000fffe03f */
[----:B------:R-:W-:Y:S01]  /*32680*/  @!UPT UIADD3 URZ, URZ, URZ, URZ ;  /* 0x0000003f3f3ff290 */ /* 0x000fe2000fffe03f */
[----:B------:R1:W-:Y:S01]  /*32690*/  STL [R1+0x164], R85 ;  /* 0x0001645501007387 */ /* 0x0003e20000100800 */
[----:B------:R-:W-:Y:S01]  /*326a0*/  MOV R47, R84 ;  /* 0x00000054002f7202 */ /* 0x000fe20000000f00 */
[----:B------:R-:W-:Y:S02]  /*326b0*/  IMAD.MOV.U32 R42, RZ, RZ, R86 ;  /* 0x000000ffff2a7224 */ /* 0x000fe400078e0056 */
[----:B------:R-:W-:Y:S02]  /*326c0*/  IMAD.MOV.U32 R43, RZ, RZ, R87 ;  /* 0x000000ffff2b7224 */ /* 0x000fe400078e0057 */
[----:B-1----:R-:W-:Y:S11]  /*326d0*/  HMMA.1688.F32.TF32 R84, R132, R248, R96 ;  /* 0x000000f88454723c */ /* 0x002ff60000081060 */
[----:B------:R-:W-:Y:S11]  /*326e0*/  @!UPT UIADD3 URZ, URZ, URZ, URZ ;  /* 0x0000003f3f3ff290 */ /* 0x000ff6000fffe03f */
[----:B------:R-:W-:Y:S01]  /*326f0*/  @!UPT UIADD3 URZ, URZ, URZ, URZ ;  /* 0x0000003f3f3ff290 */ /* 0x000fe2000fffe03f */
[----:B------:R-:W-:Y:S01]  /*32700*/  STL.64 [R1+0x150], R84 ;  /* 0x0001505401007387 */ /* 0x000fe20000100a00 */
[----:B------:R-:W-:-:S03]  /*32710*/  IMAD.MOV.U32 R38, RZ, RZ, R87 ;  /* 0x000000ffff267224 */ /* 0x000fc600078e0057 */
[----:B------:R1:W-:Y:S02]  /*32720*/  STL [R1+0x158], R86 ;  /* 0x0001585601007387 */ /* 0x0003e40000100800 */
[C---:B-1----:R-:W-:Y:S02]  /*32730*/  HMMA.1688.F32.TF32 R84, R240.reuse, R56, R100 ;  /* 0x00000038f054723c */ /* 0x042fe40000081064 */
[----:B------:R-:W-:Y:S04]  /*32740*/  LDS R100, [R3+0x280] ;  /* 0x0002800003647984 */ /* 0x000fe80000000800 */
[----:B------:R-:W-:Y:S02]  /*32750*/  LDS R102, [R3+0x1280] ;  /* 0x0012800003667984 */ /* 0x000fe40000000800 */
[----:B------:R-:W-:Y:S02]  /*32760*/  HMMA.1688.F32.TF32 R92, R240, R48, R112 ;  /* 0x00000030f05c723c */ /* 0x000fe40000081070 */
[----:B------:R-:W-:Y:S04]  /*32770*/  LDS R101, [R0+0x280] ;  /* 0x0002800000657984 */ /* 0x000fe80000000800 */
[----:B------:R-:W1:Y:S09]  /*32780*/  LDS R103, [R0+0x1280] ;  /* 0x0012800000677984 */ /* 0x000e720000000800 */
[----:B------:R-:W-:Y:S01]  /*32790*/  STL [R1+0x144], R85 ;  /* 0x0001445501007387 */ /* 0x000fe20000100800 */
[----:B------:R-:W-:Y:S01]  /*327a0*/  MOV R39, R84 ;  /* 0x0000005400277202 */ /* 0x000fe20000000f00 */
[----:B------:R-:W-:-:S02]  /*327b0*/  IMAD.MOV.U32 R250, RZ, RZ, R87 ;  /* 0x000000fffffa7224 */ /* 0x000fc400078e0057 */
[----:B------:R2:W-:Y:S02]  /*327c0*/  STL [R1+0x148], R86 ;  /* 0x0001485601007387 */ /* 0x0005e40000100800 */
[----:B--2---:R-:W-:Y:S11]  /*327d0*/  HMMA.1688.F32.TF32 R84, R240, R52, R104 ;  /* 0x00000034f054723c */ /* 0x004ff60000081068 */
[----:B------:R-:W-:Y:S11]  /*327e0*/  @!UPT UIADD3 URZ, URZ, URZ, URZ ;  /* 0x0000003f3f3ff290 */ /* 0x000ff6000fffe03f */
[----:B------:R-:W-:Y:S01]  /*327f0*/  @!UPT UIADD3 URZ, URZ, URZ, URZ ;  /* 0x0000003f3f3ff290 */ /* 0x000fe2000fffe03f */
[----:B------:R-:W-:Y:S01]  /*32800*/  STL [R1+0x134], R85 ;  /* 0x0001345501007387 */ /* 0x000fe20000100800 */
[----:B------:R-:W-:-:S03]  /*32810*/  IMAD.MOV.U32 R251, RZ, RZ, R84 ;  /* 0x000000fffffb7224 */ /* 0x000fc600078e0054 */
[----:B------:R2:W-:Y:S02]  /*32820*/  STL.64 [R1+0x138], R86 ;  /* 0x0001385601007387 */ /* 0x0005e40000100a00 */
[C---:B--2---:R-:W-:Y:S08]  /*32830*/  HMMA.1688.F32.TF32 R84, R240.reuse, R60, R108 ;  /* 0x0000003cf054723c */ /* 0x044ff0000008106c */
[C---:B------:R-:W-:Y:S11]  /*32840*/  HMMA.1688.F32.TF32 R88, R240.reuse, R44, R116 ;  /* 0x0000002cf058723c */ /* 0x040ff60000081074 */
[----:B------:R-:W-:Y:S04]  /*32850*/  @!UPT UIADD3 URZ, URZ, URZ, URZ ;  /* 0x0000003f3f3ff290 */ /* 0x000fe8000fffe03f */
[----:B------:R-:W-:Y:S04]  /*32860*/  STL.64 [R1+0xb0], R84 ;  /* 0x0000b05401007387 */ /* 0x000fe80000100a00 */
[----:B------:R2:W-:Y:S02]  /*32870*/  STL.64 [R1+0xb8], R86 ;  /* 0x0000b85601007387 */ /* 0x0005e40000100a00 */
[----:B--2---:R-:W-:Y:S02]  /*32880*/  HMMA.1688.F32.TF32 R84, R240, R40, R120 ;  /* 0x00000028f054723c */ /* 0x004fe40000081078 */
[----:B------:R-:W-:Y:S04]  /*32890*/  STL.64 [R1+0x80], R92 ;  /* 0x0000805c01007387 */ /* 0x000fe80000100a00 */
[----:B------:R-:W-:Y:S04]  /*328a0*/  STL.64 [R1+0x88], R94 ;  /* 0x0000885e01007387 */ /* 0x000fe80000100a00 */
[----:B------:R-:W-:Y:S04]  /*328b0*/  STL.64 [R1+0x50], R88 ;  /* 0x0000505801007387 */ /* 0x000fe80000100a00 */
[----:B------:R-:W-:Y:S09]  /*328c0*/  STL.64 [R1+0x58], R90 ;  /* 0x0000585a01007387 */ /* 0x000ff20000100a00 */
[----:B------:R2:W-:Y:S01]  /*328d0*/  STL.64 [R1+0x30], R84 ;  /* 0x0000305401007387 */ /* 0x0005e20000100a00 */
[----:B------:R-:W-:Y:S01]  /*328e0*/  IMAD.MOV.U32 R252, RZ, RZ, R86 ;  /* 0x000000fffffc7224 */ /* 0x000fe200078e0056 */
[----:B------:R-:W-:-:S02]  /*328f0*/  MOV R2, R87 ;  /* 0x0000005700027202 */ /* 0x000fc40000000f00 */
[----:B------:R-:W3:Y:S04]  /*32900*/  LDL.LU.64 R96, [R1+0x90] ;  /* 0x0000900001607983 */ /* 0x000ee80000300a00 */
[----:B------:R-:W3:Y:S01]  /*32910*/  LDL.LU.64 R98, [R1+0x98] ;  /* 0x0000980001627983 */ /* 0x000ee20000300a00 */
[C---:B--2---:R-:W-:Y:S08]  /*32920*/  HMMA.1688.F32.TF32 R84, R240.reuse, R36, R124 ;  /* 0x00000024f054723c */ /* 0x044ff0000008107c */
[----:B------:R-:W-:Y:S11]  /*32930*/  HMMA.1688.F32.TF32 R240, R240, R248, R160 ;  /* 0x000000f8f0f0723c */ /* 0x000ff600000810a0 */
[----:B------:R-:W-:Y:S04]  /*32940*/  @!UPT UIADD3 URZ, URZ, URZ, URZ ;  /* 0x0000003f3f3ff290 */ /* 0x000fe8000fffe03f */
[----:B------:R-:W-:Y:S04]  /*32950*/  STL.64 [R1+0x10], R84 ;  /* 0x0000105401007387 */ /* 0x000fe80000100a00 */
[----:B------:R-:W-:Y:S04]  /*32960*/  STL.64 [R1+0x18], R86 ;  /* 0x0000185601007387 */ /* 0x000fe80000100a00 */
[----:B------:R-:W2:Y:S04]  /*32970*/  LDL.LU.64 R108, [R1+0x120] ;  /* 0x00012000016c7983 */ /* 0x000ea80000300a00 */
[----:B------:R-:W2:Y:S04]  /*32980*/  LDL.LU.64 R110, [R1+0x128] ;  /* 0x00012800016e7983 */ /* 0x000ea80000300a00 */
[----:B------:R-:W4:Y:S04]  /*32990*/  LDL.LU.64 R112, [R1+0x110] ;  /* 0x0001100001707983 */ /* 0x000f280000300a00 */
[----:B------:R-:W4:Y:S04]  /*329a0*/  LDL.LU.64 R114, [R1+0x118] ;  /* 0x0001180001727983 */ /* 0x000f280000300a00 */
[----:B------:R-:W2:Y:S04]  /*329b0*/  LDL.LU.64 R116, [R1+0x100] ;  /* 0x0001000001747983 */ /* 0x000ea80000300a00 */
[----:B------:R-:W2:Y:S04]  /*329c0*/  LDL.LU.64 R118, [R1+0x108] ;  /* 0x0001080001767983 */ /* 0x000ea80000300a00 */
[----:B------:R-:W2:Y:S04]  /*329d0*/  LDL.LU.64 R120, [R1+0xf0] ;  /* 0x0000f00001787983 */ /* 0x000ea80000300a00 */
[----:B------:R-:W2:Y:S04]  /*329e0*/  LDL.LU.64 R122, [R1+0xf8] ;  /* 0x0000f800017a7983 */ /* 0x000ea80000300a00 */
[----:B------:R-:W2:Y:S04]  /*329f0*/  LDL.LU.64 R124, [R1+0xe0] ;  /* 0x0000e000017c7983 */ /* 0x000ea80000300a00 */
[----:B------:R-:W2:Y:S04]  /*32a00*/  LDL.LU.64 R126, [R1+0xe8] ;  /* 0x0000e800017e7983 */ /* 0x000ea80000300a00 */
[----:B------:R-:W-:Y:S04]  /*32a10*/  STL.64 [R1+0x1e38], R242 ;  /* 0x001e38f201007387 */ /* 0x000fe80000100a00 */
[----:B------:R1:W-:Y:S01]  /*32a20*/  STL.64 [R1+0x1e30], R240 ;  /* 0x001e30f001007387 */ /* 0x0003e20000100a00 */
[-C--:B------:R-:W-:Y:S03]  /*32a30*/  HMMA.1688.F32.TF32 R232, R132, R56.reuse, R232 ;  /* 0x0000003884e8723c */ /* 0x080fe600000810e8 */
[----:B------:R-:W-:Y:S04]  /*32a40*/  LDS R84, [R3+0x200] ;  /* 0x0002000003547984 */ /* 0x000fe80000000800 */
[----:B------:R-:W-:Y:S04]  /*32a50*/  LDS R86, [R3+0x1200] ;  /* 0x0012000003567984 */ /* 0x000fe80000000800 */
[----:B-1----:R-:W2:Y:S04]  /*32a60*/  LDL.LU.64 R240, [R1+0xd0] ;  /* 0x0000d00001f07983 */ /* 0x002ea80000300a00 */
[----:B------:R-:W2:Y:S01]  /*32a70*/  LDL.LU.64 R242, [R1+0xd8] ;  /* 0x0000d80001f27983 */ /* 0x000ea20000300a00 */
[----:B------:R-:W-:Y:S03]  /*32a80*/  HMMA.1688.F32.TF32 R8, R64, R56, R8 ;  /* 0x000000384008723c */ /* 0x000fe60000081008 */
[----:B------:R-:W-:Y:S04]  /*32a90*/  LDS R85, [R0+0x200] ;  /* 0x0002000000557984 */ /* 0x000fe80000000800 */
[----:B------:R-:W1:Y:S01]  /*32aa0*/  LDS R87, [R0+0x1200] ;  /* 0x0012000000577984 */ /* 0x000e620000000800 */
[----:B------:R-:W-:Y:S01]  /*32ab0*/  MOV R245, R232 ;  /* 0x000000e800f57202 */ /* 0x000fe20000000f00 */
[----:B------:R-:W-:Y:S01]  /*32ac0*/  IMAD.MOV.U32 R246, RZ, RZ, R233 ;  /* 0x000000fffff67224 */ /* 0x000fe200078e00e9 */
[----:B------:R-:W-:Y:S01]  /*32ad0*/  MOV R233, R144 ;  /* 0x0000009000e97202 */ /* 0x000fe20000000f00 */
[----:B------:R-:W-:-:S02]  /*32ae0*/  IMAD.MOV.U32 R247, RZ, RZ, R234 ;  /* 0x000000fffff77224 */ /* 0x000fc400078e00ea */
[----:B------:R-:W-:Y:S01]  /*32af0*/  IMAD.MOV.U32 R232, RZ, RZ, R235 ;  /* 0x000000ffffe87224 */ /* 0x000fe200078e00eb */
[----:B------:R-:W-:Y:S01]  /*32b00*/  HMMA.1688.F32.TF32 R12, R64, R52, R12 ;  /* 0x00000034400c723c */ /* 0x000fe2000008100c */
[----:B------:R-:W-:Y:S02]  /*32b10*/  IMAD.MOV.U32 R234, RZ, RZ, R145 ;  /* 0x000000ffffea7224 */ /* 0x000fe400078e0091 */
[----:B------:R-:W-:-:S05]  /*32b20*/  IMAD.MOV.U32 R235, RZ, RZ, R146 ;  /* 0x000000ffffeb7224 */ /* 0x000fca00078e0092 */
[C---:B------:R-:W-:Y:S08]  /*32b30*/  HMMA.1688.F32.TF32 R16, R64.reuse, R60, R16 ;  /* 0x0000003c4010723c */ /* 0x040ff00000081010 */
[C---:B------:R-:W-:Y:S08]  /*32b40*/  HMMA.1688.F32.TF32 R20, R64.reuse, R48, R20 ;  /* 0x000000304014723c */ /* 0x040ff00000081014 */
[C---:B------:R-:W-:Y:S08]  /*32b50*/  HMMA.1688.F32.TF32 R24, R64.reuse, R44, R24 ;  /* 0x0000002c4018723c */ /* 0x040ff00000081018 */
[C---:B------:R-:W-:Y:S08]  /*32b60*/  HMMA.1688.F32.TF32 R144, R64.reuse, R40, R28 ;  /* 0x000000284090723c */ /* 0x040ff0000008101c */
[C---:B------:R-:W-:Y:S08]  /*32b70*/  HMMA.1688.F32.TF32 R32, R64.reuse, R36, R32 ;  /* 0x000000244020723c */ /* 0x040ff00000081020 */
[----:B------:R-:W-:Y:S01]  /*32b80*/  HMMA.1688.F32.TF32 R4, R64, R248, R4 ;  /* 0x000000f84004723c */ /* 0x000fe20000081004 */
[----:B------:R-:W-:Y:S04]  /*32b90*/  LDS R64, [R3+0x300] ;  /* 0x0003000003407984 */ /* 0x000fe80000000800 */
[----:B------:R-:W-:Y:S04]  /*32ba0*/  LDS R66, [R3+0x1300] ;  /* 0x0013000003427984 */ /* 0x000fe80000000800 */
[----:B------:R-:W-:Y:S04]  /*32bb0*/  LDS R65, [R0+0x300] ;  /* 0x0003000000417984 */ /* 0x000fe80000000800 */
[----:B------:R-:W3:Y:S01]  /*32bc0*/  LDS R67, [R0+0x1300] ;  /* 0x0013000000437984 */ /* 0x000ee20000000800 */
[C---:B------:R-:W-:Y:S08]  /*32bd0*/  HMMA.1688.F32.TF32 R236, R128.reuse, R56, R164 ;  /* 0x0000003880ec723c */ /* 0x040ff000000810a4 */
[----:B------:R-:W-:Y:S01]  /*32be0*/  HMMA.1688.F32.TF32 R168, R128, R52, R168 ;  /* 0x0000003480a8723c */ /* 0x000fe200000810a8 */
[----:B------:R-:W-:Y:S01]  /*32bf0*/  IMAD.MOV.U32 R55, RZ, RZ, R136 ;  /* 0x000000ffff377224 */ /* 0x000fe200078e0088 */
[----:B------:R-:W-:Y:S01]  /*32c00*/  MOV R58, R142 ;  /* 0x0000008e003a7202 */ /* 0x000fe20000000f00 */
[----:B------:R-:W-:Y:S01]  /*32c10*/  IMAD.MOV.U32 R62, RZ, RZ, R139 ;  /* 0x000000ffff3e7224 */ /* 0x000fe200078e008b */
[----:B------:R-:W-:Y:S01]  /*32c20*/  LDS R28, [R3+0x380] ;  /* 0x00038000031c7984 */ /* 0x000fe20000000800 */
[----:B------:R-:W-:-:S02]  /*32c30*/  IMAD.MOV.U32 R54, RZ, RZ, R141 ;  /* 0x000000ffff367224 */ /* 0x000fc400078e008d */
[----:B------:R-:W-:Y:S01]  /*32c40*/  IMAD.MOV.U32 R59, RZ, RZ, R143 ;  /* 0x000000ffff3b7224 */ /* 0x000fe200078e008f */
[----:B------:R-:W-:Y:S01]  /*32c50*/  HMMA.1688.F32.TF32 R88, R100, R44, R152 ;  /* 0x0000002c6458723c */ /* 0x000fe20000081098 */
[----:B------:R-:W-:Y:S04]  /*32c60*/  LDS R30, [R3+0x1380] ;  /* 0x00138000031e7984 */ /* 0x000fe80000000800 */
[----:B------:R-:W-:Y:S04]  /*32c70*/  LDS R29, [R0+0x380] ;  /* 0x00038000001d7984 */ /* 0x000fe80000000800 */
[----:B------:R-:W-:Y:S04]  /*32c80*/  STL.64 [R1+0x1e48], R238 ;  /* 0x001e48ee01007387 */ /* 0x000fe80000100a00 */
[----:B------:R-:W-:Y:S04]  /*32c90*/  STL.64 [R1+0x1e40], R236 ;  /* 0x001e40ec01007387 */ /* 0x000fe80000100a00 */
[----:B------:R-:W-:Y:S04]  /*32ca0*/  STL.64 [R1+0x1e68], R170 ;  /* 0x001e68aa01007387 */ /* 0x000fe80000100a00 */
[----:B------:R1:W-:Y:S04]  /*32cb0*/  STL.64 [R1+0x1e60], R168 ;  /* 0x001e60a801007387 */ /* 0x0003e80000100a00 */
[----:B------:R-:W4:Y:S04]  /*32cc0*/  LDL.LU.64 R136, [R1+0xc0] ;  /* 0x0000c00001887983 */ /* 0x000f280000300a00 */
[----:B------:R-:W4:Y:S04]  /*32cd0*/  LDL.LU.64 R138, [R1+0xc8] ;  /* 0x0000c800018a7983 */ /* 0x000f280000300a00 */
[----:B------:R-:W4:Y:S04]  /*32ce0*/  LDL.LU.64 R140, [R1+0xa0] ;  /* 0x0000a000018c7983 */ /* 0x000f280000300a00 */
[----:B------:R-:W4:Y:S04]  /*32cf0*/  LDL.LU.64 R142, [R1+0xa8] ;  /* 0x0000a800018e7983 */ /* 0x000f280000300a00 */
[----:B------:R-:W4:Y:S04]  /*32d00*/  LDL.LU.64 R160, [R1+0x70] ;  /* 0x0000700001a07983 */ /* 0x000f280000300a00 */
[----:B------:R-:W4:Y:S04]  /*32d10*/  LDL.LU.64 R162, [R1+0x78] ;  /* 0x0000780001a27983 */ /* 0x000f280000300a00 */
[----:B------:R-:W4:Y:S01]  /*32d20*/  LDL.LU.64 R152, [R1+0x60] ;  /* 0x0000600001987983 */ /* 0x000f220000300a00 */
[C---:B-1----:R-:W-:Y:S03]  /*32d30*/  HMMA.1688.F32.TF32 R224, R84.reuse, R56, R224 ;  /* 0x0000003854e0723c */ /* 0x042fe600000810e0 */
[----:B------:R-:W4:Y:S04]  /*32d40*/  LDL.LU.64 R154, [R1+0x68] ;  /* 0x00006800019a7983 */ /* 0x000f280000300a00 */
[----:B------:R-:W4:Y:S01]  /*32d50*/  LDL.LU.64 R132, [R1+0x40] ;  /* 0x0000400001847983 */ /* 0x000f220000300a00 */
[C---:B------:R-:W-:Y:S03]  /*32d60*/  HMMA.1688.F32.TF32 R220, R84.reuse, R52, R220 ;  /* 0x0000003454dc723c */ /* 0x040fe600000810dc */
[----:B------:R-:W4:Y:S05]  /*32d70*/  LDL.LU.64 R134, [R1+0x48] ;  /* 0x0000480001867983 */ /* 0x000f2a0000300a00 */
[C---:B------:R-:W-:Y:S08]  /*32d80*/  HMMA.1688.F32.TF32 R68, R84.reuse, R60, R68 ;  /* 0x0000003c5444723c */ /* 0x040ff00000081044 */
[C---:B------:R-:W-:Y:S08]  /*32d90*/  HMMA.1688.F32.TF32 R156, R84.reuse, R48, R156 ;  /* 0x00000030549c723c */ /* 0x040ff0000008109c */
[C---:B------:R-:W-:Y:S01]  /*32da0*/  HMMA.1688.F32.TF32 R72, R84.reuse, R44, R72 ;  /* 0x0000002c5448723c */ /* 0x040fe20000081048 */
[----:B------:R-:W1:Y:S07]  /*32db0*/  LDS R31, [R0+0x1380] ;  /* 0x00138000001f7984 */ /* 0x000e6e0000000800 */
[C---:B------:R-:W-:Y:S08]  /*32dc0*/  HMMA.1688.F32.TF32 R200, R84.reuse, R40, R200 ;  /* 0x0000002854c8723c */ /* 0x040ff000000810c8 */
[C---:B------:R-:W-:Y:S08]  /*32dd0*/  HMMA.1688.F32.TF32 R76, R84.reuse, R36, R76 ;  /* 0x00000024544c723c */ /* 0x040ff0000008104c */
[----:B------:R-:W-:Y:S08]  /*32de0*/  HMMA.1688.F32.TF32 R204, R84, R248, R204 ;  /* 0x000000f854cc723c */ /* 0x000ff000000810cc */
[----:B---3--:R-:W-:Y:S01]  /*32df0*/  HMMA.1688.F32.TF32 R104, R64, R56, R96 ;  /* 0x000000384068723c */ /* 0x008fe20000081060 */
[----:B------:R-:W3:Y:S04]  /*32e00*/  LDL.LU.64 R96, [R1+0x20] ;  /* 0x0000200001607983 */ /* 0x000ee80000300a00 */
[----:B------:R-:W3:Y:S03]  /*32e10*/  LDL.LU.64 R98, [R1+0x28] ;  /* 0x0000280001627983 */ /* 0x000ee60000300a00 */
[-C--:B------:R-:W-:Y:S01]  /*32e20*/  HMMA.1688.F32.TF32 R84, R100, R60.reuse, R148 ;  /* 0x0000003c6454723c */ /* 0x080fe20000081094 */
[----:B------:R-:W1:Y:S04]  /*32e30*/  LDL.LU.64 R148, [R1] ;  /* 0x0000000001947983 */ /* 0x000e680000300a00 */
[----:B------:R-:W1:Y:S03]  /*32e40*/  LDL.LU.64 R150, [R1+0x8] ;  /* 0x0000080001967983 */ /* 0x000e660000300a00 */
[----:B------:R-:W-:Y:S01]  /*32e50*/  HMMA.1688.F32.TF32 R172, R128, R60, R172 ;  /* 0x0000003c80ac723c */ /* 0x000fe200000810ac */
[----:B------:R-:W-:-:S07]  /*32e60*/  IMAD.MOV.U32 R168, RZ, RZ, R233 ;  /* 0x000000ffffa87224 */ /* 0x000fce00078e00e9 */
[----:B------:R-:W-:Y:S01]  /*32e70*/  HMMA.1688.F32.TF32 R176, R128, R48, R176 ;  /* 0x0000003080b0723c */ /* 0x000fe200000810b0 */
[----:B------:R-:W-:-:S07]  /*32e80*/  IMAD.MOV.U32 R169, RZ, RZ, R234 ;  /* 0x000000ffffa97224 */ /* 0x000fce00078e00ea */
[C---:B------:R-:W-:Y:S08]  /*32e90*/  HMMA.1688.F32.TF32 R180, R128.reuse, R44, R180 ;  /* 0x0000002c80b4723c */ /* 0x040ff000000810b4 */
[C---:B------:R-:W-:Y:S08]  /*32ea0*/  HMMA.1688.F32.TF32 R184, R128.reuse, R40, R184 ;  /* 0x0000002880b8723c */ /* 0x040ff000000810b8 */
[C---:B------:R-:W-:Y:S08]  /*32eb0*/  HMMA.1688.F32.TF32 R188, R128.reuse, R36, R188 ;  /* 0x0000002480bc723c */ /* 0x040ff000000810bc */
[----:B------:R-:W-:Y:S01]  /*32ec0*/  HMMA.1688.F32.TF32 R192, R128, R248, R192 ;  /* 0x000000f880c0723c */ /* 0x000fe200000810c0 */
[----:B------:R-:W-:Y:S01]  /*32ed0*/  IMAD.MOV.U32 R170, RZ, RZ, R235 ;  /* 0x000000ffffaa7224 */ /* 0x000fe200078e00eb */
[----:B------:R-:W-:Y:S01]  /*32ee0*/  MOV R237, R54 ;  /* 0x0000003600ed7202 */ /* 0x000fe20000000f00 */
[----:B------:R-:W-:-:S02]  /*32ef0*/  IMAD.MOV.U32 R238, RZ, RZ, R58 ;  /* 0x000000ffffee7224 */ /* 0x000fc400078e003a */
[----:B------:R-:W-:-:S03]  /*32f00*/  IMAD.MOV.U32 R239, RZ, RZ, R59 ;  /* 0x000000ffffef7224 */ /* 0x000fc600078e003b */
[----:B--2---:R-:W-:Y:S07]  /*32f10*/  HMMA.1688.F32.TF32 R128, R64, R36, R240 ;  /* 0x000000244080723c */ /* 0x004fee00000810f0 */
[----:B------:R-:W-:Y:S02]  /*32f20*/  IMAD.MOV.U32 R240, RZ, RZ, R245 ;  /* 0x000000fffff07224 */ /* 0x000fe400078e00f5 */
[----:B------:R-:W2:Y:S01]  /*32f30*/  LDL.LU R245, [R1+0x1eb8] ;  /* 0x001eb80001f57983 */ /* 0x000ea20000300800 */
[----:B------:R-:W-:Y:S01]  /*32f40*/  IMAD.MOV.U32 R241, RZ, RZ, R246 ;  /* 0x000000fffff17224 */ /* 0x000fe200078e00f6 */
[----:B------:R-:W-:Y:S01]  /*32f50*/  MOV R243, R232 ;  /* 0x000000e800f37202 */ /* 0x000fe20000000f00 */
[----:B------:R-:W-:Y:S01]  /*32f60*/  IMAD.MOV.U32 R242, RZ, RZ, R247 ;  /* 0x000000fffff27224 */ /* 0x000fe200078e00f7 */
[----:B------:R-:W2:Y:S04]  /*32f70*/  LDL.LU R246, [R1+0x1eb4] ;  /* 0x001eb40001f67983 */ /* 0x000ea80000300800 */
[----:B------:R-:W2:Y:S04]  /*32f80*/  LDL.LU R247, [R1+0x1eb0] ;  /* 0x001eb00001f77983 */ /* 0x000ea80000300800 */
[----:B------:R-:W3:Y:S04]  /*32f90*/  LDL.LU R232, [R1+0x1eac] ;  /* 0x001eac0001e87983 */ /* 0x000ee80000300800 */
[----:B------:R-:W3:Y:S04]  /*32fa0*/  LDL.LU R233, [R1+0x1ea8] ;  /* 0x001ea80001e97983 */ /* 0x000ee80000300800 */
[----:B------:R-:W3:Y:S04]  /*32fb0*/  LDL.LU R234, [R1+0x1ea4] ;  /* 0x001ea40001ea7983 */ /* 0x000ee80000300800 */
[----:B------:R-:W3:Y:S04]  /*32fc0*/  LDL.LU R235, [R1+0x1ea0] ;  /* 0x001ea00001eb7983 */ /* 0x000ee80000300800 */
[----:B------:R-:W3:Y:S04]  /*32fd0*/  LDL.LU R171, [R1+0x1bc] ;  /* 0x0001bc0001ab7983 */ /* 0x000ee80000300800 */
[----:B------:R-:W3:Y:S04]  /*32fe0*/  LDL.LU R236, [R1+0x1a0] ;  /* 0x0001a00001ec7983 */ /* 0x000ee80000300800 */
[----:B------:R-:W3:Y:S04]  /*32ff0*/  LDL.LU R54, [R1+0x1e9c] ;  /* 0x001e9c0001367983 */ /* 0x000ee80000300800 */
[----:B------:R-:W3:Y:S04]  /*33000*/  LDL.LU R58, [R1+0x1e98] ;  /* 0x001e9800013a7983 */ /* 0x000ee80000300800 */
[----:B------:R-:W3:Y:S01]  /*33010*/  LDL.LU R59, [R1+0x1e94] ;  /* 0x001e9400013b7983 */ /* 0x000ee20000300800 */
[----:B------:R-:W-:Y:S08]  /*33020*/  HMMA.1688.F32.TF32 R92, R100, R40, R216 ;  /* 0x00000028645c723c */ /* 0x000ff000000810d8 */
[C---:B------:R-:W-:Y:S08]  /*33030*/  HMMA.1688.F32.TF32 R108, R64.reuse, R52, R108 ;  /* 0x00000034406c723c */ /* 0x040ff0000008106c */
[C---:B----4-:R-:W-:Y:S08]  /*33040*/  HMMA.1688.F32.TF32 R112, R64.reuse, R60, R112 ;  /* 0x0000003c4070723c */ /* 0x050ff00000081070 */
[C---:B------:R-:W-:Y:S08]  /*33050*/  HMMA.1688.F32.TF32 R116, R64.reuse, R48, R116 ;  /* 0x000000304074723c */ /* 0x040ff00000081074 */
[C---:B------:R-:W-:Y:S08]  /*33060*/  HMMA.1688.F32.TF32 R120, R64.reuse, R44, R120 ;  /* 0x0000002c4078723c */ /* 0x040ff00000081078 */
[C---:B------:R-:W-:Y:S08]  /*33070*/  HMMA.1688.F32.TF32 R124, R64.reuse, R40, R124 ;  /* 0x00000028407c723c */ /* 0x040ff0000008107c */
[----:B------:R-:W-:Y:S08]  /*33080*/  HMMA.1688.F32.TF32 R136, R64, R248, R136 ;  /* 0x000000f84088723c */ /* 0x000ff00000081088 */
[C---:B-1----:R-:W-:Y:S01]  /*33090*/  HMMA.1688.F32.TF32 R216, R28.reuse, R40, R148 ;  /* 0x000000281cd8723c */ /* 0x042fe20000081094 */
[----:B------:R-:W-:Y:S04]  /*330a0*/  LDS R148, [R3+0x2000] ;  /* 0x0020000003947984 */ /* 0x000fe80000000800 */
[----:B------:R-:W-:Y:S04]  /*330b0*/  LDS R150, [R3+0x3000] ;  /* 0x0030000003967984 */ /* 0x000fe80000000800 */
[----:B------:R-:W-:Y:S04]  /*330c0*/  LDS R149, [R0+0x2000] ;  /* 0x0020000000957984 */ /* 0x000fe80000000800 */
[----:B------:R-:W3:Y:S01]  /*330d0*/  LDS R151, [R0+0x3000] ;  /* 0x0030000000977984 */ /* 0x000ee20000000800 */
[----:B--2---:R-:W-:Y:S08]  /*330e0*/  HMMA.1688.F32.TF32 R64, R28, R36, R244 ;  /* 0x000000241c40723c */ /* 0x004ff000000810f4 */
[----:B---3--:R-:W-:Y:S07]  /*330f0*/  HMMA.1688.F32.TF32 R244, R148, R58, R240 ;  /* 0x0000003a94f4723c */ /* 0x008fee00000810f0 */
[----:B------:R-:W-:-:S02]  /*33100*/  IMAD.MOV.U32 R240, RZ, RZ, R55 ;  /* 0x000000fffff07224 */ /* 0x000fc400078e0037 */
[----:B------:R-:W2:Y:S01]  /*33110*/  LDL.LU R55, [R1+0x1e90] ;  /* 0x001e900001377983 */ /* 0x000ea20000300800 */
[----:B------:R-:W-:-:S03]  /*33120*/  MOV R243, R62 ;  /* 0x0000003e00f37202 */ /* 0x000fc60000000f00 */
[----:B------:R-:W3:Y:S01]  /*33130*/  LDL.LU R241, [R1+0x194] ;  /* 0x0001940001f17983 */ /* 0x000ee20000300800 */
[-C--:B------:R-:W-:Y:S03]  /*33140*/  HMMA.1688.F32.TF32 R80, R100, R56.reuse, R80 ;  /* 0x000000386450723c */ /* 0x080fe60000081050 */
[----:B------:R-:W3:Y:S04]  /*33150*/  LDL.LU R242, [R1+0x198] ;  /* 0x0001980001f27983 */ /* 0x000ee80000300800 */
[----:B------:R-:W4:Y:S01]  /*33160*/  LDL.LU R62, [R1+0x1e8c] ;  /* 0x001e8c00013e7983 */ /* 0x000f220000300800 */
[----:B------:R-:W-:Y:S03]  /*33170*/  HMMA.1688.F32.TF32 R140, R28, R56, R140 ;  /* 0x000000381c8c723c */ /* 0x000fe6000008108c */
[----:B------:R-:W-:Y:S04]  /*33180*/  STL [R1+0x1d54], R244 ;  /* 0x001d54f401007387 */ /* 0x000fe80000100800 */
[----:B------:R-:W-:Y:S04]  /*33190*/  STL [R1+0x1d50], R245 ;  /* 0x001d50f501007387 */ /* 0x000fe80000100800 */
[----:B------:R1:W-:Y:S04]  /*331a0*/  STL [R1+0x1d4c], R246 ;  /* 0x001d4cf601007387 */ /* 0x0003e80000100800 */
[----:B------:R1:W-:Y:S01]  /*331b0*/  STL [R1+0x1d48], R247 ;  /* 0x001d48f701007387 */ /* 0x0003e20000100800 */
[----:B--2---:R-:W-:Y:S11]  /*331c0*/  HMMA.1688.F32.TF32 R168, R148, R54, R168 ;  /* 0x0000003694a8723c */ /* 0x004ff600000810a8 */
[----:B------:R-:W-:Y:S11]  /*331d0*/  @!UPT UIADD3 URZ, URZ, URZ, URZ ;  /* 0x0000003f3f3ff290 */ /* 0x000ff6000fffe03f */
[----:B------:R-:W-:Y:S02]  /*331e0*/  @!UPT UIADD3 URZ, URZ, URZ, URZ ;  /* 0x0000003f3f3ff290 */ /* 0x000fe4000fffe03f */
[----:B------:R-:W-:Y:S02]  /*331f0*/  IMAD.MOV.U32 R57, RZ, RZ, R168 ;  /* 0x000000ffff397224 */ /* 0x000fe400078e00a8 */
[----:B------:R-:W-:Y:S02]  /*33200*/  IMAD.MOV.U32 R168, RZ, RZ, R63 ;  /* 0x000000ffffa87224 */ /* 0x000fe400078e003f */
[----:B------:R-:W4:Y:S01]  /*33210*/  LDL.LU R63, [R1+0x1e88] ;  /* 0x001e8800013f7983 */ /* 0x000f220000300800 */
[-C--:B------:R-:W-:Y:S01]  /*33220*/  HMMA.1688.F32.TF32 R208, R100, R52.reuse, R208 ;  /* 0x0000003464d0723c */ /* 0x080fe200000810d0 */
[----:B------:R-:W-:Y:S02]  /*33230*/  IMAD.MOV.U32 R56, RZ, RZ, R169 ;  /* 0x000000ffff387224 */ /* 0x000fe400078e00a9 */
[----:B------:R-:W2:Y:S05]  /*33240*/  LDL.LU R169, [R1+0x184] ;  /* 0x0001840001a97983 */ /* 0x000eaa0000300800 */
[----:B------:R-:W-:Y:S07]  /*33250*/  HMMA.1688.F32.TF32 R160, R28, R52, R160 ;  /* 0x000000341ca0723c */ /* 0x000fee00000810a0 */
[----:B------:R-:W-:Y:S01]  /*33260*/  MOV R52, R171 ;  /* 0x000000ab00347202 */ /* 0x000fe20000000f00 */
[----:B------:R-:W-:-:S02]  /*33270*/  IMAD.MOV.U32 R53, RZ, RZ, R170 ;  /* 0x000000ffff357224 */ /* 0x000fc400078e00aa */
[----:B------:R-:W2:Y:S01]  /*33280*/  LDL.LU R170, [R1+0x188] ;  /* 0x0001880001aa7983 */ /* 0x000ea20000300800 */
[----:B------:R-:W-:Y:S01]  /*33290*/  IMAD.MOV.U32 R171, RZ, RZ, R50 ;  /* 0x000000ffffab7224 */ /* 0x000fe200078e0032 */
[-C--:B------:R-:W-:Y:S02]  /*332a0*/  HMMA.1688.F32.TF32 R212, R100, R48.reuse, R212 ;  /* 0x0000003064d4723c */ /* 0x080fe400000810d4 */
[----:B------:R-:W3:Y:S04]  /*332b0*/  LDL.LU R50, [R1+0x1e84] ;  /* 0x001e840001327983 */ /* 0x000ee80000300800 */
[----:B------:R-:W-:Y:S02]  /*332c0*/  STL [R1+0x1d64], R52 ;  /* 0x001d643401007387 */ /* 0x000fe40000100800 */
[----:B------:R-:W-:Y:S02]  /*332d0*/  HMMA.1688.F32.TF32 R132, R28, R48, R132 ;  /* 0x000000301c84723c */ /* 0x000fe40000081084 */
[----:B------:R-:W-:Y:S04]  /*332e0*/  STL [R1+0x1d60], R53 ;  /* 0x001d603501007387 */ /* 0x000fe80000100800 */
[----:B------:R-:W-:Y:S04]  /*332f0*/  STL [R1+0x1d5c], R56 ;  /* 0x001d5c3801007387 */ /* 0x000fe80000100800 */
[----:B------:R-:W-:Y:S01]  /*33300*/  STL [R1+0x1d58], R57 ;  /* 0x001d583901007387 */ /* 0x000fe20000100800 */
[----:B----4-:R-:W-:Y:S11]  /*33310*/  HMMA.1688.F32.TF32 R236, R148, R62, R236 ;  /* 0x0000003e94ec723c */ /* 0x010ff600000810ec */
[----:B------:R-:W-:Y:S11]  /*33320*/  @!UPT UIADD3 URZ, URZ, URZ, URZ ;  /* 0x0000003f3f3ff290 */ /* 0x000ff6000fffe03f */
[----:B------:R-:W-:Y:S02]  /*33330*/  @!UPT UIADD3 URZ, URZ, URZ, URZ ;  /* 0x0000003f3f3ff290 */ /* 0x000fe4000fffe03f */
[----:B------:R-:W-:Y:S02]  /*33340*/  IMAD.MOV.U32 R49, RZ, RZ, R236 ;  /* 0x000000ffff317224 */ /* 0x000fe400078e00ec */
[----:B------:R-:W-:Y:S02]  /*33350*/  IMAD.MOV.U32 R236, RZ, RZ, R51 ;  /* 0x000000ffffec7224 */ /* 0x000fe400078e0033 */
[----:B------:R-:W3:Y:S01]  /*33360*/  LDL.LU R51, [R1+0x1e80] ;  /* 0x001e800001337983 */ /* 0x000ee20000300800 */
[----:B------:R-:W-:Y:S01]  /*33370*/  HMMA.1688.F32.TF32 R96, R28, R44, R96 ;  /* 0x0000002c1c60723c */ /* 0x000fe20000081060 */
[----:B------:R-:W-:Y:S02]  /*33380*/  MOV R48, R237 ;  /* 0x000000ed00307202 */ /* 0x000fe40000000f00 */
[----:B------:R-:W4:Y:S04]  /*33390*/  LDL.LU R237, [R1+0x174] ;  /* 0x0001740001ed7983 */ /* 0x000f280000300800 */
[----:B------:R-:W-:-:S02]  /*333a0*/  IMAD.MOV.U32 R44, RZ, RZ, R239 ;  /* 0x000000ffff2c7224 */ /* 0x000fc400078e00ef */
[----:B------:R-:W-:Y:S01]  /*333b0*/  IMAD.MOV.U32 R45, RZ, RZ, R238 ;  /* 0x000000ffff2d7224 */ /* 0x000fe200078e00ee */
[----:B------:R-:W-:Y:S01]  /*333c0*/  MOV R239, R46 ;  /* 0x0000002e00ef7202 */ /* 0x000fe20000000f00 */
[----:B------:R-:W4:Y:S04]  /*333d0*/  LDL.LU R238, [R1+0x178] ;  /* 0x0001780001ee7983 */ /* 0x000f280000300800 */
[----:B------:R-:W2:Y:S04]  /*333e0*/  LDL.LU R46, [R1+0x1e7c] ;  /* 0x001e7c00012e7983 */ /* 0x000ea80000300800 */
[----:B------:R-:W-:Y:S04]  /*333f0*/  STL [R1+0x1d74], R44 ;  /* 0x001d742c01007387 */ /* 0x000fe80000100800 */
[----:B------:R-:W-:Y:S04]  /*33400*/  STL [R1+0x1d70], R45 ;  /* 0x001d702d01007387 */ /* 0x000fe80000100800 */
[----:B------:R-:W-:Y:S04]  /*33410*/  STL [R1+0x1d6c], R48 ;  /* 0x001d6c3001007387 */ /* 0x000fe80000100800 */
[----:B------:R-:W-:Y:S01]  /*33420*/  STL [R1+0x1d68], R49 ;  /* 0x001d683101007387 */ /* 0x000fe20000100800 */
[----:B------:R-:W-:Y:S03]  /*33430*/  HMMA.1688.F32.TF32 R164, R28, R60, R152 ;  /* 0x0000003c1ca4723c */ /* 0x000fe60000081098 */
[----:B------:R-:W-:Y:S04]  /*33440*/  LDS R152, [R3+0x2180] ;  /* 0x0021800003987984 */ /* 0x000fe80000000800 */
[----:B------:R-:W-:Y:S01]  /*33450*/  LDS R154, [R3+0x3180] ;  /* 0x00318000039a7984 */ /* 0x000fe20000000800 */
[C---:B---3--:R-:W-:Y:S03]  /*33460*/  HMMA.1688.F32.TF32 R240, R148.reuse, R50, R240 ;  /* 0x0000003294f0723c */ /* 0x048fe600000810f0 */
[----:B------:R-:W-:Y:S04]  /*33470*/  LDS R153, [R0+0x2180] ;  /* 0x0021800000997984 */ /* 0x000fe80000000800 */
[----:B------:R-:W-:Y:S11]  /*33480*/  LDS R155, [R0+0x3180] ;  /* 0x00318000009b7984 */ /* 0x000ff60000000800 */
[----:B------:R-:W-:Y:S06]  /*33490*/  @!UPT UIADD3 URZ, URZ, URZ, URZ ;  /* 0x0000003f3f3ff290 */ /* 0x000fec000fffe03f */
[----:B-1----:R-:W-:Y:S02]  /*334a0*/  IMAD.MOV.U32 R246, RZ, RZ, R240 ;  /* 0x000000fffff67224 */ /* 0x002fe400078e00f0 */
[----:B------:R-:W-:Y:S02]  /*334b0*/  IMAD.MOV.U32 R240, RZ, RZ, R47 ;  /* 0x000000fffff07224 */ /* 0x000fe400078e002f */
[----:B------:R-:W2:Y:S01]  /*334c0*/  LDL.LU R47, [R1+0x1e78] ;  /* 0x001e7800012f7983 */ /* 0x000ea20000300800 */
[----:B------:R-:W-:Y:S01]  /*334d0*/  IMAD.MOV.U32 R247, RZ, RZ, R241 ;  /* 0x000000fffff77224 */ /* 0x000fe200078e00f1 */
[----:B------:R-:W-:Y:S01]  /*334e0*/  MOV R60, R243 ;  /* 0x000000f3003c7202 */ /* 0x000fe20000000f00 */
[----:B------:R-:W-:Y:S01]  /*334f0*/  IMAD.MOV.U32 R61, RZ, RZ, R242 ;  /* 0x000000ffff3d7224 */ /* 0x000fe200078e00f2 */
[----:B------:R-:W3:Y:S01]  /*33500*/  LDL.LU R241, [R1+0x164] ;  /* 0x0001640001f17983 */ /* 0x000ee20000300800 */
[----:B------:R-:W-:Y:S02]  /*33510*/  IMAD.MOV.U32 R242, RZ, RZ, R42 ;  /* 0x000000fffff27224 */ /* 0x000fe400078e002a */
[----:B------:R-:W-:Y:S01]  /*33520*/  IMAD.MOV.U32 R243, RZ, RZ, R43 ;  /* 0x000000fffff37224 */ /* 0x000fe200078e002b */
[----:B------:R-:W4:Y:S04]  /*33530*/  LDL.LU R42, [R1+0x1e74] ;  /* 0x001e7400012a7983 */ /* 0x000f280000300800 */
[----:B------:R-:W4:Y:S04]  /*33540*/  LDL.LU R43, [R1+0x1e70] ;  /* 0x001e7000012b7983 */ /* 0x000f280000300800 */
[----:B------:R-:W-:Y:S04]  /*33550*/  STL [R1+0x1d84], R60 ;  /* 0x001d843c01007387 */ /* 0x000fe80000100800 */
[----:B------:R-:W-:Y:S04]  /*33560*/  STL [R1+0x1d80], R61 ;  /* 0x001d803d01007387 */ /* 0x000fe80000100800 */
[----:B------:R1:W-:Y:S04]  /*33570*/  STL [R1+0x1d7c], R247 ;  /* 0x001d7cf701007387 */ /* 0x0003e80000100800 */
[----:B------:R-:W-:Y:S01]  /*33580*/  STL [R1+0x1d78], R246 ;  /* 0x001d78f601007387 */ /* 0x000fe20000100800 */
[----:B-1----:R-:W-:Y:S01]  /*33590*/  MOV R247, R38 ;  /* 0x0000002600f77202 */ /* 0x002fe20000000f00 */
[C---:B--2---:R-:W-:Y:S08]  /*335a0*/  HMMA.1688.F32.TF32 R168, R148.reuse, R46, R168 ;  /* 0x0000002e94a8723c */ /* 0x044ff000000810a8 */
[----:B----4-:R-:W-:Y:S11]  /*335b0*/  HMMA.1688.F32.TF32 R236, R148, R42, R236 ;  /* 0x0000002a94ec723c */ /* 0x010ff600000810ec */
[----:B------:R-:W-:Y:S05]  /*335c0*/  @!UPT UIADD3 URZ, URZ, URZ, URZ ;  /* 0x0000003f3f3ff290 */ /* 0x000fea000fffe03f */
[----:B------:R-:W-:Y:S02]  /*335d0*/  IMAD.MOV.U32 R245, RZ, RZ, R171 ;  /* 0x000000fffff57224 */ /* 0x000fe400078e00ab */
[----:B------:R-:W-:Y:S01]  /*335e0*/  IMAD.MOV.U32 R244, RZ, RZ, R170 ;  /* 0x000000fffff47224 */ /* 0x000fe200078e00aa */
[----:B------:R-:W-:Y:S01]  /*335f0*/  MOV R56, R168 ;  /* 0x000000a800387202 */ /* 0x000fe20000000f00 */
[----:B------:R-:W-:Y:S01]  /*33600*/  IMAD.MOV.U32 R57, RZ, RZ, R169 ;  /* 0x000000ffff397224 */ /* 0x000fe200078e00a9 */
[----:B------:R-:W2:Y:S04]  /*33610*/  LDL.LU.64 R170, [R1+0x1e68] ;  /* 0x001e680001aa7983 */ /* 0x000ea80000300a00 */
[----:B------:R-:W2:Y:S04]  /*33620*/  LDL.LU.64 R168, [R1+0x1e60] ;  /* 0x001e600001a87983 */ /* 0x000ea80000300a00 */
[----:B------:R-:W-:Y:S04]  /*33630*/  STL [R1+0x1d94], R245 ;  /* 0x001d94f501007387 */ /* 0x000fe80000100800 */
[----:B------:R1:W-:Y:S01]  /*33640*/  STL [R1+0x1d90], R244 ;  /* 0x001d90f401007387 */ /* 0x0003e20000100800 */
[----:B------:R-:W-:-:S02]  /*33650*/  IMAD.MOV.U32 R48, RZ, RZ, R236 ;  /* 0x000000ffff307224 */ /* 0x000fc400078e00ec */
[----:B------:R-:W-:Y:S01]  /*33660*/  IMAD.MOV.U32 R236, RZ, RZ, R39 ;  /* 0x000000ffffec7224 */ /* 0x000fe200078e0027 */
[----:B-1----:R-:W4:Y:S04]  /*33670*/  LDL.LU R244, [R1+0x150] ;  /* 0x0001500001f47983 */ /* 0x002f280000300800 */
[----:B------:R-:W4:Y:S04]  /*33680*/  LDL.LU R245, [R1+0x154] ;  /* 0x0001540001f57983 */ /* 0x000f280000300800 */
[----:B------:R-:W4:Y:S04]  /*33690*/  LDL.LU R246, [R1+0x158] ;  /* 0x0001580001f67983 */ /* 0x000f280000300800 */
[----:B------:R-:W3:Y:S04]  /*336a0*/  LDL.LU R38, [R1+0x1e5c] ;  /* 0x001e5c0001267983 */ /* 0x000ee80000300800 */
[----:B------:R-:W-:Y:S04]  /*336b0*/  STL [R1+0x1d8c], R57 ;  /* 0x001d8c3901007387 */ /* 0x000fe80000100800 */
[----:B------:R-:W-:Y:S04]  /*336c0*/  STL [R1+0x1d88], R56 ;  /* 0x001d883801007387 */ /* 0x000fe80000100800 */
[----:B------:R-:W3:Y:S01]  /*336d0*/  LDL.LU R39, [R1+0x1e58] ;  /* 0x001e580001277983 */ /* 0x000ee20000300800 */
[----:B------:R-:W-:Y:S01]  /*336e0*/  MOV R53, R239 ;  /* 0x000000ef00357202 */ /* 0x000fe20000000f00 */
[----:B------:R-:W-:-:S02]  /*336f0*/  IMAD.MOV.U32 R49, RZ, RZ, R237 ;  /* 0x000000ffff317224 */ /* 0x000fc400078e00ed */
[----:B------:R-:W-:Y:S01]  /*33700*/  IMAD.MOV.U32 R52, RZ, RZ, R238 ;  /* 0x000000ffff347224 */ /* 0x000fe200078e00ee */
[----:B------:R-:W2:Y:S01]  /*33710*/  LDL.LU R237, [R1+0x144] ;  /* 0x0001440001ed7983 */ /* 0x000ea20000300800 */
[----:B------:R-:W-:-:S03]  /*33720*/  IMAD.MOV.U32 R239, RZ, RZ, R250 ;  /* 0x000000ffffef7224 */ /* 0x000fc600078e00fa */
[----:B------:R-:W2:Y:S04]  /*33730*/  LDL.LU R238, [R1+0x148] ;  /* 0x0001480001ee7983 */ /* 0x000ea80000300800 */
[----:B------:R-:W4:Y:S04]  /*33740*/  LDL.LU R250, [R1+0x1e54] ;  /* 0x001e540001fa7983 */ /* 0x000f280000300800 */
[----:B------:R-:W-:Y:S04]  /*33750*/  STL [R1+0x1da4], R53 ;  /* 0x001da43501007387 */ /* 0x000fe80000100800 */
[----:B------:R-:W-:Y:S04]  /*33760*/  STL [R1+0x1da0], R52 ;  /* 0x001da03401007387 */ /* 0x000fe80000100800 */
[----:B------:R-:W-:Y:S04]  /*33770*/  STL [R1+0x1d9c], R49 ;  /* 0x001d9c3101007387 */ /* 0x000fe80000100800 */
[----:B------:R-:W-:Y:S01]  /*33780*/  STL [R1+0x1d98], R48 ;  /* 0x001d983001007387 */ /* 0x000fe20000100800 */
[----:B------:R-:W-:Y:S08]  /*33790*/  HMMA.1688.F32.TF32 R196, R100, R36, R196 ;  /* 0x0000002464c4723c */ /* 0x000ff000000810c4 */
[----:B---3--:R-:W-:Y:S11]  /*337a0*/  HMMA.1688.F32.TF32 R240, R148, R38, R240 ;  /* 0x0000002694f0723c */ /* 0x008ff600000810f0 */
[----:B------:R-:W-:Y:S11]  /*337b0*/  @!UPT UIADD3 URZ, URZ, URZ, URZ ;  /* 0x0000003f3f3ff290 */ /* 0x000ff6000fffe03f */
[----:B------:R-:W-:Y:S02]  /*337c0*/  @!UPT UIADD3 URZ, URZ, URZ, URZ ;  /* 0x0000003f3f3ff290 */ /* 0x000fe4000fffe03f */
[----:B------:R-:W-:Y:S02]  /*337d0*/  IMAD.MOV.U32 R41, RZ, RZ, R240 ;  /* 0x000000ffff297224 */ /* 0x000fe400078e00f0 */
[----:B------:R-:W-:Y:S02]  /*337e0*/  IMAD.MOV.U32 R240, RZ, RZ, R251 ;  /* 0x000000fffff07224 */ /* 0x000fe400078e00fb */
[----:B------:R-:W4:Y:S01]  /*337f0*/  LDL.LU R251, [R1+0x1e50] ;  /* 0x001e500001fb7983 */ /* 0x000f220000300800 */
[----:B------:R-:W-:Y:S01]  /*33800*/  MOV R40, R241 ;  /* 0x000000f100287202 */ /* 0x000fe20000000f00 */
[----:B------:R-:W-:Y:S02]  /*33810*/  IMAD.MOV.U32 R37, RZ, RZ, R242 ;  /* 0x000000ffff257224 */ /* 0x000fe400078e00f2 */
[----:B------:R-:W3:Y:S01]  /*33820*/  LDL.LU R241, [R1+0x134] ;  /* 0x0001340001f17983 */ /* 0x000ee20000300800 */
[----:B------:R-:W-:-:S03]  /*33830*/  IMAD.MOV.U32 R36, RZ, RZ, R243 ;  /* 0x000000ffff247224 */ /* 0x000fc600078e00f3 */
[----:B------:R-:W3:Y:S04]  /*33840*/  LDL.LU R242, [R1+0x138] ;  /* 0x0001380001f27983 */ /* 0x000ee80000300800 */
[----:B------:R-:W3:Y:S01]  /*33850*/  LDL.LU R243, [R1+0x13c] ;  /* 0x00013c0001f37983 */ /* 0x000ee20000300800 */
[----:B------:R-:W-:Y:S03]  /*33860*/  HMMA.1688.F32.TF32 R100, R100, R248, R228 ;  /* 0x000000f86464723c */ /* 0x000fe600000810e4 */
[----:B------:R-:W-:Y:S04]  /*33870*/  LDS R228, [R3+0x2080] ;  /* 0x0020800003e47984 */ /* 0x000fe80000000800 */
[----:B------:R-:W-:Y:S04]  /*33880*/  LDS R230, [R3+0x3080] ;  /* 0x0030800003e67984 */ /* 0x000fe80000000800 */
[----:B------:R-:W-:Y:S04]  /*33890*/  LDS R229, [R0+0x2080] ;  /* 0x0020800000e57984 */ /* 0x000fe80000000800 */
[----:B------:R-:W2:Y:S04]  /*338a0*/  LDS R231, [R0+0x3080] ;  /* 0x0030800000e77984 */ /* 0x000ea80000000800 */
[----:B------:R-:W-:Y:S04]  /*338b0*/  STL [R1+0x1db4], R36 ;  /* 0x001db42401007387 */ /* 0x000fe80000100800 */
[----:B------:R-:W-:Y:S04]  /*338c0*/  STL [R1+0x1db0], R37 ;  /* 0x001db02501007387 */ /* 0x000fe80000100800 */
[----:B------:R1:W-:Y:S04]  /*338d0*/  STL [R1+0x1dac], R40 ;  /* 0x001dac2801007387 */ /* 0x0003e80000100800 */
[----:B------:R1:W-:Y:S01]  /*338e0*/  STL [R1+0x1da8], R41 ;  /* 0x001da82901007387 */ /* 0x0003e20000100800 */
[----:B--2---:R-:W-:Y:S11]  /*338f0*/  HMMA.1688.F32.TF32 R236, R228, R58, R236 ;  /* 0x0000003ae4ec723c */ /* 0x004ff600000810ec */
[----:B------:R-:W-:Y:S11]  /*33900*/  @!UPT UIADD3 URZ, URZ, URZ, URZ ;  /* 0x0000003f3f3ff290 */ /* 0x000ff6000fffe03f */
[----:B------:R-:W-:Y:S02]  /*33910*/  @!UPT UIADD3 URZ, URZ, URZ, URZ ;  /* 0x0000003f3f3ff290 */ /* 0x000fe4000fffe03f */
[----:B------:R-:W-:Y:S01]  /*33920*/  MOV R57, R236 ;  /* 0x000000ec00397202 */ /* 0x000fe20000000f00 */
[----:B------:R-:W-:Y:S02]  /*33930*/  IMAD.MOV.U32 R56, RZ, RZ, R237 ;  /* 0x000000ffff387224 */ /* 0x000fe400078e00ed */
[----:B------:R-:W-:Y:S02]  /*33940*/  IMAD.MOV.U32 R60, RZ, RZ, R238 ;  /* 0x000000ffff3c7224 */ /* 0x000fe400078e00ee */
[----:B------:R-:W-:Y:S01]  /*33950*/  IMAD.MOV.U32 R61, RZ, RZ, R239 ;  /* 0x000000ffff3d7224 */ /* 0x000fe200078e00ef */
[----:B----4-:R-:W-:Y:S11]  /*33960*/  HMMA.1688.F32.TF32 R148, R148, R250, R244 ;  /* 0x000000fa9494723c */ /* 0x010ff600000810f4 */
[----:B------:R-:W-:Y:S11]  /*33970*/  @!UPT UIADD3 URZ, URZ, URZ, URZ ;  /* 0x0000003f3f3ff290 */ /* 0x000ff6000fffe03f */
[----:B------:R-:W-:Y:S02]  /*33980*/  @!UPT UIADD3 URZ, URZ, URZ, URZ ;  /* 0x0000003f3f3ff290 */ /* 0x000fe4000fffe03f */
[----:B------:R-:W-:Y:S01]  /*33990*/  MOV R247, R148 ;  /* 0x0000009400f77202 */ /* 0x000fe20000000f00 */
[----:B------:R-:W-:Y:S01]  /*339a0*/  IMAD.MOV.U32 R45, RZ, RZ, R151 ;  /* 0x000000ffff2d7224 */ /* 0x000fe200078e0097 */
[----:B------:R-:W2:Y:S01]  /*339b0*/  LDL.LU R148, [R1+0xb0] ;  /* 0x0000b00001947983 */ /* 0x000ea20000300800 */
[----:B------:R-:W-:Y:S02]  /*339c0*/  IMAD.MOV.U32 R246, RZ, RZ, R149 ;  /* 0x000000fffff67224 */ /* 0x000fe400078e0095 */
[----:B------:R-:W-:Y:S01]  /*339d0*/  IMAD.MOV.U32 R44, RZ, RZ, R150 ;  /* 0x000000ffff2c7224 */ /* 0x000fe200078e0096 */
[----:B------:R-:W2:Y:S04]  /*339e0*/  LDL.LU R149, [R1+0xb4] ;  /* 0x0000b40001957983 */ /* 0x000ea80000300800 */
[----:B------:R-:W2:Y:S04]  /*339f0*/  LDL.LU R150, [R1+0xb8] ;  /* 0x0000b80001967983 */ /* 0x000ea80000300800 */
[----:B------:R-:W2:Y:S04]  /*33a00*/  LDL.LU R151, [R1+0xbc] ;  /* 0x0000bc0001977983 */ /* 0x000ea80000300800 */
[----:B------:R-:W-:Y:S04]  /*33a10*/  STL [R1+0x1dc4], R45 ;  /* 0x001dc42d01007387 */ /* 0x000fe80000100800 */
[----:B------:R-:W-:Y:S04]  /*33a20*/  STL [R1+0x1dc0], R44 ;  /* 0x001dc02c01007387 */ /* 0x000fe80000100800 */
[----:B------:R-:W-:Y:S04]  /*33a30*/  STL [R1+0x1dbc], R246 ;  /* 0x001dbcf601007387 */ /* 0x000fe80000100800 */
[----:B------:R4:W-:Y:S04]  /*33a40*/  STL [R1+0x1db8], R247 ;  /* 0x001db8f701007387 */ /* 0x0009e80000100800 */
[----:B------:R-:W4:Y:S04]  /*33a50*/  LDL.LU R236, [R1+0x80] ;  /* 0x0000800001ec7983 */ /* 0x000f280000300800 */
[----:B------:R-:W4:Y:S04]  /*33a60*/  LDL.LU R237, [R1+0x84] ;  /* 0x0000840001ed7983 */ /* 0x000f280000300800 */
[----:B------:R-:W4:Y:S04]  /*33a70*/  LDL.LU R238, [R1+0x88] ;  /* 0x0000880001ee7983 */ /* 0x000f280000300800 */
[----:B------:R-:W4:Y:S01]  /*33a80*/  LDL.LU R239, [R1+0x8c] ;  /* 0x00008c0001ef7983 */ /* 0x000f220000300800 */
[----:B---3--:R-:W-:Y:S03]  /*33a90*/  HMMA.1688.F32.TF32 R240, R228, R54, R240 ;  /* 0x00000036e4f0723c */ /* 0x008fe600000810f0 */
[----:B------:R-:W-:Y:S04]  /*33aa0*/  STL [R1+0x1dd4], R61 ;  /* 0x001dd43d01007387 */ /* 0x000fe80000100800 */
[----:B------:R-:W-:Y:S04]  /*33ab0*/  STL [R1+0x1dd0], R60 ;  /* 0x001dd03c01007387 */ /* 0x000fe80000100800 */
[----:B------:R-:W-:Y:S04]  /*33ac0*/  STL [R1+0x1dcc], R56 ;  /* 0x001dcc3801007387 */ /* 0x000fe80000100800 */
[----:B------:R-:W-:Y:S09]  /*33ad0*/  STL [R1+0x1dc8], R57 ;  /* 0x001dc83901007387 */ /* 0x000ff20000100800 */
[----:B------:R-:W-:Y:S01]  /*33ae0*/  MOV R49, R240 ;  /* 0x000000f000317202 */ /* 0x000fe20000000f00 */
[----:B------:R-:W-:Y:S01]  /*33af0*/  IMAD.MOV.U32 R48, RZ, RZ, R241 ;  /* 0x000000ffff307224 */ /* 0x000fe200078e00f1 */
[----:B------:R-:W3:Y:S01]  /*33b00*/  LDL.LU R240, [R1+0x50] ;  /* 0x0000500001f07983 */ /* 0x000ee20000300800 */
[----:B------:R-:W-:-:S02]  /*33b10*/  IMAD.MOV.U32 R245, RZ, RZ, R242 ;  /* 0x000000fffff57224 */ /* 0x000fc400078e00f2 */
[----:B------:R-:W-:Y:S01]  /*33b20*/  IMAD.MOV.U32 R244, RZ, RZ, R243 ;  /* 0x000000fffff47224 */ /* 0x000fe200078e00f3 */
[----:B------:R-:W3:Y:S04]  /*33b30*/  LDL.LU R241, [R1+0x54] ;  /* 0x0000540001f17983 */ /* 0x000ee80000300800 */
[----:B------:R-:W3:Y:S04]  /*33b40*/  LDL.LU R242, [R1+0x58] ;  /* 0x0000580001f27983 */ /* 0x000ee80000300800 */
[----:B------:R-:W3:Y:S04]  /*33b50*/  LDL.LU R243, [R1+0x5c] ;  /* 0x00005c0001f37983 */ /* 0x000ee80000300800 */
[----:B------:R1:W-:Y:S04]  /*33b60*/  STL [R1+0x1de4], R244 ;  /* 0x001de4f401007387 */ /* 0x0003e80000100800 */
[----:B------:R1:W-:Y:S04]  /*33b70*/  STL [R1+0x1de0], R245 ;  /* 0x001de0f501007387 */ /* 0x0003e80000100800 */
[----:B------:R-:W-:Y:S04]  /*33b80*/  STL [R1+0x1ddc], R48 ;  /* 0x001ddc3001007387 */ /* 0x000fe80000100800 */
[----:B------:R-:W-:Y:S01]  /*33b90*/  STL [R1+0x1dd8], R49 ;  /* 0x001dd83101007387 */ /* 0x000fe20000100800 */
[C---:B--2---:R-:W-:Y:S08]  /*33ba0*/  HMMA.1688.F32.TF32 R148, R228.reuse, R62, R148 ;  /* 0x0000003ee494723c */ /* 0x044ff00000081094 */
[----:B----4-:R-:W-:Y:S11]  /*33bb0*/  HMMA.1688.F32.TF32 R236, R228, R50, R236 ;  /* 0x00000032e4ec723c */ /* 0x010ff600000810ec */
[----:B------:R-:W-:Y:S05]  /*33bc0*/  @!UPT UIADD3 URZ, URZ, URZ, URZ ;  /* 0x0000003f3f3ff290 */ /* 0x000fea000fffe03f */
[----:B-1----:R-:W-:Y:S01]  /*33bd0*/  MOV R40, R148 ;  /* 0x0000009400287202 */ /* 0x002fe20000000f00 */
        /* <DEDUP_REMOVED lines=8> */
[----:B------:R-:W-:Y:S01]  /*33c60*/  STL [R1+0x1df0], R53 ;  /* 0x001df03501007387 */ /* 0x000fe20000100800 */
[----:B------:R-:W-:-:S02]  /*33c70*/  IMAD.MOV.U32 R37, RZ, RZ, R239 ;  /* 0x000000ffff257224 */ /* 0x000fc400078e00ef */
[----:B------:R-:W-:Y:S01]  /*33c80*/  IMAD.MOV.U32 R36, RZ, RZ, R238 ;  /* 0x000000ffff247224 */ /* 0x000fe200078e00ee */
[----:B------:R-:W-:Y:S01]  /*33c90*/  STL [R1+0x1dec], R41 ;  /* 0x001dec2901007387 */ /* 0x000fe20000100800 */
[----:B------:R-:W-:Y:S01]  /*33ca0*/  IMAD.MOV.U32 R247, RZ, RZ, R237 ;  /* 0x000000fffff77224 */ /* 0x000fe200078e00ed */
[----:B------:R-:W-:Y:S02]  /*33cb0*/  MOV R246, R236 ;  /* 0x000000ec00f67202 */ /* 0x000fe40000000f00 */
[----:B------:R-:W-:Y:S04]  /*33cc0*/  STL [R1+0x1de8], R40 ;  /* 0x001de82801007387 */ /* 0x000fe80000100800 */
[----:B------:R-:W4:Y:S04]  /*33cd0*/  LDL.LU.64 R238, [R1+0x1e48] ;  /* 0x001e480001ee7983 */ /* 0x000f280000300a00 */
[----:B------:R-:W4:Y:S04]  /*33ce0*/  LDL.LU.64 R236, [R1+0x1e40] ;  /* 0x001e400001ec7983 */ /* 0x000f280000300a00 */
[----:B------:R-:W-:Y:S04]  /*33cf0*/  STL [R1+0x1e04], R37 ;  /* 0x001e042501007387 */ /* 0x000fe80000100800 */
[----:B------:R-:W-:Y:S01]  /*33d00*/  STL [R1+0x1e00], R36 ;  /* 0x001e002401007387 */ /* 0x000fe20000100800 */
[----:B---3--:R-:W-:Y:S03]  /*33d10*/  HMMA.1688.F32.TF32 R240, R228, R46, R240 ;  /* 0x0000002ee4f0723c */ /* 0x008fe600000810f0 */
[----:B------:R-:W-:Y:S04]  /*33d20*/  STL [R1+0x1dfc], R247 ;  /* 0x001dfcf701007387 */ /* 0x000fe80000100800 */
[----:B------:R1:W-:Y:S04]  /*33d30*/  STL [R1+0x1df8], R246 ;  /* 0x001df8f601007387 */ /* 0x0003e80000100800 */
[----:B------:R-:W3:Y:S04]  /*33d40*/  LDL.LU R244, [R1+0x30] ;  /* 0x0000300001f47983 */ /* 0x000ee80000300800 */
[----:B------:R-:W3:Y:S09]  /*33d50*/  LDL.LU R245, [R1+0x34] ;  /* 0x0000340001f57983 */ /* 0x000ef20000300800 */
[----:B------:R-:W-:Y:S01]  /*33d60*/  MOV R45, R242 ;  /* 0x000000f2002d7202 */ /* 0x000fe20000000f00 */
[----:B------:R-:W-:-:S02]  /*33d70*/  IMAD.MOV.U32 R44, RZ, RZ, R243 ;  /* 0x000000ffff2c7224 */ /* 0x000fc400078e00f3 */
[----:B------:R-:W-:Y:S01]  /*33d80*/  IMAD.MOV.U32 R56, RZ, RZ, R240 ;  /* 0x000000ffff387224 */ /* 0x000fe200078e00f0 */
[----:B------:R-:W4:Y:S01]  /*33d90*/  LDL.LU.64 R242, [R1+0x1e38] ;  /* 0x001e380001f27983 */ /* 0x000f220000300a00 */
[----:B------:R-:W-:-:S03]  /*33da0*/  IMAD.MOV.U32 R57, RZ, RZ, R241 ;  /* 0x000000ffff397224 */ /* 0x000fc600078e00f1 */
[----:B------:R-:W4:Y:S01]  /*33db0*/  LDL.LU.64 R240, [R1+0x1e30] ;  /* 0x001e300001f07983 */ /* 0x000f220000300a00 */
[----:B-1----:R-:W-:Y:S01]  /*33dc0*/  MOV R246, R252 ;  /* 0x000000fc00f67202 */ /* 0x002fe20000000f00 */
[----:B------:R-:W-:Y:S01]  /*33dd0*/  IMAD.MOV.U32 R247, RZ, RZ, R2 ;  /* 0x000000fffff77224 */ /* 0x000fe200078e0002 */
[----:B------:R-:W-:Y:S01]  /*33de0*/  HMMA.1688.F32.TF32 R28, R28, R248, R232 ;  /* 0x000000f81c1c723c */ /* 0x000fe200000810e8 */
[----:B------:R-:W-:Y:S04]  /*33df0*/  LDS R232, [R3+0x2100] ;  /* 0x0021000003e87984 */ /* 0x000fe80000000800 */
[----:B------:R-:W-:Y:S04]  /*33e00*/  LDS R234, [R3+0x3100] ;  /* 0x0031000003ea7984 */ /* 0x000fe80000000800 */
[----:B------:R-:W-:Y:S04]  /*33e10*/  LDS R233, [R0+0x2100] ;  /* 0x0021000000e97984 */ /* 0x000fe80000000800 */
[----:B------:R-:W1:Y:S04]  /*33e20*/  LDS R235, [R0+0x3100] ;  /* 0x0031000000eb7984 */ /* 0x000e680000000800 */
[----:B------:R-:W-:Y:S04]  /*33e30*/  STL [R1+0x1e14], R44 ;  /* 0x001e142c01007387 */ /* 0x000fe80000100800 */
[----:B------:R-:W-:Y:S04]  /*33e40*/  STL [R1+0x1e10], R45 ;  /* 0x001e102d01007387 */ /* 0x000fe80000100800 */
[----:B------:R1:W-:Y:S04]  /*33e50*/  STL [R1+0x1e0c], R57 ;  /* 0x001e0c3901007387 */ /* 0x0003e80000100800 */
[----:B------:R1:W-:Y:S02]  /*33e60*/  STL [R1+0x1e08], R56 ;  /* 0x001e083801007387 */ /* 0x0003e40000100800 */
[-C--:B-1----:R-:W-:Y:S08]  /*33e70*/  HMMA.1688.F32.TF32 R188, R232, R38.reuse, R188 ;  /* 0x00000026e8bc723c */ /* 0x082ff000000810bc */
[C---:B--2---:R-:W-:Y:S08]  /*33e80*/  HMMA.1688.F32.TF32 R148, R228.reuse, R38, R148 ;  /* 0x00000026e494723c */ /* 0x044ff00000081094 */
[----:B---3--:R-:W-:Y:S11]  /*33e90*/  HMMA.1688.F32.TF32 R244, R228, R42, R244 ;  /* 0x0000002ae4f4723c */ /* 0x008ff600000810f4 */
[----:B------:R-:W-:Y:S05]  /*33ea0*/  @!UPT UIADD3 URZ, URZ, URZ, URZ ;  /* 0x0000003f3f3ff290 */ /* 0x000fea000fffe03f */
[----:B------:R-:W-:Y:S02]  /*33eb0*/  IMAD.MOV.U32 R41, RZ, RZ, R148 ;  /* 0x000000ffff297224 */ /* 0x000fe400078e0094 */
[----:B------:R-:W-:-:S06]  /*33ec0*/  IMAD.MOV.U32 R40, RZ, RZ, R149 ;  /* 0x000000ffff287224 */ /* 0x000fcc00078e0095 */
[----:B------:R-:W-:Y:S01]  /*33ed0*/  IMAD.MOV.U32 R48, RZ, RZ, R244 ;  /* 0x000000ffff307224 */ /* 0x000fe200078e00f4 */
[----:B------:R-:W-:Y:S01]  /*33ee0*/  MOV R244, R150 ;  /* 0x0000009600f47202 */ /* 0x000fe20000000f00 */
[----:B------:R-:W-:Y:S02]  /*33ef0*/  IMAD.MOV.U32 R49, RZ, RZ, R245 ;  /* 0x000000ffff317224 */ /* 0x000fe400078e00f5 */
[----:B------:R-:W-:Y:S02]  /*33f00*/  IMAD.MOV.U32 R245, RZ, RZ, R151 ;  /* 0x000000fffff57224 */ /* 0x000fe400078e0097 */
[----:B----4-:R-:W-:Y:S11]  /*33f10*/  HMMA.1688.F32.TF32 R148, R228, R250, R240 ;  /* 0x000000fae494723c */ /* 0x010ff600000810f0 */
[----:B------:R-:W-:Y:S11]  /*33f20*/  @!UPT UIADD3 URZ, URZ, URZ, URZ ;  /* 0x0000003f3f3ff290 */ /* 0x000ff6000fffe03f */
[----:B------:R-:W-:Y:S02]  /*33f30*/  @!UPT UIADD3 URZ, URZ, URZ, URZ ;  /* 0x0000003f3f3ff290 */ /* 0x000fe4000fffe03f */
[----:B------:R-:W-:Y:S01]  /*33f40*/  IMAD.MOV.U32 R243, RZ, RZ, R148 ;  /* 0x000000fffff37224 */ /* 0x000fe200078e0094 */
[----:B------:R-:W-:Y:S01]  /*33f50*/  MOV R241, R150 ;  /* 0x0000009600f17202 */ /* 0x000fe20000000f00 */
[----:B------:R-:W-:Y:S02]  /*33f60*/  IMAD.MOV.U32 R242, RZ, RZ, R149 ;  /* 0x000000fffff27224 */ /* 0x000fe400078e0095 */
[----:B------:R-:W-:Y:S02]  /*33f70*/  IMAD.MOV.U32 R240, RZ, RZ, R151 ;  /* 0x000000fffff07224 */ /* 0x000fe400078e0097 */
[----:B------:R-:W-:Y:S01]  /*33f80*/  HMMA.1688.F32.TF32 R148, R232, R58, R236 ;  /* 0x0000003ae894723c */ /* 0x000fe200000810ec */
[----:B------:R-:W-:Y:S01]  /*33f90*/  MOV R61, R246 ;  /* 0x000000f6003d7202 */ /* 0x000fe20000000f00 */
[----:B------:R-:W-:-:S06]  /*33fa0*/  IMAD.MOV.U32 R60, RZ, RZ, R247 ;  /* 0x000000ffff3c7224 */ /* 0x000fcc00078e00f7 */
[C---:B------:R-:W-:Y:S11]  /*33fb0*/  HMMA.1688.F32.TF32 R228, R232.reuse, R42, R184 ;  /* 0x0000002ae8e4723c */ /* 0x040ff600000810b8 */
[----:B------:R-:W-:Y:S05]  /*33fc0*/  @!UPT UIADD3 URZ, URZ, URZ, URZ ;  /* 0x0000003f3f3ff290 */ /* 0x000fea000fffe03f */
[----:B------:R-:W-:Y:S01]  /*33fd0*/  IMAD.MOV.U32 R247, RZ, RZ, R148 ;  /* 0x000000fffff77224 */ /* 0x000fe200078e0094 */
[----:B------:R-:W-:Y:S01]  /*33fe0*/  MOV R52, R150 ;  /* 0x0000009600347202 */ /* 0x000fe20000000f00 */
[----:B------:R-:W-:Y:S02]  /*33ff0*/  IMAD.MOV.U32 R246, RZ, RZ, R149 ;  /* 0x000000fffff67224 */ /* 0x000fe400078e0095 */
[----:B------:R-:W-:Y:S02]  /*34000*/  IMAD.MOV.U32 R53, RZ, RZ, R151 ;  /* 0x000000ffff357224 */ /* 0x000fe400078e0097 */
[----:B------:R-:W-:Y:S08]  /*34010*/  HMMA.1688.F32.TF32 R148, R232, R54, R168 ;  /* 0x00000036e894723c */ /* 0x000ff000000810a8 */
[----:B------:R-:W-:Y:S01]  /*34020*/  HMMA.1688.F32.TF32 R184, R152, R58, R8 ;  /* 0x0000003a98b8723c */ /* 0x000fe20000081008 */
[----:B------:R-:W-:Y:S04]  /*34030*/  LDS R8, [R3+0x2200] ;  /* 0x0022000003087984 */ /* 0x000fe80000000800 */
[----:B------:R-:W-:Y:S04]  /*34040*/  LDS R10, [R3+0x3200] ;  /* 0x00320000030a7984 */ /* 0x000fe80000000800 */
[----:B------:R-:W-:Y:S04]  /*34050*/  LDS R9, [R0+0x2200] ;  /* 0x0022000000097984 */ /* 0x000fe80000000800 */
[----:B------:R-:W1:Y:S01]  /*34060*/  LDS R11, [R0+0x3200] ;  /* 0x00320000000b7984 */ /* 0x000e620000000800 */
[----:B------:R-:W-:Y:S02]  /*34070*/  HMMA.1688.F32.TF32 R236, R232, R46, R180 ;  /* 0x0000002ee8ec723c */ /* 0x000fe400000810b4 */
[----:B------:R-:W-:Y:S01]  /*34080*/  IMAD.MOV.U32 R57, RZ, RZ, R148 ;  /* 0x000000ffff397224 */ /* 0x000fe200078e0094 */
[----:B------:R-:W-:Y:S01]  /*34090*/  MOV R37, R150 ;  /* 0x0000009600257202 */ /* 0x000fe20000000f00 */
[----:B------:R-:W-:-:S02]  /*340a0*/  IMAD.MOV.U32 R56, RZ, RZ, R149 ;  /* 0x000000ffff387224 */ /* 0x000fc400078e0095 */
[----:B------:R-:W-:Y:S02]  /*340b0*/  IMAD.MOV.U32 R36, RZ, RZ, R151 ;  /* 0x000000ffff247224 */ /* 0x000fe400078e0097 */
[----:B------:R-:W-:Y:S01]  /*340c0*/  HMMA.1688.F32.TF32 R148, R232, R62, R172 ;  /* 0x0000003ee894723c */ /* 0x000fe200000810ac */
[----:B------:R-:W-:Y:S04]  /*340d0*/  STL [R1+0x1e24], R60 ;  /* 0x001e243c01007387 */ /* 0x000fe80000100800 */
[----:B------:R-:W-:Y:S04]  /*340e0*/  STL [R1+0x1e20], R61 ;  /* 0x001e203d01007387 */ /* 0x000fe80000100800 */
[----:B------:R2:W-:Y:S04]  /*340f0*/  STL [R1+0x1e1c], R49 ;  /* 0x001e1c3101007387 */ /* 0x0005e80000100800 */
[----:B------:R3:W-:Y:S04]  /*34100*/  STL [R1+0x1e18], R48 ;  /* 0x001e183001007387 */ /* 0x0007e80000100800 */
[----:B------:R-:W-:Y:S04]  /*34110*/  STL [R1+0x1e2c], R40 ;  /* 0x001e2c2801007387 */ /* 0x000fe80000100800 */
[----:B------:R-:W-:Y:S04]  /*34120*/  STL [R1+0x1e28], R41 ;  /* 0x001e282901007387 */ /* 0x000fe80000100800 */
[----:B------:R-:W-:Y:S01]  /*34130*/  STL [R1+0x1d2c], R236 ;  /* 0x001d2cec01007387 */ /* 0x000fe20000100800 */
[----:B--2---:R-:W-:Y:S01]  /*34140*/  IMAD.MOV.U32 R49, RZ, RZ, R148 ;  /* 0x000000ffff317224 */ /* 0x004fe200078e0094 */
[----:B------:R-:W-:Y:S01]  /*34150*/  MOV R44, R150 ;  /* 0x00000096002c7202 */ /* 0x000fe20000000f00 */
[----:B---3--:R-:W-:Y:S01]  /*34160*/  IMAD.MOV.U32 R48, RZ, RZ, R149 ;  /* 0x000000ffff307224 */ /* 0x008fe200078e0095 */
[----:B------:R-:W-:Y:S01]  /*34170*/  STL [R1+0x1d28], R237 ;  /* 0x001d28ed01007387 */ /* 0x000fe20000100800 */
[----:B------:R-:W-:-:S02]  /*34180*/  IMAD.MOV.U32 R45, RZ, RZ, R151 ;  /* 0x000000ffff2d7224 */ /* 0x000fc400078e0097 */
[----:B------:R-:W-:Y:S01]  /*34190*/  HMMA.1688.F32.TF32 R148, R232, R50, R176 ;  /* 0x00000032e894723c */ /* 0x000fe200000810b0 */
[----:B------:R-:W-:Y:S04]  /*341a0*/  STL [R1+0x1d24], R238 ;  /* 0x001d24ee01007387 */ /* 0x000fe80000100800 */
[----:B------:R1:W-:Y:S03]  /*341b0*/  STL [R1+0x1d20], R239 ;  /* 0x001d20ef01007387 */ /* 0x0003e60000100800 */
[----:B------:R-:W-:Y:S08]  /*341c0*/  HMMA.1688.F32.TF32 R176, R152, R62, R16 ;  /* 0x0000003e98b0723c */ /* 0x000ff00000081010 */
[C---:B-1----:R-:W-:Y:S08]  /*341d0*/  HMMA.1688.F32.TF32 R236, R8.reuse, R58, R224 ;  /* 0x0000003a08ec723c */ /* 0x042ff000000810e0 */
[----:B------:R-:W-:Y:S01]  /*341e0*/  HMMA.1688.F32.TF32 R16, R8, R54, R220 ;  /* 0x000000360810723c */ /* 0x000fe200000810dc */
[----:B------:R-:W-:Y:S04]  /*341f0*/  STL [R1+0x1d38], R228 ;  /* 0x001d38e401007387 */ /* 0x000fe80000100800 */
[----:B------:R-:W-:Y:S04]  /*34200*/  STL [R1+0x1d34], R229 ;  /* 0x001d34e501007387 */ /* 0x000fe80000100800 */
[----:B------:R-:W-:Y:S04]  /*34210*/  STL [R1+0x1d30], R230 ;  /* 0x001d30e601007387 */ /* 0x000fe80000100800 */
[----:B------:R1:W-:Y:S04]  /*34220*/  STL [R1+0x1d1c], R231 ;  /* 0x001d1ce701007387 */ /* 0x0003e80000100800 */
[----:B------:R-:W-:Y:S01]  /*34230*/  STL [R1+0x1d44], R188 ;  /* 0x001d44bc01007387 */ /* 0x000fe20000100800 */
[----:B------:R-:W-:Y:S01]  /*34240*/  MOV R225, R238 ;  /* 0x000000ee00e17202 */ /* 0x000fe20000000f00 */
[----:B------:R-:W-:-:S02]  /*34250*/  IMAD.MOV.U32 R224, RZ, RZ, R239 ;  /* 0x000000ffffe07224 */ /* 0x000fc400078e00ef */
[----:B------:R-:W-:Y:S04]  /*34260*/  STL [R1+0x1d40], R189 ;  /* 0x001d40bd01007387 */ /* 0x000fe80000100800 */
[----:B------:R-:W-:Y:S01]  /*34270*/  STL [R1+0x1d3c], R190 ;  /* 0x001d3cbe01007387 */ /* 0x000fe20000100800 */
[----:B------:R-:W-:Y:S01]  /*34280*/  IMAD.MOV.U32 R238, RZ, RZ, R16 ;  /* 0x000000ffffee7224 */ /* 0x000fe200078e0010 */
[----:B-1----:R-:W-:Y:S01]  /*34290*/  MOV R231, R18 ;  /* 0x0000001200e77202 */ /* 0x002fe20000000f00 */
[----:B------:R-:W-:Y:S01]  /*342a0*/  IMAD.MOV.U32 R239, RZ, RZ, R17 ;  /* 0x000000ffffef7224 */ /* 0x000fe200078e0011 */
[----:B------:R1:W-:Y:S02]  /*342b0*/  STL [R1+0x1d18], R191 ;  /* 0x001d18bf01007387 */ /* 0x0003e40000100800 */
[----:B-1----:R-:W-:-:S02]  /*342c0*/  IMAD.MOV.U32 R191, RZ, RZ, R19 ;  /* 0x000000ffffbf7224 */ /* 0x002fc400078e0013 */
[----:B------:R-:W-:Y:S01]  /*342d0*/  HMMA.1688.F32.TF32 R16, R8, R62, R68 ;  /* 0x0000003e0810723c */ /* 0x000fe20000081044 */
[----:B------:R-:W-:Y:S02]  /*342e0*/  IMAD.MOV.U32 R227, RZ, RZ, R236 ;  /* 0x000000ffffe37224 */ /* 0x000fe400078e00ec */
[----:B------:R-:W-:-:S05]  /*342f0*/  IMAD.MOV.U32 R226, RZ, RZ, R237 ;  /* 0x000000ffffe27224 */ /* 0x000fca00078e00ed */
[----:B------:R-:W-:Y:S01]  /*34300*/  HMMA.1688.F32.TF32 R180, R152, R54, R12 ;  /* 0x0000003698b4723c */ /* 0x000fe2000008100c */
[----:B------:R-:W-:Y:S04]  /*34310*/  LDS R12, [R3+0x2280] ;  /* 0x00228000030c7984 */ /* 0x000fe80000000800 */
[----:B------:R-:W-:Y:S04]  /*34320*/  LDS R14, [R3+0x3280] ;  /* 0x00328000030e7984 */ /* 0x000fe80000000800 */
[----:B------:R-:W-:Y:S04]  /*34330*/  LDS R13, [R0+0x2280] ;  /* 0x00228000000d7984 */ /* 0x000fe80000000800 */
[----:B------:R-:W1:Y:S03]  /*34340*/  LDS R15, [R0+0x3280] ;  /* 0x00328000000f7984 */ /* 0x000e660000000800 */
[----:B------:R-:W-:Y:S01]  /*34350*/  IMAD.MOV.U32 R229, RZ, RZ, R16 ;  /* 0x000000ffffe57224 */ /* 0x000fe200078e0010 */
[----:B------:R-:W-:Y:S01]  /*34360*/  MOV R236, R18 ;  /* 0x0000001200ec7202 */ /* 0x000fe20000000f00 */
[----:B------:R-:W-:-:S02]  /*34370*/  IMAD.MOV.U32 R230, RZ, RZ, R17 ;  /* 0x000000ffffe67224 */ /* 0x000fc400078e0011 */
[----:B------:R-:W-:Y:S02]  /*34380*/  IMAD.MOV.U32 R237, RZ, RZ, R19 ;  /* 0x000000ffffed7224 */ /* 0x000fe400078e0013 */
[----:B------:R-:W-:Y:S08]  /*34390*/  HMMA.1688.F32.TF32 R16, R8, R50, R156 ;  /* 0x000000320810723c */ /* 0x000ff0000008109c */
[C---:B------:R-:W-:Y:S08]  /*343a0*/  HMMA.1688.F32.TF32 R168, R152.reuse, R46, R24 ;  /* 0x0000002e98a8723c */ /* 0x040ff00000081018 */
[----:B------:R-:W-:Y:S08]  /*343b0*/  HMMA.1688.F32.TF32 R172, R152, R50, R20 ;  /* 0x0000003298ac723c */ /* 0x000ff00000081014 */
[----:B------:R-:W-:Y:S01]  /*343c0*/  HMMA.1688.F32.TF32 R192, R232, R250, R192 ;  /* 0x000000fae8c0723c */ /* 0x000fe200000810c0 */
[----:B------:R-:W-:Y:S01]  /*343d0*/  IMAD.MOV.U32 R188, RZ, RZ, R16 ;  /* 0x000000ffffbc7224 */ /* 0x000fe200078e0010 */
[----:B------:R-:W-:Y:S01]  /*343e0*/  MOV R190, R18 ;  /* 0x0000001200be7202 */ /* 0x000fe20000000f00 */
[----:B------:R-:W-:Y:S01]  /*343f0*/  IMAD.MOV.U32 R189, RZ, RZ, R17 ;  /* 0x000000ffffbd7224 */ /* 0x000fe200078e0011 */
[----:B------:R-:W-:Y:S01]  /*34400*/  LDS R232, [R3+0x2300] ;  /* 0x0023000003e87984 */ /* 0x000fe20000000800 */
[----:B------:R-:W-:-:S03]  /*34410*/  IMAD.MOV.U32 R228, RZ, RZ, R19 ;  /* 0x000000ffffe47224 */ /* 0x000fc600078e0013 */
[C---:B------:R-:W-:Y:S01]  /*34420*/  HMMA.1688.F32.TF32 R24, R8.reuse, R46, R72 ;  /* 0x0000002e0818723c */ /* 0x040fe20000081048 */
[----:B------:R-:W-:Y:S04]  /*34430*/  LDS R234, [R3+0x3300] ;  /* 0x0033000003ea7984 */ /* 0x000fe80000000800 */
[----:B------:R-:W-:Y:S03]  /*34440*/  LDS R233, [R0+0x2300] ;  /* 0x0023000000e97984 */ /* 0x000fe60000000800 */
[C---:B------:R-:W-:Y:S01]  /*34450*/  HMMA.1688.F32.TF32 R20, R8.reuse, R42, R200 ;  /* 0x0000002a0814723c */ /* 0x040fe200000810c8 */
[----:B------:R-:W2:Y:S01]  /*34460*/  LDS R235, [R0+0x3300] ;  /* 0x0033000000eb7984 */ /* 0x000ea20000000800 */
[----:B------:R-:W-:Y:S01]  /*34470*/  IMAD.MOV.U32 R40, RZ, RZ, R148 ;  /* 0x000000ffff287224 */ /* 0x000fe200078e0094 */
[----:B------:R-:W-:Y:S01]  /*34480*/  MOV R60, R150 ;  /* 0x00000096003c7202 */ /* 0x000fe20000000f00 */
[----:B------:R-:W-:Y:S01]  /*34490*/  IMAD.MOV.U32 R41, RZ, RZ, R149 ;  /* 0x000000ffff297224 */ /* 0x000fe200078e0095 */
[----:B------:R-:W-:Y:S03]  /*344a0*/  LDS R156, [R3+0x4180] ;  /* 0x00418000039c7984 */ /* 0x000fe60000000800 */
[C---:B------:R-:W-:Y:S01]  /*344b0*/  HMMA.1688.F32.TF32 R16, R8.reuse, R38, R76 ;  /* 0x000000260810723c */ /* 0x040fe2000008104c */
[----:B------:R-:W-:Y:S01]  /*344c0*/  IMAD.MOV.U32 R61, RZ, RZ, R151 ;  /* 0x000000ffff3d7224 */ /* 0x000fe200078e0097 */
[----:B------:R-:W-:Y:S04]  /*344d0*/  LDS R158, [R3+0x5180] ;  /* 0x00518000039e7984 */ /* 0x000fe80000000800 */
[----:B------:R-:W-:Y:S02]  /*344e0*/  LDS R157, [R0+0x4180] ;  /* 0x00418000009d7984 */ /* 0x000fe40000000800 */
[----:B------:R-:W-:Y:S02]  /*344f0*/  HMMA.1688.F32.TF32 R8, R8, R250, R204 ;  /* 0x000000fa0808723c */ /* 0x000fe400000810cc */
[----:B------:R-:W-:Y:S04]  /*34500*/  STL.64 [R1+0x1f0], R24 ;  /* 0x0001f01801007387 */ /* 0x000fe80000100a00 */
[----:B------:R-:W-:Y:S04]  /*34510*/  STL.64 [R1+0x1f8], R26 ;  /* 0x0001f81a01007387 */ /* 0x000fe80000100a00 */
[----:B------:R-:W-:Y:S04]  /*34520*/  STL.64 [R1+0x1e0], R20 ;  /* 0x0001e01401007387 */ /* 0x000fe80000100a00 */
[----:B------:R1:W-:Y:S04]  /*34530*/  STL.64 [R1+0x1e8], R22 ;  /* 0x0001e81601007387 */ /* 0x0003e80000100a00 */
[----:B------:R-:W-:Y:S04]  /*34540*/  STL.64 [R1+0x1d0], R16 ;  /* 0x0001d01001007387 */ /* 0x000fe80000100a00 */
[----:B------:R3:W-:Y:S01]  /*34550*/  STL.64 [R1+0x1d8], R18 ;  /* 0x0001d81201007387 */ /* 0x0007e20000100a00 */
[C---:B-1----:R-:W-:Y:S03]  /*34560*/  HMMA.1688.F32.TF32 R20, R12.reuse, R58, R80 ;  /* 0x0000003a0c14723c */ /* 0x042fe60000081050 */
[----:B------:R-:W-:Y:S04]  /*34570*/  STL.64 [R1+0x60], R8 ;  /* 0x0000600801007387 */ /* 0x000fe80000100a00 */
[----:B------:R1:W-:Y:S01]  /*34580*/  STL.64 [R1+0x68], R10 ;  /* 0x0000680a01007387 */ /* 0x0003e20000100a00 */
[C---:B---3--:R-:W-:Y:S03]  /*34590*/  HMMA.1688.F32.TF32 R16, R12.reuse, R54, R208 ;  /* 0x000000360c10723c */ /* 0x048fe600000810d0 */
[----:B------:R-:W-:Y:S05]  /*345a0*/  LDS R159, [R0+0x5180] ;  /* 0x00518000009f7984 */ /* 0x000fea0000000800 */
[C---:B-1----:R-:W-:Y:S07]  /*345b0*/  HMMA.1688.F32.TF32 R8, R12.reuse, R62, R84 ;  /* 0x0000003e0c08723c */ /* 0x042fee0000081054 */
[----:B------:R-:W-:Y:S04]  /*345c0*/  STL.64 [R1+0x50], R20 ;  /* 0x0000501401007387 */ /* 0x000fe80000100a00 */
[----:B------:R1:W-:Y:S04]  /*345d0*/  STL.64 [R1+0x58], R22 ;  /* 0x0000581601007387 */ /* 0x0003e80000100a00 */
[----:B------:R-:W-:Y:S04]  /*345e0*/  STL.64 [R1+0x1b0], R16 ;  /* 0x0001b01001007387 */ /* 0x000fe80000100a00 */
[----:B------:R3:W-:Y:S01]  /*345f0*/  STL.64 [R1+0x1b8], R18 ;  /* 0x0001b81201007387 */ /* 0x0007e20000100a00 */
[C---:B-1----:R-:W-:Y:S03]  /*34600*/  HMMA.1688.F32.TF32 R20, R12.reuse, R50, R212 ;  /* 0x000000320c14723c */ /* 0x042fe600000810d4 */
[----:B------:R-:W-:Y:S04]  /*34610*/  STL.64 [R1+0x1a0], R8 ;  /* 0x0001a00801007387 */ /* 0x000fe80000100a00 */
[----:B------:R1:W-:Y:S01]  /*34620*/  STL.64 [R1+0x1a8], R10 ;  /* 0x0001a80a01007387 */ /* 0x0003e20000100a00 */
[----:B---3--:R-:W-:Y:S08]  /*34630*/  HMMA.1688.F32.TF32 R16, R12, R46, R88 ;  /* 0x0000002e0c10723c */ /* 0x008ff00000081058 */
[C---:B------:R-:W-:Y:S08]  /*34640*/  HMMA.1688.F32.TF32 R144, R152.reuse, R42, R144 ;  /* 0x0000002a9890723c */ /* 0x040ff00000081090 */
[----:B------:R-:W-:Y:S08]  /*34650*/  HMMA.1688.F32.TF32 R148, R152, R38, R32 ;  /* 0x000000269894723c */ /* 0x000ff00000081020 */
[----:B-1----:R-:W-:Y:S01]  /*34660*/  HMMA.1688.F32.TF32 R8, R12, R42, R92 ;  /* 0x0000002a0c08723c */ /* 0x002fe2000008105c */
[----:B------:R-:W-:Y:S04]  /*34670*/  STL.64 [R1+0x190], R20 ;  /* 0x0001901401007387 */ /* 0x000fe80000100a00 */
[----:B------:R-:W-:Y:S04]  /*34680*/  STL.64 [R1+0x198], R22 ;  /* 0x0001981601007387 */ /* 0x000fe80000100a00 */
[----:B------:R-:W-:Y:S04]  /*34690*/  STL.64 [R1+0x180], R16 ;  /* 0x0001801001007387 */ /* 0x000fe80000100a00 */
[----:B------:R1:W-:Y:S01]  /*346a0*/  STL.64 [R1+0x188], R18 ;  /* 0x0001881201007387 */ /* 0x0003e20000100a00 */
[----:B------:R-:W-:Y:S01]  /*346b0*/  MOV R86, R244 ;  /* 0x000000f400567202 */ /* 0x000fe20000000f00 */
[----:B------:R-:W-:-:S02]  /*346c0*/  IMAD.MOV.U32 R87, RZ, RZ, R245 ;  /* 0x000000ffff577224 */ /* 0x000fc400078e00f5 */
[----:B------:R-:W-:Y:S04]  /*346d0*/  LDS R88, [R3+0x4080] ;  /* 0x0040800003587984 */ /* 0x000fe80000000800 */
[----:B------:R-:W-:Y:S01]  /*346e0*/  LDS R90, [R3+0x5080] ;  /* 0x00508000035a7984 */ /* 0x000fe20000000800 */
[----:B-1----:R-:W-:Y:S02]  /*346f0*/  HMMA.1688.F32.TF32 R16, R12, R38, R196 ;  /* 0x000000260c10723c */ /* 0x002fe400000810c4 */
[----:B------:R-:W-:Y:S01]  /*34700*/  IMAD.MOV.U32 R252, RZ, RZ, R10 ;  /* 0x000000fffffc7224 */ /* 0x000fe200078e000a */
[----:B------:R2:W-:Y:S01]  /*34710*/  STL.64 [R1+0x170], R8 ;  /* 0x0001700801007387 */ /* 0x0005e20000100a00 */
[----:B------:R-:W-:-:S03]  /*34720*/  IMAD.MOV.U32 R2, RZ, RZ, R11 ;  /* 0x000000ffff027224 */ /* 0x000fc600078e000b */
[----:B------:R-:W-:Y:S01]  /*34730*/  LDS R89, [R0+0x4080] ;  /* 0x0040800000597984 */ /* 0x000fe20000000800 */
[----:B------:R-:W-:Y:S03]  /*34740*/  HMMA.1688.F32.TF32 R12, R12, R250, R100 ;  /* 0x000000fa0c0c723c */ /* 0x000fe60000081064 */
[----:B------:R-:W-:Y:S05]  /*34750*/  LDS R91, [R0+0x5080] ;  /* 0x00508000005b7984 */ /* 0x000fea0000000800 */
[C---:B--2---:R-:W-:Y:S01]  /*34760*/  HMMA.1688.F32.TF32 R8, R232.reuse, R58, R104 ;  /* 0x0000003ae808723c */ /* 0x044fe20000081068 */
[----:B------:R-:W-:Y:S04]  /*34770*/  STL [R1+0x1d0c], R2 ;  /* 0x001d0c0201007387 */ /* 0x000fe80000100800 */
[----:B------:R-:W-:Y:S04]  /*34780*/  STL [R1+0x1d08], R252 ;  /* 0x001d08fc01007387 */ /* 0x000fe80000100800 */
[----:B------:R-:W-:Y:S04]  /*34790*/  STL.64 [R1+0x160], R16 ;  /* 0x0001601001007387 */ /* 0x000fe80000100a00 */
[----:B------:R1:W-:Y:S04]  /*347a0*/  STL.64 [R1+0x168], R18 ;  /* 0x0001681201007387 */ /* 0x0003e80000100a00 */
[----:B------:R-:W-:Y:S04]  /*347b0*/  STL.64 [R1+0x150], R12 ;  /* 0x0001500c01007387 */ /* 0x000fe80000100a00 */
[----:B------:R2:W-:Y:S04]  /*347c0*/  STL.64 [R1+0x158], R14 ;  /* 0x0001580e01007387 */ /* 0x0005e80000100a00 */
[----:B------:R-:W-:Y:S01]  /*347d0*/  STL.64 [R1+0x140], R8 ;  /* 0x0001400801007387 */ /* 0x000fe20000100a00 */
[C---:B-1----:R-:W-:Y:S03]  /*347e0*/  HMMA.1688.F32.TF32 R16, R232.reuse, R54, R108 ;  /* 0x00000036e810723c */ /* 0x042fe6000008106c */
[----:B------:R1:W-:Y:S05]  /*347f0*/  STL.64 [R1+0x148], R10 ;  /* 0x0001480a01007387 */ /* 0x0003ea0000100a00 */
[C---:B--2---:R-:W-:Y:S08]  /*34800*/  HMMA.1688.F32.TF32 R12, R232.reuse, R62, R112 ;  /* 0x0000003ee80c723c */ /* 0x044ff00000081070 */
[----:B-1----:R-:W-:Y:S07]  /*34810*/  HMMA.1688.F32.TF32 R8, R232, R50, R116 ;  /* 0x00000032e808723c */ /* 0x002fee0000081074 */
[----:B------:R-:W-:Y:S04]  /*34820*/  STL.64 [R1+0x130], R16 ;  /* 0x0001301001007387 */ /* 0x000fe80000100a00 */
[----:B------:R-:W-:Y:S04]  /*34830*/  STL.64 [R1+0x138], R18 ;  /* 0x0001381201007387 */ /* 0x000fe80000100a00 */
[----:B------:R-:W-:Y:S04]  /*34840*/  STL.64 [R1+0x120], R12 ;  /* 0x0001200c01007387 */ /* 0x000fe80000100a00 */
[----:B------:R-:W-:Y:S05]  /*34850*/  STL.64 [R1+0x128], R14 ;  /* 0x0001280e01007387 */ /* 0x000fea0000100a00 */
[----:B------:R-:W-:Y:S01]  /*34860*/  IMAD.MOV.U32 R252, RZ, RZ, R11 ;  /* 0x000000fffffc7224 */ /* 0x000fe200078e000b */
[----:B------:R-:W-:Y:S01]  /*34870*/  MOV R2, R10 ;  /* 0x0000000a00027202 */ /* 0x000fe20000000f00 */
[----:B------:R1:W-:Y:S04]  /*34880*/  STL.64 [R1+0x110], R8 ;  /* 0x0001100801007387 */ /* 0x0003e80000100a00 */
[----:B------:R2:W-:Y:S04]  /*34890*/  STL [R1+0x1d14], R252 ;  /* 0x001d14fc01007387 */ /* 0x0005e80000100800 */
[----:B------:R3:W-:Y:S04]  /*348a0*/  STL [R1+0x1d10], R2 ;  /* 0x001d100201007387 */ /* 0x0007e80000100800 */
[----:B-1----:R-:W4:Y:S01]  /*348b0*/  LDL R8, [R1+0xfc4] ;  /* 0x000fc40001087983 */ /* 0x002f220000100800 */
[----:B------:R-:W-:Y:S03]  /*348c0*/  HMMA.1688.F32.TF32 R152, R152, R250, R4 ;  /* 0x000000fa9898723c */ /* 0x000fe60000081004 */
[----:B------:R-:W-:Y:S04]  /*348d0*/  LDS R4, [R3+0x2380] ;  /* 0x0023800003047984 */ /* 0x000fe80000000800 */
[----:B------:R-:W-:Y:S04]  /*348e0*/  LDS R6, [R3+0x3380] ;  /* 0x0033800003067984 */ /* 0x000fe80000000800 */
[----:B------:R-:W-:Y:S04]  /*348f0*/  LDS R5, [R0+0x2380] ;  /* 0x0023800000057984 */ /* 0x000fe80000000800 */
[----:B------:R-:W1:Y:S01]  /*34900*/  LDS R7, [R0+0x3380] ;  /* 0x0033800000077984 */ /* 0x000e620000000800 */
[----:B------:R-:W-:Y:S01]  /*34910*/  HMMA.1688.F32.TF32 R16, R232, R46, R120 ;  /* 0x0000002ee810723c */ /* 0x000fe20000081078 */
[----:B------:R-:W-:Y:S01]  /*34920*/  IMAD.MOV.U32 R104, RZ, RZ, R40 ;  /* 0x000000ffff687224 */ /* 0x000fe200078e0028 */
[----:B------:R-:W-:Y:S01]  /*34930*/  MOV R106, R60 ;  /* 0x0000003c006a7202 */ /* 0x000fe20000000f00 */
[----:B------:R-:W-:-:S02]  /*34940*/  IMAD.MOV.U32 R105, RZ, RZ, R41 ;  /* 0x000000ffff697224 */ /* 0x000fc400078e0029 */
[----:B------:R-:W-:Y:S02]  /*34950*/  IMAD.MOV.U32 R107, RZ, RZ, R61 ;  /* 0x000000ffff6b7224 */ /* 0x000fe400078e003d */
[----:B------:R-:W-:Y:S01]  /*34960*/  IMAD.MOV.U32 R100, RZ, RZ, R49 ;  /* 0x000000ffff647224 */ /* 0x000fe200078e0031 */
[----:B------:R-:W-:Y:S01]  /*34970*/  HMMA.1688.F32.TF32 R12, R232, R42, R124 ;  /* 0x0000002ae80c723c */ /* 0x000fe2000008107c */
[----:B------:R-:W-:Y:S01]  /*34980*/  IMAD.MOV.U32 R101, RZ, RZ, R48 ;  /* 0x000000ffff657224 */ /* 0x000fe200078e0030 */
[----:B------:R-:W-:Y:S01]  /*34990*/  MOV R102, R44 ;  /* 0x0000002c00667202 */ /* 0x000fe20000000f00 */
[----:B------:R-:W-:Y:S02]  /*349a0*/  IMAD.MOV.U32 R103, RZ, RZ, R45 ;  /* 0x000000ffff677224 */ /* 0x000fe400078e002d */
[----:B------:R-:W-:Y:S02]  /*349b0*/  IMAD.MOV.U32 R108, RZ, RZ, R57 ;  /* 0x000000ffff6c7224 */ /* 0x000fe400078e0039 */
[----:B------:R-:W-:Y:S01]  /*349c0*/  IMAD.MOV.U32 R109, RZ, RZ, R56 ;  /* 0x000000ffff6d7224 */ /* 0x000fe200078e0038 */
[----:B------:R-:W-:Y:S01]  /*349d0*/  MOV R110, R37 ;  /* 0x00000025006e7202 */ /* 0x000fe20000000f00 */
[----:B------:R-:W-:-:S02]  /*349e0*/  IMAD.MOV.U32 R111, RZ, RZ, R36 ;  /* 0x000000ffff6f7224 */ /* 0x000fc400078e0024 */
[----:B------:R-:W-:Y:S01]  /*349f0*/  IMAD.MOV.U32 R92, RZ, RZ, R247 ;  /* 0x000000ffff5c7224 */ /* 0x000fe200078e00f7 */
[----:B------:R-:W-:Y:S01]  /*34a00*/  MOV R94, R52 ;  /* 0x00000034005e7202 */ /* 0x000fe20000000f00 */
[----:B------:R-:W-:Y:S01]  /*34a10*/  IMAD.MOV.U32 R93, RZ, RZ, R246 ;  /* 0x000000ffff5d7224 */ /* 0x000fe200078e00f6 */
[----:B------:R-:W-:Y:S04]  /*34a20*/  LDS R120, [R3+0x4100] ;  /* 0x0041000003787984 */ /* 0x000fe80000000800 */
[----:B------:R-:W-:Y:S04]  /*34a30*/  STL.64 [R1+0x100], R16 ;  /* 0x0001001001007387 */ /* 0x000fe80000100a00 */
[----:B------:R-:W-:Y:S02]  /*34a40*/  STL.64 [R1+0x108], R18 ;  /* 0x0001081201007387 */ /* 0x000fe40000100a00 */
[----:B--2---:R-:W-:-:S02]  /*34a50*/  IMAD.MOV.U32 R252, RZ, RZ, R14 ;  /* 0x000000fffffc7224 */ /* 0x004fc400078e000e */
[----:B------:R2:W-:Y:S01]  /*34a60*/  STL.64 [R1+0xf0], R12 ;  /* 0x0000f00c01007387 */ /* 0x0005e20000100a00 */
[----:B---3--:R-:W-:Y:S02]  /*34a70*/  IMAD.MOV.U32 R2, RZ, RZ, R15 ;  /* 0x000000ffff027224 */ /* 0x008fe400078e000f */
[----:B------:R-:W-:Y:S01]  /*34a80*/  IMAD.MOV.U32 R95, RZ, RZ, R53 ;  /* 0x000000ffff5f7224 */ /* 0x000fe200078e0035 */
[----:B------:R-:W-:Y:S01]  /*34a90*/  LDS R122, [R3+0x5100] ;  /* 0x00510000037a7984 */ /* 0x000fe20000000800 */
[----:B-1----:R-:W-:Y:S03]  /*34aa0*/  HMMA.1688.F32.TF32 R196, R4, R58, R140 ;  /* 0x0000003a04c4723c */ /* 0x002fe6000008108c */
[----:B------:R-:W-:Y:S04]  /*34ab0*/  LDS R121, [R0+0x4100] ;  /* 0x0041000000797984 */ /* 0x000fe80000000800 */
[----:B------:R-:W-:Y:S01]  /*34ac0*/  LDS R123, [R0+0x5100] ;  /* 0x00510000007b7984 */ /* 0x000fe20000000800 */
[C---:B--2---:R-:W-:Y:S01]  /*34ad0*/  HMMA.1688.F32.TF32 R12, R232.reuse, R38, R128 ;  /* 0x00000026e80c723c */ /* 0x044fe20000081080 */
[----:B------:R-:W-:Y:S01]  /*34ae0*/  MOV R114, R241 ;  /* 0x000000f100727202 */ /* 0x000fe20000000f00 */
[----:B------:R-:W-:Y:S01]  /*34af0*/  IMAD.MOV.U32 R115, RZ, RZ, R240 ;  /* 0x000000ffff737224 */ /* 0x000fe200078e00f0 */
[----:B------:R-:W-:Y:S04]  /*34b00*/  LDS R58, [R3+0x5000] ;  /* 0x00500000033a7984 */ /* 0x000fe80000000800 */
[----:B------:R-:W-:Y:S01]  /*34b10*/  LDS R59, [R0+0x5000] ;  /* 0x00500000003b7984 */ /* 0x000fe20000000800 */
[----:B------:R-:W-:Y:S08]  /*34b20*/  HMMA.1688.F32.TF32 R232, R232, R250, R136 ;  /* 0x000000fae8e8723c */ /* 0x000ff00000081088 */
[C---:B------:R-:W-:Y:S08]  /*34b30*/  HMMA.1688.F32.TF32 R200, R4.reuse, R54, R160 ;  /* 0x0000003604c8723c */ /* 0x040ff000000810a0 */
[C---:B------:R-:W-:Y:S08]  /*34b40*/  HMMA.1688.F32.TF32 R204, R4.reuse, R62, R164 ;  /* 0x0000003e04cc723c */ /* 0x040ff000000810a4 */
[C---:B------:R-:W-:Y:S08]  /*34b50*/  HMMA.1688.F32.TF32 R208, R4.reuse, R50, R132 ;  /* 0x0000003204d0723c */ /* 0x040ff00000081084 */
[C---:B------:R-:W-:Y:S08]  /*34b60*/  HMMA.1688.F32.TF32 R212, R4.reuse, R46, R96 ;  /* 0x0000002e04d4723c */ /* 0x040ff00000081060 */
[C---:B------:R-:W-:Y:S01]  /*34b70*/  HMMA.1688.F32.TF32 R216, R4.reuse, R42, R216 ;  /* 0x0000002a04d8723c */ /* 0x040fe200000810d8 */
[----:B------:R-:W-:Y:S07]  /*34b80*/  STL.64 [R1+0x1c80], R234 ;  /* 0x001c80ea01007387 */ /* 0x000fee0000100a00 */
[C---:B------:R-:W-:Y:S01]  /*34b90*/  HMMA.1688.F32.TF32 R220, R4.reuse, R38, R64 ;  /* 0x0000002604dc723c */ /* 0x040fe20000081040 */
[----:B------:R4:W-:Y:S07]  /*34ba0*/  STL.64 [R1+0xe0], R12 ;  /* 0x0000e00c01007387 */ /* 0x0009ee0000100a00 */
[----:B------:R-:W-:Y:S01]  /*34bb0*/  HMMA.1688.F32.TF32 R248, R4, R250, R28 ;  /* 0x000000fa04f8723c */ /* 0x000fe2000008101c */
[----:B------:R-:W-:Y:S04]  /*34bc0*/  STL.64 [R1+0xe8], R14 ;  /* 0x0000e80e01007387 */ /* 0x000fe80000100a00 */
[----:B------:R-:W-:Y:S04]  /*34bd0*/  STL.64 [R1+0x1c78], R232 ;  /* 0x001c78e801007387 */ /* 0x000fe80000100a00 */
[----:B------:R-:W-:Y:S04]  /*34be0*/  STL.64 [R1+0x1c90], R198 ;  /* 0x001c90c601007387 */ /* 0x000fe80000100a00 */
[----:B------:R-:W-:Y:S04]  /*34bf0*/  STL.64 [R1+0x1c88], R196 ;  /* 0x001c88c401007387 */ /* 0x000fe80000100a00 */
[----:B------:R-:W-:Y:S04]  /*34c00*/  STL.64 [R1+0x1ca0], R202 ;  /* 0x001ca0ca01007387 */ /* 0x000fe80000100a00 */
[----:B------:R1:W-:Y:S04]  /*34c10*/  STL.64 [R1+0x1c98], R200 ;  /* 0x001c98c801007387 */ /* 0x0003e80000100a00 */
[----:B------:R-:W-:Y:S04]  /*34c20*/  STL.64 [R1+0x1cb0], R206 ;  /* 0x001cb0ce01007387 */ /* 0x000fe80000100a00 */
[----:B------:R-:W-:Y:S01]  /*34c30*/  STL.64 [R1+0x1ca8], R204 ;  /* 0x001ca8cc01007387 */ /* 0x000fe20000100a00 */
[----:B------:R-:W-:-:S03]  /*34c40*/  MOV R4, UR4 ;  /* 0x0000000400047c02 */ /* 0x000fc60008000f00 */
[----:B------:R-:W-:Y:S04]  /*34c50*/  STL.64 [R1+0x1cc0], R210 ;  /* 0x001cc0d201007387 */ /* 0x000fe80000100a00 */
        /* <DEDUP_REMOVED lines=9> */
[----:B------:R-:W2:Y:S04]  /*34cf0*/  LDL.LU R40, [R1+0x1e2c] ;  /* 0x001e2c0001287983 */ /* 0x000ea80000300800 */
[----:B------:R-:W3:Y:S04]  /*34d00*/  LDL.LU R41, [R1+0x1e28] ;  /* 0x001e280001297983 */ /* 0x000ee80000300800 */
[----:B------:R-:W3:Y:S01]  /*34d10*/  LDL.LU R60, [R1+0x1e24] ;  /* 0x001e2400013c7983 */ /* 0x000ee20000300800 */
[----:B----4-:R-:W-:-:S05]  /*34d20*/  IMAD R12, R4, 0x10000, R8 ;  /* 0x00010000040c7824 */ /* 0x010fca00078e0208 */
[----:B------:R-:W-:Y:S04]  /*34d30*/  STL [R1+0x390], R12 ;  /* 0x0003900c01007387 */ /* 0x000fe80000100800 */
[----:B------:R-:W4:Y:S04]  /*34d40*/  LDL.LU R61, [R1+0x1e20] ;  /* 0x001e2000013d7983 */ /* 0x000f280000300800 */
        /* <DEDUP_REMOVED lines=12> */
[----:B------:R-:W2:Y:S04]  /*34e10*/  LDSM.16.M88.4 R32, [R12+0xa4000] ;  /* 0x0a4000000c20783b */ /* 0x000ea80000000200 */
[----:B------:R-:W-:Y:S04]  /*34e20*/  LDSM.16.M88.4 R20, [R12+0xaa000] ;  /* 0x0aa000000c14783b */ /* 0x000fe80000000200 */
[----:B------:R-:W-:Y:S01]  /*34e30*/  LDSM.16.M88.4 R28, [R12+0xa6000] ;  /* 0x0a6000000c1c783b */ /* 0x000fe20000000200 */
[----:B-1----:R-:W-:Y:S01]  /*34e40*/  IMAD.MOV.U32 R200, RZ, RZ, R238 ;  /* 0x000000ffffc87224 */ /* 0x002fe200078e00ee */
[----:B------:R-:W-:Y:S01]  /*34e50*/  MOV R202, R231 ;  /* 0x000000e700ca7202 */ /* 0x000fe20000000f00 */
[----:B------:R-:W-:Y:S01]  /*34e60*/  IMAD.MOV.U32 R201, RZ, RZ, R239 ;  /* 0x000000ffffc97224 */ /* 0x000fe200078e00ef */
[----:B------:R-:W-:Y:S01]  /*34e70*/  LDSM.16.M88.4 R8, [R12+0xa0000] ;  /* 0x0a0000000c08783b */ /* 0x000fe20000000200 */
[----:B------:R-:W-:-:S03]  /*34e80*/  IMAD.MOV.U32 R203, RZ, RZ, R191 ;  /* 0x000000ffffcb7224 */ /* 0x000fc600078e00bf */
[----:B------:R-:W-:Y:S04]  /*34e90*/  LDSM.16.M88.4 R4, [R12+0xa2000] ;  /* 0x0a2000000c04783b */ /* 0x000fe80000000200 */
[----:B------:R-:W-:Y:S04]  /*34ea0*/  LDSM.16.M88.4 R24, [R12+0xa8000] ;  /* 0x0a8000000c18783b */ /* 0x000fe80000000200 */
[----:B------:R-:W-:Y:S04]  /*34eb0*/  LDSM.16.M88.4 R16, [R12+0xac000] ;  /* 0x0ac000000c10783b */ /* 0x000fe80000000200 */
[----:B------:R-:W-:Y:S01]  /*34ec0*/  LDSM.16.M88.4 R12, [R12+0xae000] ;  /* 0x0ae000000c0c783b */ /* 0x000fe20000000200 */
[----:B--2---:R-:W-:-:S02]  /*34ed0*/  IMAD.MOV.U32 R85, RZ, RZ, R40 ;  /* 0x000000ffff557224 */ /* 0x004fc400078e0028 */
[----:B---3--:R-:W-:Y:S02]  /*34ee0*/  IMAD.MOV.U32 R84, RZ, RZ, R41 ;  /* 0x000000ffff547224 */ /* 0x008fe400078e0029 */
[----:B------:R-:W2:Y:S04]  /*34ef0*/  LDL.LU R41, [R1+0x1dec] ;  /* 0x001dec0001297983 */ /* 0x000ea80000300800 */
[----:B------:R-:W3:Y:S04]  /*34f00*/  LDL.LU R40, [R1+0x1de8] ;  /* 0x001de80001287983 */ /* 0x000ee80000300800 */
[----:B------:R-:W3:Y:S01]  /*34f10*/  LDL.LU R244, [R1+0x1de4] ;  /* 0x001de40001f47983 */ /* 0x000ee20000300800 */
[----:B------:R-:W-:-:S03]  /*34f20*/  IMAD.MOV.U32 R83, RZ, RZ, R60 ;  /* 0x000000ffff537224 */ /* 0x000fc600078e003c */
[----:B------:R-:W3:Y:S01]  /*34f30*/  LDL.LU R245, [R1+0x1de0] ;  /* 0x001de00001f57983 */ /* 0x000ee20000300800 */
[----:B----4-:R-:W-:Y:S01]  /*34f40*/  MOV R82, R61 ;  /* 0x0000003d00527202 */ /* 0x010fe20000000f00 */
[----:B------:R-:W-:Y:S02]  /*34f50*/  IMAD.MOV.U32 R81, RZ, RZ, R49 ;  /* 0x000000ffff517224 */ /* 0x000fe400078e0031 */
[----:B------:R-:W-:Y:S02]  /*34f60*/  IMAD.MOV.U32 R80, RZ, RZ, R48 ;  /* 0x000000ffff507224 */ /* 0x000fe400078e0030 */
[----:B------:R-:W4:Y:S04]  /*34f70*/  LDL.LU R48, [R1+0x1ddc] ;  /* 0x001ddc0001307983 */ /* 0x000f280000300800 */
[----:B------:R-:W4:Y:S04]  /*34f80*/  LDL.LU R49, [R1+0x1dd8] ;  /* 0x001dd80001317983 */ /* 0x000f280000300800 */
[----:B------:R-:W4:Y:S01]  /*34f90*/  LDL.LU R61, [R1+0x1dd4] ;  /* 0x001dd400013d7983 */ /* 0x000f220000300800 */
[----:B------:R-:W-:-:S03]  /*34fa0*/  IMAD.MOV.U32 R77, RZ, RZ, R57 ;  /* 0x000000ffff4d7224 */ /* 0x000fc600078e0039 */
[----:B------:R-:W4:Y:S01]  /*34fb0*/  LDL.LU R60, [R1+0x1dd0] ;  /* 0x001dd000013c7983 */ /* 0x000f220000300800 */
[----:B------:R-:W-:-:S03]  /*34fc0*/  IMAD.MOV.U32 R76, RZ, RZ, R56 ;  /* 0x000000ffff4c7224 */ /* 0x000fc600078e0038 */
[----:B------:R-:W4:Y:S04]  /*34fd0*/  LDL.LU R56, [R1+0x1dcc] ;  /* 0x001dcc0001387983 */ /* 0x000f280000300800 */
[----:B------:R-:W4:Y:S01]  /*34fe0*/  LDL.LU R57, [R1+0x1dc8] ;  /* 0x001dc80001397983 */ /* 0x000f220000300800 */
[----:B------:R-:W-:Y:S01]  /*34ff0*/  MOV R78, R45 ;  /* 0x0000002d004e7202 */ /* 0x000fe20000000f00 */
[----:B------:R-:W-:Y:S02]  /*35000*/  IMAD.MOV.U32 R79, RZ, RZ, R44 ;  /* 0x000000ffff4f7224 */ /* 0x000fe400078e002c */
[----:B------:R-:W4:Y:S01]  /*35010*/  LDL.LU R45, [R1+0x1dc4] ;  /* 0x001dc400012d7983 */ /* 0x000f220000300800 */
[----:B------:R-:W-:Y:S01]  /*35020*/  MOV R74, R36 ;  /* 0x00000024004a7202 */ /* 0x000fe20000000f00 */
[----:B------:R-:W-:-:S02]  /*35030*/  IMAD.MOV.U32 R73, RZ, RZ, R247 ;  /* 0x000000ffff497224 */ /* 0x000fc400078e00f7 */
[----:B------:R-:W4:Y:S01]  /*35040*/  LDL.LU R44, [R1+0x1dc0] ;  /* 0x001dc000012c7983 */ /* 0x000f220000300800 */
[----:B------:R-:W-:-:S03]  /*35050*/  IMAD.MOV.U32 R72, RZ, RZ, R246 ;  /* 0x000000ffff487224 */ /* 0x000fc600078e00f6 */
[----:B------:R-:W4:Y:S01]  /*35060*/  LDL.LU R246, [R1+0x1dbc] ;  /* 0x001dbc0001f67983 */ /* 0x000f220000300800 */
[----:B------:R-:W-:-:S03]  /*35070*/  IMAD.MOV.U32 R75, RZ, RZ, R37 ;  /* 0x000000ffff4b7224 */ /* 0x000fc600078e0025 */
[----:B------:R-:W4:Y:S04]  /*35080*/  LDL.LU R247, [R1+0x1db8] ;  /* 0x001db80001f77983 */ /* 0x000f280000300800 */
[----:B------:R-:W4:Y:S01]  /*35090*/  LDL.LU R36, [R1+0x1db4] ;  /* 0x001db40001247983 */ /* 0x000f220000300800 */
[----:B------:R-:W-:-:S03]  /*350a0*/  MOV R70, R53 ;  /* 0x0000003500467202 */ /* 0x000fc60000000f00 */
[----:B------:R-:W4:Y:S01]  /*350b0*/  LDL.LU R37, [R1+0x1db0] ;  /* 0x001db00001257983 */ /* 0x000f220000300800 */
[----:B------:R-:W-:Y:S02]  /*350c0*/  IMAD.MOV.U32 R71, RZ, RZ, R52 ;  /* 0x000000ffff477224 */ /* 0x000fe400078e0034 */
[----:B--2---:R-:W-:Y:S02]  /*350d0*/  IMAD.MOV.U32 R69, RZ, RZ, R41 ;  /* 0x000000ffff457224 */ /* 0x004fe400078e0029 */
[----:B---3--:R-:W-:Y:S02]  /*350e0*/  IMAD.MOV.U32 R68, RZ, RZ, R40 ;  /* 0x000000ffff447224 */ /* 0x008fe400078e0028 */
[----:B------:R-:W2:Y:S04]  /*350f0*/  LDL.LU R40, [R1+0x1dac] ;  /* 0x001dac0001287983 */ /* 0x000ea80000300800 */
[----:B------:R-:W3:Y:S04]  /*35100*/  LDL.LU R41, [R1+0x1da8] ;  /* 0x001da80001297983 */ /* 0x000ee80000300800 */
[----:B------:R-:W2:Y:S01]  /*35110*/  LDL.LU R53, [R1+0x1da4] ;  /* 0x001da40001357983 */ /* 0x000ea20000300800 */
[----:B------:R-:W-:-:S03]  /*35120*/  MOV R118, R245 ;  /* 0x000000f500767202 */ /* 0x000fc60000000f00 */
[----:B------:R-:W3:Y:S01]  /*35130*/  LDL.LU R52, [R1+0x1da0] ;  /* 0x001da00001347983 */ /* 0x000ee20000300800 */
[----:B------:R-:W-:Y:S02]  /*35140*/  IMAD.MOV.U32 R119, RZ, RZ, R244 ;  /* 0x000000ffff777224 */ /* 0x000fe400078e00f4 */
[----:B----4-:R-:W-:Y:S02]  /*35150*/  IMAD.MOV.U32 R117, RZ, RZ, R48 ;  /* 0x000000ffff757224 */ /* 0x010fe400078e0030 */
        /* <DEDUP_REMOVED lines=19> */
[----:B------:R-:W4:Y:S04]  /*35290*/  LDL.LU R44, [R1+0x1d74] ;  /* 0x001d7400012c7983 */ /* 0x000f280000300800 */
[----:B------:R-:W4:Y:S01]  /*352a0*/  LDL.LU R45, [R1+0x1d70] ;  /* 0x001d7000012d7983 */ /* 0x000f220000300800 */
[----:B--2---:R-:W-:Y:S01]  /*352b0*/  IMAD.MOV.U32 R235, RZ, RZ, R53 ;  /* 0x000000ffffeb7224 */ /* 0x004fe200078e0035 */
[----:B---3--:R-:W-:Y:S01]  /*352c0*/  MOV R234, R52 ;  /* 0x0000003400ea7202 */ /* 0x008fe20000000f00 */
[----:B----4-:R-:W-:-:S02]  /*352d0*/  IMAD.MOV.U32 R233, RZ, RZ, R49 ;  /* 0x000000ffffe97224 */ /* 0x010fc400078e0031 */
[----:B------:R-:W-:Y:S02]  /*352e0*/  IMAD.MOV.U32 R232, RZ, RZ, R48 ;  /* 0x000000ffffe87224 */ /* 0x000fe400078e0030 */
[----:B------:R-:W2:Y:S04]  /*352f0*/  LDL.LU R48, [R1+0x1d6c] ;  /* 0x001d6c0001307983 */ /* 0x000ea80000300800 */
[----:B------:R-:W3:Y:S04]  /*35300*/  LDL.LU R49, [R1+0x1d68] ;  /* 0x001d680001317983 */ /* 0x000ee80000300800 */
[----:B------:R-:W4:Y:S01]  /*35310*/  LDL.LU R52, [R1+0x1d64] ;  /* 0x001d640001347983 */ /* 0x000f220000300800 */
[----:B------:R-:W-:-:S03]  /*35320*/  IMAD.MOV.U32 R141, RZ, RZ, R57 ;  /* 0x000000ffff8d7224 */ /* 0x000fc600078e0039 */
[----:B------:R-:W2:Y:S01]  /*35330*/  LDL.LU R53, [R1+0x1d60] ;  /* 0x001d600001357983 */ /* 0x000ea20000300800 */
[----:B------:R-:W-:-:S03]  /*35340*/  IMAD.MOV.U32 R140, RZ, RZ, R56 ;  /* 0x000000ffff8c7224 */ /* 0x000fc600078e0038 */
[----:B------:R-:W2:Y:S04]  /*35350*/  LDL.LU R56, [R1+0x1d5c] ;  /* 0x001d5c0001387983 */ /* 0x000ea80000300800 */
[----:B------:R-:W3:Y:S01]  /*35360*/  LDL.LU R57, [R1+0x1d58] ;  /* 0x001d580001397983 */ /* 0x000ee20000300800 */
[----:B------:R-:W-:Y:S01]  /*35370*/  HMMA.1688.F32.TF32 R100, R120, R32, R100 ;  /* 0x000000207864723c */ /* 0x000fe20000081064 */
[----:B------:R-:W-:Y:S01]  /*35380*/  MOV R142, R244 ;  /* 0x000000f4008e7202 */ /* 0x000fe20000000f00 */
[----:B------:R-:W-:Y:S01]  /*35390*/  IMAD.MOV.U32 R143, RZ, RZ, R245 ;  /* 0x000000ffff8f7224 */ /* 0x000fe200078e00f5 */
[----:B------:R-:W4:Y:S01]  /*353a0*/  LDL.LU R244, [R1+0x1d54] ;  /* 0x001d540001f47983 */ /* 0x000f220000300800 */
[----:B------:R-:W-:Y:S01]  /*353b0*/  MOV R198, R61 ;  /* 0x0000003d00c67202 */ /* 0x000fe20000000f00 */
[----:B------:R-:W-:-:S02]  /*353c0*/  IMAD.MOV.U32 R197, RZ, RZ, R247 ;  /* 0x000000ffffc57224 */ /* 0x000fc400078e00f7 */
[----:B------:R-:W-:Y:S01]  /*353d0*/  IMAD.MOV.U32 R199, RZ, RZ, R60 ;  /* 0x000000ffffc77224 */ /* 0x000fe200078e003c */
[----:B------:R-:W4:Y:S01]  /*353e0*/  LDL.LU R245, [R1+0x1d50] ;  /* 0x001d500001f57983 */ /* 0x000f220000300800 */
[----:B------:R-:W-:-:S03]  /*353f0*/  IMAD.MOV.U32 R196, RZ, RZ, R246 ;  /* 0x000000ffffc47224 */ /* 0x000fc600078e00f6 */
[----:B------:R-:W4:Y:S01]  /*35400*/  LDL.LU R246, [R1+0x1d4c] ;  /* 0x001d4c0001f67983 */ /* 0x000f220000300800 */
[----:B------:R-:W-:-:S03]  /*35410*/  IMAD.MOV.U32 R136, RZ, RZ, R41 ;  /* 0x000000ffff887224 */ /* 0x000fc600078e0029 */
[----:B------:R-:W4:Y:S01]  /*35420*/  LDL.LU R247, [R1+0x1d48] ;  /* 0x001d480001f77983 */ /* 0x000f220000300800 */
[----:B------:R-:W-:-:S06]  /*35430*/  IMAD.MOV.U32 R137, RZ, RZ, R40 ;  /* 0x000000ffff897224 */ /* 0x000fcc00078e0028 */
[----:B------:R-:W-:Y:S01]  /*35440*/  STL [R1+0x1c74], R103 ;  /* 0x001c746701007387 */ /* 0x000fe20000100800 */
[----:B--2---:R-:W-:-:S03]  /*35450*/  IMAD.MOV.U32 R241, RZ, RZ, R56 ;  /* 0x000000fffff17224 */ /* 0x004fc600078e0038 */
[----:B------:R-:W-:Y:S01]  /*35460*/  LDS R56, [R3+0x4000] ;  /* 0x0040000003387984 */ /* 0x000fe20000000800 */
[----:B---3--:R-:W-:-:S03]  /*35470*/  IMAD.MOV.U32 R240, RZ, RZ, R57 ;  /* 0x000000fffff07224 */ /* 0x008fc600078e0039 */
[----:B------:R-:W1:Y:S01]  /*35480*/  LDS R57, [R0+0x4000] ;  /* 0x0040000000397984 */ /* 0x000e620000000800 */
[----:B------:R-:W-:Y:S02]  /*35490*/  IMAD.MOV.U32 R160, RZ, RZ, R49 ;  /* 0x000000ffffa07224 */ /* 0x000fe400078e0031 */
[----:B------:R-:W-:Y:S02]  /*354a0*/  IMAD.MOV.U32 R161, RZ, RZ, R48 ;  /* 0x000000ffffa17224 */ /* 0x000fe400078e0030 */
[C---:B-1----:R-:W-:Y:S07]  /*354b0*/  HMMA.1688.F32.TF32 R48, R56.reuse, R20, R232 ;  /* 0x000000143830723c */ /* 0x042fee00000810e8 */
[----:B------:R-:W-:Y:S01]  /*354c0*/  IMAD.MOV.U32 R232, RZ, RZ, R188 ;  /* 0x000000ffffe87224 */ /* 0x000fe200078e00bc */
[----:B------:R-:W-:Y:S01]  /*354d0*/  MOV R234, R190 ;  /* 0x000000be00ea7202 */ /* 0x000fe20000000f00 */
[----:B------:R-:W2:Y:S01]  /*354e0*/  LDL.LU R188, [R1+0x1d44] ;  /* 0x001d440001bc7983 */ /* 0x000ea20000300800 */
[----:B------:R-:W-:Y:S01]  /*354f0*/  IMAD.MOV.U32 R233, RZ, RZ, R189 ;  /* 0x000000ffffe97224 */ /* 0x000fe200078e00bd */
[----:B------:R-:W-:Y:S01]  /*35500*/  HMMA.1688.F32.TF32 R40, R56, R28, R196 ;  /* 0x0000001c3828723c */ /* 0x000fe200000810c4 */
[----:B------:R-:W-:Y:S01]  /*35510*/  IMAD.MOV.U32 R235, RZ, RZ, R228 ;  /* 0x000000ffffeb7224 */ /* 0x000fe200078e00e4 */
[----:B------:R-:W2:Y:S04]  /*35520*/  LDL.LU R189, [R1+0x1d40] ;  /* 0x001d400001bd7983 */ /* 0x000ea80000300800 */
[----:B------:R-:W2:Y:S01]  /*35530*/  LDL.LU R190, [R1+0x1d3c] ;  /* 0x001d3c0001be7983 */ /* 0x000ea20000300800 */
[----:B------:R-:W-:Y:S01]  /*35540*/  IMAD.MOV.U32 R196, RZ, RZ, R229 ;  /* 0x000000ffffc47224 */ /* 0x000fe200078e00e5 */
[----:B------:R-:W-:Y:S01]  /*35550*/  MOV R198, R236 ;  /* 0x000000ec00c67202 */ /* 0x000fe20000000f00 */
[----:B------:R-:W-:Y:S01]  /*35560*/  IMAD.MOV.U32 R197, RZ, RZ, R230 ;  /* 0x000000ffffc57224 */ /* 0x000fe200078e00e6 */
[----:B------:R-:W3:Y:S01]  /*35570*/  LDL.LU R228, [R1+0x1d38] ;  /* 0x001d380001e47983 */ /* 0x000ee20000300800 */
[----:B------:R-:W-:-:S03]  /*35580*/  IMAD.MOV.U32 R199, RZ, RZ, R237 ;  /* 0x000000ffffc77224 */ /* 0x000fc600078e00ed */
[----:B------:R-:W3:Y:S04]  /*35590*/  LDL.LU R229, [R1+0x1d34] ;  /* 0x001d340001e57983 */ /* 0x000ee80000300800 */
[----:B------:R-:W3:Y:S04]  /*355a0*/  LDL.LU R230, [R1+0x1d30] ;  /* 0x001d300001e67983 */ /* 0x000ee80000300800 */
[----:B------:R-:W2:Y:S04]  /*355b0*/  LDL.LU R236, [R1+0x1d2c] ;  /* 0x001d2c0001ec7983 */ /* 0x000ea80000300800 */
[----:B------:R-:W2:Y:S04]  /*355c0*/  LDL.LU R237, [R1+0x1d28] ;  /* 0x001d280001ed7983 */ /* 0x000ea80000300800 */
[----:B------:R-:W2:Y:S04]  /*355d0*/  LDL.LU R238, [R1+0x1d24] ;  /* 0x001d240001ee7983 */ /* 0x000ea80000300800 */
[----:B------:R-:W2:Y:S04]  /*355e0*/  LDL.LU R239, [R1+0x1d20] ;  /* 0x001d200001ef7983 */ /* 0x000ea80000300800 */
[----:B------:R-:W3:Y:S04]  /*355f0*/  LDL.LU R231, [R1+0x1d1c] ;  /* 0x001d1c0001e77983 */ /* 0x000ee80000300800 */
[----:B------:R-:W2:Y:S01]  /*35600*/  LDL.LU R191, [R1+0x1d18] ;  /* 0x001d180001bf7983 */ /* 0x000ea20000300800 */
[----:B------:R-:W-:Y:S01]  /*35610*/  IMAD.MOV.U32 R112, RZ, RZ, R243 ;  /* 0x000000ffff707224 */ /* 0x000fe200078e00f3 */
[----:B------:R-:W-:Y:S01]  /*35620*/  MOV R162, R45 ;  /* 0x0000002d00a27202 */ /* 0x000fe20000000f00 */
[----:B------:R-:W-:Y:S01]  /*35630*/  IMAD.MOV.U32 R113, RZ, RZ, R242 ;  /* 0x000000ffff717224 */ /* 0x000fe200078e00f2 */
[----:B------:R-:W-:Y:S01]  /*35640*/  MOV R242, R53 ;  /* 0x0000003500f27202 */ /* 0x000fe20000000f00 */
[----:B----4-:R-:W-:Y:S01]  /*35650*/  IMAD.MOV.U32 R243, RZ, RZ, R52 ;  /* 0x000000fffff37224 */ /* 0x010fe200078e0034 */
[----:B------:R-:W-:Y:S01]  /*35660*/  MOV R138, R37 ;  /* 0x00000025008a7202 */ /* 0x000fe20000000f00 */
[----:B------:R-:W-:-:S02]  /*35670*/  IMAD.MOV.U32 R163, RZ, RZ, R44 ;  /* 0x000000ffffa37224 */ /* 0x000fc400078e002c */
[----:B------:R-:W-:Y:S01]  /*35680*/  IMAD.MOV.U32 R139, RZ, RZ, R36 ;  /* 0x000000ffff8b7224 */ /* 0x000fe200078e0024 */
[C---:B------:R-:W-:Y:S08]  /*35690*/  HMMA.1688.F32.TF32 R244, R56.reuse, R8, R244 ;  /* 0x0000000838f4723c */ /* 0x040ff000000810f4 */
[C---:B------:R-:W-:Y:S08]  /*356a0*/  HMMA.1688.F32.TF32 R240, R56.reuse, R4, R240 ;  /* 0x0000000438f0723c */ /* 0x040ff000000810f0 */
[C---:B------:R-:W-:Y:S01]  /*356b0*/  HMMA.1688.F32.TF32 R36, R56.reuse, R32, R160 ;  /* 0x000000203824723c */ /* 0x040fe200000810a0 */
[----:B------:R-:W-:Y:S01]  /*356c0*/  IMAD.MOV.U32 R164, RZ, RZ, R227 ;  /* 0x000000ffffa47224 */ /* 0x000fe200078e00e3 */
[----:B------:R-:W-:Y:S01]  /*356d0*/  MOV R166, R225 ;  /* 0x000000e100a67202 */ /* 0x000fe20000000f00 */
[----:B------:R-:W-:Y:S01]  /*356e0*/  IMAD.MOV.U32 R165, RZ, RZ, R226 ;  /* 0x000000ffffa57224 */ /* 0x000fe200078e00e2 */
[----:B------:R-:W-:Y:S04]  /*356f0*/  LDS R160, [R3+0x4280] ;  /* 0x0042800003a07984 */ /* 0x000fe80000000800 */
[C---:B------:R-:W-:Y:S01]  /*35700*/  HMMA.1688.F32.TF32 R44, R56.reuse, R24, R140 ;  /* 0x00000018382c723c */ /* 0x040fe2000008108c */
[----:B------:R-:W-:Y:S01]  /*35710*/  IMAD.MOV.U32 R167, RZ, RZ, R224 ;  /* 0x000000ffffa77224 */ /* 0x000fe200078e00e0 */
[----:B------:R-:W-:Y:S04]  /*35720*/  LDS R162, [R3+0x5280] ;  /* 0x0052800003a27984 */ /* 0x000fe80000000800 */
[----:B------:R-:W-:Y:S02]  /*35730*/  LDS R161, [R0+0x4280] ;  /* 0x0042800000a17984 */ /* 0x000fe40000000800 */
[C---:B------:R-:W-:Y:S02]  /*35740*/  HMMA.1688.F32.TF32 R52, R56.reuse, R16, R136 ;  /* 0x000000103834723c */ /* 0x040fe40000081088 */
[----:B------:R-:W-:Y:S04]  /*35750*/  LDS R163, [R0+0x5280] ;  /* 0x0052800000a37984 */ /* 0x000fe80000000800 */
[----:B------:R-:W-:Y:S02]  /*35760*/  LDS R224, [R3+0x4380] ;  /* 0x0043800003e07984 */ /* 0x000fe40000000800 */
[----:B------:R-:W-:Y:S02]  /*35770*/  HMMA.1688.F32.TF32 R56, R56, R12, R128 ;  /* 0x0000000c3838723c */ /* 0x000fe40000081080 */
[----:B------:R-:W-:Y:S04]  /*35780*/  LDS R226, [R3+0x5380] ;  /* 0x0053800003e27984 */ /* 0x000fe80000000800 */
[----:B------:R-:W-:Y:S02]  /*35790*/  LDS R225, [R0+0x4380] ;  /* 0x0043800000e17984 */ /* 0x000fe40000000800 */
[-C--:B------:R-:W-:Y:S02]  /*357a0*/  HMMA.1688.F32.TF32 R60, R88, R8.reuse, R124 ;  /* 0x00000008583c723c */ /* 0x080fe4000008107c */
[----:B------:R-:W-:Y:S06]  /*357b0*/  LDS R227, [R0+0x5380] ;  /* 0x0053800000e37984 */ /* 0x000fec0000000800 */
[C---:B------:R-:W-:Y:S08]  /*357c0*/  HMMA.1688.F32.TF32 R124, R156.reuse, R8, R184 ;  /* 0x000000089c7c723c */ /* 0x040ff000000810b8 */
[C---:B------:R-:W-:Y:S08]  /*357d0*/  HMMA.1688.F32.TF32 R128, R156.reuse, R4, R180 ;  /* 0x000000049c80723c */ /* 0x040ff000000810b4 */
        /* <DEDUP_REMOVED lines=8> */
[----:B------:R-:W-:Y:S01]  /*35860*/  LDS R157, [R0+0x4200] ;  /* 0x00420000009d7984 */ /* 0x000fe20000000800 */
[----:B------:R-:W-:Y:S03]  /*35870*/  HMMA.1688.F32.TF32 R104, R120, R28, R104 ;  /* 0x0000001c7868723c */ /* 0x000fe60000081068 */
[----:B------:R-:W1:Y:S05]  /*35880*/  LDS R159, [R0+0x5200] ;  /* 0x00520000009f7984 */ /* 0x000e6a0000000800 */
[C---:B------:R-:W-:Y:S08]  /*35890*/  HMMA.1688.F32.TF32 R64, R88.reuse, R4, R116 ;  /* 0x000000045840723c */ /* 0x040ff00000081074 */
[C---:B------:R-:W-:Y:S08]  /*358a0*/  HMMA.1688.F32.TF32 R68, R88.reuse, R32, R68 ;  /* 0x000000205844723c */ /* 0x040ff00000081044 */
[C---:B------:R-:W-:Y:S08]  /*358b0*/  HMMA.1688.F32.TF32 R72, R88.reuse, R28, R72 ;  /* 0x0000001c5848723c */ /* 0x040ff00000081048 */
[C---:B------:R-:W-:Y:S08]  /*358c0*/  HMMA.1688.F32.TF32 R76, R88.reuse, R24, R76 ;  /* 0x00000018584c723c */ /* 0x040ff0000008104c */
[C---:B------:R-:W-:Y:S08]  /*358d0*/  HMMA.1688.F32.TF32 R80, R88.reuse, R20, R80 ;  /* 0x000000145850723c */ /* 0x040ff00000081050 */
[C---:B------:R-:W-:Y:S08]  /*358e0*/  HMMA.1688.F32.TF32 R84, R88.reuse, R16, R84 ;  /* 0x000000105854723c */ /* 0x040ff00000081054 */
[----:B------:R-:W-:Y:S08]  /*358f0*/  HMMA.1688.F32.TF32 R88, R88, R12, R112 ;  /* 0x0000000c5858723c */ /* 0x000ff00000081070 */
[C---:B------:R-:W-:Y:S08]  /*35900*/  HMMA.1688.F32.TF32 R96, R120.reuse, R4, R108 ;  /* 0x000000047860723c */ /* 0x040ff0000008106c */
[C---:B------:R-:W-:Y:S01]  /*35910*/  HMMA.1688.F32.TF32 R92, R120.reuse, R8, R92 ;  /* 0x00000008785c723c */ /* 0x040fe2000008105c */
[----:B------:R-:W-:Y:S04]  /*35920*/  STL [R1+0x1c70], R105 ;  /* 0x001c706901007387 */ /* 0x000fe80000100800 */
[----:B------:R-:W-:Y:S04]  /*35930*/  STL [R1+0x1c6c], R106 ;  /* 0x001c6c6a01007387 */ /* 0x000fe80000100800 */
[----:B------:R-:W-:Y:S01]  /*35940*/  STL [R1+0x1c68], R107 ;  /* 0x001c686b01007387 */ /* 0x000fe20000100800 */
[C---:B---3--:R-:W-:Y:S08]  /*35950*/  HMMA.1688.F32.TF32 R112, R120.reuse, R20, R228 ;  /* 0x000000147870723c */ /* 0x048ff000000810e4 */
[C---:B--2---:R-:W-:Y:S08]  /*35960*/  HMMA.1688.F32.TF32 R116, R120.reuse, R16, R188 ;  /* 0x000000107874723c */ /* 0x044ff000000810bc */
[C---:B------:R-:W-:Y:S08]  /*35970*/  HMMA.1688.F32.TF32 R108, R120.reuse, R24, R236 ;  /* 0x00000018786c723c */ /* 0x040ff000000810ec */
[----:B------:R-:W-:Y:S01]  /*35980*/  HMMA.1688.F32.TF32 R120, R120, R12, R192 ;  /* 0x0000000c7878723c */ /* 0x000fe200000810c0 */
[----:B------:R-:W-:Y:S04]  /*35990*/  STL [R1+0x1c34], R112 ;  /* 0x001c347001007387 */ /* 0x000fe80000100800 */
        /* <DEDUP_REMOVED lines=10> */
[----:B------:R1:W-:Y:S01]  /*35a40*/  STL [R1+0x1c48], R123 ;  /* 0x001c487b01007387 */ /* 0x0003e20000100800 */
[----:B------:R-:W-:-:S02]  /*35a50*/  IMAD.MOV.U32 R230, RZ, RZ, R252 ;  /* 0x000000ffffe67224 */ /* 0x000fc400078e00fc */
[----:B------:R-:W-:Y:S01]  /*35a60*/  IMAD.MOV.U32 R231, RZ, RZ, R2 ;  /* 0x000000ffffe77224 */ /* 0x000fe200078e0002 */
[----:B------:R-:W-:Y:S04]  /*35a70*/  LDS R192, [R3+0x4300] ;  /* 0x0043000003c07984 */ /* 0x000fe80000000800 */
[----:B------:R-:W-:Y:S01]  /*35a80*/  LDS R194, [R3+0x5300] ;  /* 0x0053000003c27984 */ /* 0x000fe20000000800 */
[C---:B-1----:R-:W-:Y:S03]  /*35a90*/  HMMA.1688.F32.TF32 R120, R156.reuse, R8, R164 ;  /* 0x000000089c78723c */ /* 0x042fe600000810a4 */
[----:B------:R-:W-:Y:S04]  /*35aa0*/  STL [R1+0x1c64], R124 ;  /* 0x001c647c01007387 */ /* 0x000fe80000100800 */
[----:B------:R-:W-:Y:S04]  /*35ab0*/  STL [R1+0x1c60], R125 ;  /* 0x001c607d01007387 */ /* 0x000fe80000100800 */
[----:B------:R-:W-:Y:S04]  /*35ac0*/  STL [R1+0x1c5c], R126 ;  /* 0x001c5c7e01007387 */ /* 0x000fe80000100800 */
[----:B------:R1:W-:Y:S04]  /*35ad0*/  STL [R1+0x1c58], R127 ;  /* 0x001c587f01007387 */ /* 0x0003e80000100800 */
[----:B------:R-:W-:Y:S04]  /*35ae0*/  LDS R193, [R0+0x4300] ;  /* 0x0043000000c17984 */ /* 0x000fe80000000800 */
[----:B------:R-:W2:Y:S04]  /*35af0*/  LDS R195, [R0+0x5300] ;  /* 0x0053000000c37984 */ /* 0x000ea80000000800 */
[----:B------:R-:W-:Y:S04]  /*35b00*/  STL.64 [R1+0xd0], R120 ;  /* 0x0000d07801007387 */ /* 0x000fe80000100a00 */
[----:B------:R3:W-:Y:S04]  /*35b10*/  STL.64 [R1+0xd8], R122 ;  /* 0x0000d87a01007387 */ /* 0x0007e80000100a00 */
[----:B------:R-:W4:Y:S04]  /*35b20*/  LDL.LU R236, [R1+0xe0] ;  /* 0x0000e00001ec7983 */ /* 0x000f280000300800 */
[----:B------:R-:W4:Y:S04]  /*35b30*/  LDL.LU R237, [R1+0xe4] ;  /* 0x0000e40001ed7983 */ /* 0x000f280000300800 */
[----:B------:R-:W4:Y:S04]  /*35b40*/  LDL.LU R238, [R1+0xe8] ;  /* 0x0000e80001ee7983 */ /* 0x000f280000300800 */
[----:B------:R-:W4:Y:S04]  /*35b50*/  LDL.LU R239, [R1+0xec] ;  /* 0x0000ec0001ef7983 */ /* 0x000f280000300800 */
[----:B------:R-:W2:Y:S04]  /*35b60*/  LDL.LU R228, [R1+0xf0] ;  /* 0x0000f00001e47983 */ /* 0x000ea80000300800 */
[----:B------:R-:W2:Y:S04]  /*35b70*/  LDL.LU R229, [R1+0xf4] ;  /* 0x0000f40001e57983 */ /* 0x000ea80000300800 */
[----:B------:R-:W2:Y:S04]  /*35b80*/  LDL.LU R252, [R1+0x1d14] ;  /* 0x001d140001fc7983 */ /* 0x000ea80000300800 */
        /* <DEDUP_REMOVED lines=12> */
[----:B------:R-:W4:Y:S01]  /*35c50*/  LDL.LU R175, [R1+0x15c] ;  /* 0x00015c0001af7983 */ /* 0x000f220000300800 */
[C---:B-1----:R-:W-:Y:S03]  /*35c60*/  HMMA.1688.F32.TF32 R124, R156.reuse, R28, R232 ;  /* 0x0000001c9c7c723c */ /* 0x042fe600000810e8 */
[----:B------:R-:W4:Y:S04]  /*35c70*/  LDL.LU R168, [R1+0x160] ;  /* 0x0001600001a87983 */ /* 0x000f280000300800 */
[----:B------:R-:W4:Y:S04]  /*35c80*/  LDL.LU R169, [R1+0x164] ;  /* 0x0001640001a97983 */ /* 0x000f280000300800 */
[----:B------:R-:W4:Y:S04]  /*35c90*/  LDL.LU R170, [R1+0x168] ;  /* 0x0001680001aa7983 */ /* 0x000f280000300800 */
[----:B------:R-:W4:Y:S01]  /*35ca0*/  LDL.LU R171, [R1+0x16c] ;  /* 0x00016c0001ab7983 */ /* 0x000f220000300800 */
[C---:B---3--:R-:W-:Y:S03]  /*35cb0*/  HMMA.1688.F32.TF32 R120, R156.reuse, R32, R196 ;  /* 0x000000209c78723c */ /* 0x048fe600000810c4 */
        /* <DEDUP_REMOVED lines=32> */
[----:B------:R-:W-:Y:S03]  /*35ec0*/  HMMA.1688.F32.TF32 R116, R156, R4, R200 ;  /* 0x000000049c74723c */ /* 0x000fe600000810c8 */
        /* <DEDUP_REMOVED lines=9> */
[----:B------:R-:W-:-:S03]  /*35f60*/  MOV R114, R118 ;  /* 0x0000007600727202 */ /* 0x000fc60000000f00 */
[----:B------:R-:W3:Y:S01]  /*35f70*/  LDL.LU R177, [R1+0x134] ;  /* 0x0001340001b17983 */ /* 0x000ee20000300800 */
[----:B------:R-:W-:-:S03]  /*35f80*/  IMAD.MOV.U32 R115, RZ, RZ, R119 ;  /* 0x000000ffff737224 */ /* 0x000fc600078e0077 */
[----:B------:R-:W3:Y:S01]  /*35f90*/  LDL.LU R178, [R1+0x138] ;  /* 0x0001380001b27983 */ /* 0x000ee20000300800 */
[----:B------:R-:W-:Y:S01]  /*35fa0*/  IMAD.MOV.U32 R112, RZ, RZ, R116 ;  /* 0x000000ffff707224 */ /* 0x000fe200078e0074 */
[----:B------:R-:W-:Y:S02]  /*35fb0*/  MOV R118, R122 ;  /* 0x0000007a00767202 */ /* 0x000fe40000000f00 */
[----:B------:R-:W3:Y:S01]  /*35fc0*/  LDL.LU R179, [R1+0x13c] ;  /* 0x00013c0001b37983 */ /* 0x000ee20000300800 */
[----:B------:R-:W-:Y:S01]  /*35fd0*/  IMAD.MOV.U32 R113, RZ, RZ, R117 ;  /* 0x000000ffff717224 */ /* 0x000fe200078e0075 */
[----:B------:R-:W-:Y:S01]  /*35fe0*/  MOV R122, R126 ;  /* 0x0000007e007a7202 */ /* 0x000fe20000000f00 */
[----:B------:R-:W-:Y:S01]  /*35ff0*/  IMAD.MOV.U32 R119, RZ, RZ, R123 ;  /* 0x000000ffff777224 */ /* 0x000fe200078e007b */
[----:B------:R-:W3:Y:S01]  /*36000*/  LDL.LU R184, [R1+0x110] ;  /* 0x0001100001b87983 */ /* 0x000ee20000300800 */
[----:B------:R-:W-:Y:S02]  /*36010*/  IMAD.MOV.U32 R116, RZ, RZ, R120 ;  /* 0x000000ffff747224 */ /* 0x000fe400078e0078 */
[----:B------:R-:W-:Y:S01]  /*36020*/  IMAD.MOV.U32 R117, RZ, RZ, R121 ;  /* 0x000000ffff757224 */ /* 0x000fe200078e0079 */
[----:B------:R-:W3:Y:S01]  /*36030*/  LDL.LU R185, [R1+0x114] ;  /* 0x0001140001b97983 */ /* 0x000ee20000300800 */
[----:B------:R-:W-:-:S02]  /*36040*/  IMAD.MOV.U32 R123, RZ, RZ, R127 ;  /* 0x000000ffff7b7224 */ /* 0x000fc400078e007f */
[----:B------:R-:W-:Y:S02]  /*36050*/  IMAD.MOV.U32 R120, RZ, RZ, R124 ;  /* 0x000000ffff787224 */ /* 0x000fe400078e007c */
[----:B------:R-:W-:Y:S02]  /*36060*/  IMAD.MOV.U32 R121, RZ, RZ, R125 ;  /* 0x000000ffff797224 */ /* 0x000fe400078e007d */
[----:B--2---:R-:W-:Y:S01]  /*36070*/  IMAD.MOV.U32 R187, RZ, RZ, R252 ;  /* 0x000000ffffbb7224 */ /* 0x004fe200078e00fc */
[----:B----4-:R-:W-:Y:S02]  /*36080*/  MOV R186, R2 ;  /* 0x0000000200ba7202 */ /* 0x010fe40000000f00 */
[----:B------:R-:W2:Y:S04]  /*36090*/  LDL.LU R2, [R1+0x1d0c] ;  /* 0x001d0c0001027983 */ /* 0x000ea80000300800 */
[----:B------:R-:W4:Y:S01]  /*360a0*/  LDL.LU R252, [R1+0x1d08] ;  /* 0x001d080001fc7983 */ /* 0x000f220000300800 */
[----:B---3--:R-:W-:Y:S08]  /*360b0*/  HMMA.1688.F32.TF32 R196, R160, R28, R196 ;  /* 0x0000001ca0c4723c */ /* 0x008ff000000810c4 */
[C---:B------:R-:W-:Y:S08]  /*360c0*/  HMMA.1688.F32.TF32 R248, R156.reuse, R24, R248 ;  /* 0x000000189cf8723c */ /* 0x040ff000000810f8 */
[----:B------:R-:W-:Y:S08]  /*360d0*/  HMMA.1688.F32.TF32 R220, R156, R20, R220 ;  /* 0x000000149cdc723c */ /* 0x000ff000000810dc */
[----:B------:R-:W-:Y:S08]  /*360e0*/  HMMA.1688.F32.TF32 R204, R160, R4, R204 ;  /* 0x00000004a0cc723c */ /* 0x000ff000000810cc */
[----:B------:R-:W-:Y:S01]  /*360f0*/  MOV R126, R250 ;  /* 0x000000fa007e7202 */ /* 0x000fe20000000f00 */
[----:B------:R-:W-:-:S02]  /*36100*/  IMAD.MOV.U32 R127, RZ, RZ, R251 ;  /* 0x000000ffff7f7224 */ /* 0x000fc400078e00fb */
[----:B------:R-:W-:Y:S01]  /*36110*/  IMAD.MOV.U32 R124, RZ, RZ, R248 ;  /* 0x000000ffff7c7224 */ /* 0x000fe200078e00f8 */
[----:B------:R-:W3:Y:S01]  /*36120*/  LDL.LU.64 R250, [R1+0x1d00] ;  /* 0x001d000001fa7983 */ /* 0x000ee20000300a00 */
[C---:B------:R-:W-:Y:S08]  /*36130*/  HMMA.1688.F32.TF32 R216, R156.reuse, R16, R216 ;  /* 0x000000109cd8723c */ /* 0x040ff000000810d8 */
[----:B------:R-:W-:Y:S08]  /*36140*/  HMMA.1688.F32.TF32 R156, R156, R12, R212 ;  /* 0x0000000c9c9c723c */ /* 0x000ff000000810d4 */
[----:B------:R-:W-:Y:S01]  /*36150*/  HMMA.1688.F32.TF32 R208, R160, R8, R208 ;  /* 0x00000008a0d0723c */ /* 0x000fe200000810d0 */
[----:B------:R-:W-:Y:S01]  /*36160*/  IMAD.MOV.U32 R125, RZ, RZ, R249 ;  /* 0x000000ffff7d7224 */ /* 0x000fe200078e00f9 */
[----:B------:R-:W-:Y:S01]  /*36170*/  MOV R106, R222 ;  /* 0x000000de006a7202 */ /* 0x000fe20000000f00 */
[----:B------:R-:W3:Y:S01]  /*36180*/  LDL.LU.64 R248, [R1+0x1cf8] ;  /* 0x001cf80001f87983 */ /* 0x000ee20000300a00 */
[----:B------:R-:W-:-:S02]  /*36190*/  IMAD.MOV.U32 R107, RZ, RZ, R223 ;  /* 0x000000ffff6b7224 */ /* 0x000fc400078e00df */
[----:B------:R-:W-:Y:S01]  /*361a0*/  IMAD.MOV.U32 R103, RZ, RZ, R220 ;  /* 0x000000ffff677224 */ /* 0x000fe200078e00dc */
[----:B------:R-:W3:Y:S01]  /*361b0*/  LDL.LU.64 R222, [R1+0x1cf0] ;  /* 0x001cf00001de7983 */ /* 0x000ee20000300a00 */
[----:B------:R-:W-:-:S03]  /*361c0*/  IMAD.MOV.U32 R105, RZ, RZ, R221 ;  /* 0x000000ffff697224 */ /* 0x000fc600078e00dd */
[----:B------:R-:W3:Y:S01]  /*361d0*/  LDL.LU.64 R220, [R1+0x1ce8] ;  /* 0x001ce80001dc7983 */ /* 0x000ee20000300a00 */
[C---:B------:R-:W-:Y:S03]  /*361e0*/  HMMA.1688.F32.TF32 R200, R160.reuse, R32, R200 ;  /* 0x00000020a0c8723c */ /* 0x040fe600000810c8 */
[----:B------:R-:W-:Y:S04]  /*361f0*/  STL.64 [R1+0x70], R216 ;  /* 0x000070d801007387 */ /* 0x000fe80000100a00 */
[----:B------:R1:W-:Y:S04]  /*36200*/  STL.64 [R1+0x78], R218 ;  /* 0x000078da01007387 */ /* 0x0003e80000100a00 */
[----:B-1----:R-:W3:Y:S04]  /*36210*/  LDL.LU.64 R218, [R1+0x1ce0] ;  /* 0x001ce00001da7983 */ /* 0x002ee80000300a00 */
[----:B------:R-:W3:Y:S04]  /*36220*/  LDL.LU.64 R216, [R1+0x1cd8] ;  /* 0x001cd80001d87983 */ /* 0x000ee80000300a00 */
[----:B------:R-:W3:Y:S04]  /*36230*/  LDL.LU.64 R214, [R1+0x1cd0] ;  /* 0x001cd00001d67983 */ /* 0x000ee80000300a00 */
[----:B------:R-:W3:Y:S04]  /*36240*/  LDL.LU.64 R212, [R1+0x1cc8] ;  /* 0x001cc80001d47983 */ /* 0x000ee80000300a00 */
[----:B------:R1:W-:Y:S04]  /*36250*/  STL.64 [R1+0x60], R156 ;  /* 0x0000609c01007387 */ /* 0x0003e80000100a00 */
[----:B------:R-:W-:Y:S04]  /*36260*/  STL.64 [R1+0x68], R158 ;  /* 0x0000689e01007387 */ /* 0x000fe80000100a00 */
[----:B-1----:R-:W3:Y:S04]  /*36270*/  LDL.LU R156, [R1+0x170] ;  /* 0x00017000019c7983 */ /* 0x002ee80000300800 */
[----:B------:R-:W3:Y:S04]  /*36280*/  LDL.LU R157, [R1+0x174] ;  /* 0x00017400019d7983 */ /* 0x000ee80000300800 */
[----:B------:R-:W-:Y:S04]  /*36290*/  STL.64 [R1+0x50], R208 ;  /* 0x000050d001007387 */ /* 0x000fe80000100a00 */
[----:B------:R1:W-:Y:S04]  /*362a0*/  STL.64 [R1+0x58], R210 ;  /* 0x000058d201007387 */ /* 0x0003e80000100a00 */
[----:B-1----:R-:W3:Y:S04]  /*362b0*/  LDL.LU.64 R210, [R1+0x1cc0] ;  /* 0x001cc00001d27983 */ /* 0x002ee80000300a00 */
[----:B------:R-:W3:Y:S04]  /*362c0*/  LDL.LU.64 R208, [R1+0x1cb8] ;  /* 0x001cb80001d07983 */ /* 0x000ee80000300a00 */
        /* <DEDUP_REMOVED lines=11> */
[----:B------:R-:W3:Y:S01]  /*36380*/  LDL.LU.64 R196, [R1+0x1c88] ;  /* 0x001c880001c47983 */ /* 0x000ee20000300a00 */
[----:B------:R-:W-:Y:S11]  /*36390*/  HMMA.1688.F32.TF32 R232, R160, R24, R232 ;  /* 0x00000018a0e8723c */ /* 0x000ff600000810e8 */
[----:B------:R-:W-:Y:S11]  /*363a0*/  @!UPT UIADD3 URZ, URZ, URZ, URZ ;  /* 0x0000003f3f3ff290 */ /* 0x000ff6000fffe03f */
[----:B------:R-:W-:Y:S01]  /*363b0*/  @!UPT UIADD3 URZ, URZ, URZ, URZ ;  /* 0x0000003f3f3ff290 */ /* 0x000fe2000fffe03f */
[----:B------:R-:W-:Y:S04]  /*363c0*/  STL.64 [R1+0x10], R232 ;  /* 0x000010e801007387 */ /* 0x000fe80000100a00 */
[----:B------:R1:W-:Y:S04]  /*363d0*/  STL.64 [R1+0x18], R234 ;  /* 0x000018ea01007387 */ /* 0x0003e80000100a00 */
[----:B-1----:R-:W3:Y:S04]  /*363e0*/  LDL.LU.64 R234, [R1+0x1c80] ;  /* 0x001c800001ea7983 */ /* 0x002ee80000300a00 */
[----:B------:R-:W3:Y:S01]  /*363f0*/  LDL.LU.64 R232, [R1+0x1c78] ;  /* 0x001c780001e87983 */ /* 0x000ee20000300a00 */
[----:B----4-:R-:W-:-:S02]  /*36400*/  IMAD.MOV.U32 R158, RZ, RZ, R252 ;  /* 0x000000ffff9e7224 */ /* 0x010fc400078e00fc */
[----:B--2---:R-:W-:Y:S01]  /*36410*/  IMAD.MOV.U32 R159, RZ, RZ, R2 ;  /* 0x000000ffff9f7224 */ /* 0x004fe200078e0002 */
[----:B------:R-:W-:Y:S08]  /*36420*/  HMMA.1688.F32.TF32 R164, R192, R8, R164 ;  /* 0x00000008c0a4723c */ /* 0x000ff000000810a4 */
[C---:B---3--:R-:W-:Y:S08]  /*36430*/  HMMA.1688.F32.TF32 R248, R224.reuse, R12, R248 ;  /* 0x0000000ce0f8723c */ /* 0x048ff000000810f8 */
        /* <DEDUP_REMOVED lines=10> */
[----:B------:R-:W1:Y:S01]  /*364e0*/  LDS R227, [R0+0x7000] ;  /* 0x0070000000e37984 */ /* 0x000e620000000800 */
[----:B------:R-:W-:Y:S08]  /*364f0*/  HMMA.1688.F32.TF32 R156, R160, R20, R156 ;  /* 0x00000014a09c723c */ /* 0x000ff0000008109c */
[----:B-1----:R-:W-:Y:S11]  /*36500*/  HMMA.1688.F32.TF32 R36, R224, R34, R36 ;  /* 0x00000022e024723c */ /* 0x002ff60000081024 */
[----:B------:R-:W-:Y:S04]  /*36510*/  @!UPT UIADD3 URZ, URZ, URZ, URZ ;  /* 0x0000003f3f3ff290 */ /* 0x000fe8000fffe03f */
[----:B------:R-:W-:Y:S04]  /*36520*/  STL.64 [R1], R156 ;  /* 0x0000009c01007387 */ /* 0x000fe80000100a00 */
[----:B------:R1:W-:Y:S02]  /*36530*/  STL.64 [R1+0x8], R158 ;  /* 0x0000089e01007387 */ /* 0x0003e40000100a00 */
[C---:B-1----:R-:W-:Y:S08]  /*36540*/  HMMA.1688.F32.TF32 R156, R160.reuse, R16, R168 ;  /* 0x00000010a09c723c */ /* 0x042ff000000810a8 */
[----:B------:R-:W-:Y:S08]  /*36550*/  HMMA.1688.F32.TF32 R160, R160, R12, R172 ;  /* 0x0000000ca0a0723c */ /* 0x000ff000000810ac */
[C---:B------:R-:W-:Y:S08]  /*36560*/  HMMA.1688.F32.TF32 R168, R192.reuse, R4, R176 ;  /* 0x00000004c0a8723c */ /* 0x040ff000000810b0 */
[C---:B------:R-:W-:Y:S08]  /*36570*/  HMMA.1688.F32.TF32 R172, R192.reuse, R32, R180 ;  /* 0x00000020c0ac723c */ /* 0x040ff000000810b4 */
[C---:B------:R-:W-:Y:S08]  /*36580*/  HMMA.1688.F32.TF32 R176, R192.reuse, R28, R184 ;  /* 0x0000001cc0b0723c */ /* 0x040ff000000810b8 */
[C---:B------:R-:W-:Y:S07]  /*36590*/  HMMA.1688.F32.TF32 R180, R192.reuse, R24, R188 ;  /* 0x00000018c0b4723c */ /* 0x040fee00000810bc */
[----:B------:R-:W-:Y:S01]  /*365a0*/  MOV R25, R36 ;  /* 0x0000002400197202 */ /* 0x000fe20000000f00 */
[----:B------:R-:W-:Y:S01]  /*365b0*/  HMMA.1688.F32.TF32 R184, R192, R20, R228 ;  /* 0x00000014c0b8723c */ /* 0x000fe200000810e4 */
[----:B------:R-:W-:Y:S01]  /*365c0*/  IMAD.MOV.U32 R24, RZ, RZ, R37 ;  /* 0x000000ffff187224 */ /* 0x000fe200078e0025 */
[----:B------:R-:W-:Y:S05]  /*365d0*/  STL [R1+0x1c24], R163 ;  /* 0x001c24a301007387 */ /* 0x000fea0000100800 */
[----:B------:R-:W-:-:S02]  /*365e0*/  IMAD.MOV.U32 R21, RZ, RZ, R38 ;  /* 0x000000ffff157224 */ /* 0x000fc400078e0026 */
[----:B------:R-:W-:Y:S01]  /*365f0*/  IMAD.MOV.U32 R20, RZ, RZ, R39 ;  /* 0x000000ffff147224 */ /* 0x000fe200078e0027 */
[----:B------:R-:W-:Y:S01]  /*36600*/  LDS R228, [R3+0x6080] ;  /* 0x0060800003e47984 */ /* 0x000fe20000000800 */
[C---:B------:R-:W-:Y:S03]  /*36610*/  HMMA.1688.F32.TF32 R36, R224.reuse, R30, R40 ;  /* 0x0000001ee024723c */ /* 0x040fe60000081028 */
[----:B------:R-:W-:Y:S04]  /*36620*/  STL [R1+0x1c20], R164 ;  /* 0x001c20a401007387 */ /* 0x000fe80000100800 */
[----:B------:R-:W-:Y:S04]  /*36630*/  STL [R1+0x1c1c], R165 ;  /* 0x001c1ca501007387 */ /* 0x000fe80000100800 */
[----:B------:R-:W-:Y:S04]  /*36640*/  STL [R1+0x1c18], R166 ;  /* 0x001c18a601007387 */ /* 0x000fe80000100800 */
[----:B------:R1:W-:Y:S04]  /*36650*/  STL [R1+0x1c14], R167 ;  /* 0x001c14a701007387 */ /* 0x0003e80000100800 */
[----:B------:R-:W-:Y:S04]  /*36660*/  LDS R230, [R3+0x7080] ;  /* 0x0070800003e67984 */ /* 0x000fe80000000800 */
[----:B------:R-:W-:Y:S01]  /*36670*/  LDS R229, [R0+0x6080] ;  /* 0x0060800000e57984 */ /* 0x000fe20000000800 */
[----:B------:R-:W-:Y:S01]  /*36680*/  MOV R33, R36 ;  /* 0x0000002400217202 */ /* 0x000fe20000000f00 */
[----:B-1----:R-:W-:Y:S01]  /*36690*/  HMMA.1688.F32.TF32 R164, R224, R10, R244 ;  /* 0x0000000ae0a4723c */ /* 0x002fe200000810f4 */
[----:B------:R-:W-:Y:S01]  /*366a0*/  IMAD.MOV.U32 R32, RZ, RZ, R37 ;  /* 0x000000ffff207224 */ /* 0x000fe200078e0025 */
[----:B------:R-:W1:Y:S01]  /*366b0*/  LDS R231, [R0+0x7080] ;  /* 0x0070800000e77984 */ /* 0x000e620000000800 */
[----:B------:R-:W-:-:S02]  /*366c0*/  IMAD.MOV.U32 R29, RZ, RZ, R38 ;  /* 0x000000ffff1d7224 */ /* 0x000fc400078e0026 */
[----:B------:R-:W-:-:S03]  /*366d0*/  IMAD.MOV.U32 R28, RZ, RZ, R39 ;  /* 0x000000ffff1c7224 */ /* 0x000fc600078e0027 */
[C---:B------:R-:W-:Y:S11]  /*366e0*/  HMMA.1688.F32.TF32 R36, R224.reuse, R26, R44 ;  /* 0x0000001ae024723c */ /* 0x040ff6000008102c */
[----:B------:R-:W-:Y:S05]  /*366f0*/  @!UPT UIADD3 URZ, URZ, URZ, URZ ;  /* 0x0000003f3f3ff290 */ /* 0x000fea000fffe03f */
[----:B------:R-:W-:Y:S01]  /*36700*/  MOV R9, R164 ;  /* 0x000000a400097202 */ /* 0x000fe20000000f00 */
[----:B------:R-:W-:Y:S02]  /*36710*/  IMAD.MOV.U32 R8, RZ, RZ, R165 ;  /* 0x000000ffff087224 */ /* 0x000fe400078e00a5 */
[----:B------:R-:W-:Y:S02]  /*36720*/  IMAD.MOV.U32 R5, RZ, RZ, R166 ;  /* 0x000000ffff057224 */ /* 0x000fe400078e00a6 */
[----:B------:R-:W-:Y:S02]  /*36730*/  IMAD.MOV.U32 R4, RZ, RZ, R167 ;  /* 0x000000ffff047224 */ /* 0x000fe400078e00a7 */
[----:B------:R-:W-:Y:S01]  /*36740*/  HMMA.1688.F32.TF32 R164, R224, R6, R240 ;  /* 0x00000006e0a4723c */ /* 0x000fe200000810f0 */
[----:B------:R-:W-:Y:S01]  /*36750*/  MOV R247, R36 ;  /* 0x0000002400f77202 */ /* 0x000fe20000000f00 */
[----:B------:R-:W-:Y:S02]  /*36760*/  IMAD.MOV.U32 R246, RZ, RZ, R37 ;  /* 0x000000fffff67224 */ /* 0x000fe400078e0025 */
[----:B------:R-:W-:-:S02]  /*36770*/  IMAD.MOV.U32 R245, RZ, RZ, R38 ;  /* 0x000000fffff57224 */ /* 0x000fc400078e0026 */
[----:B------:R-:W-:Y:S02]  /*36780*/  IMAD.MOV.U32 R244, RZ, RZ, R39 ;  /* 0x000000fffff47224 */ /* 0x000fe400078e0027 */
[----:B------:R-:W-:Y:S01]  /*36790*/  HMMA.1688.F32.TF32 R36, R224, R22, R48 ;  /* 0x00000016e024723c */ /* 0x000fe20000081030 */
[----:B------:R2:W-:Y:S04]  /*367a0*/  STL [R1+0x1c10], R170 ;  /* 0x001c10aa01007387 */ /* 0x0005e80000100800 */
[----:B------:R3:W-:Y:S03]  /*367b0*/  STL [R1+0x1c0c], R171 ;  /* 0x001c0cab01007387 */ /* 0x0007e60000100800 */
[C---:B------:R-:W-:Y:S01]  /*367c0*/  HMMA.1688.F32.TF32 R188, R192.reuse, R16, R236 ;  /* 0x00000010c0bc723c */ /* 0x040fe200000810ec */
[----:B------:R-:W-:Y:S04]  /*367d0*/  LDS R236, [R3+0x6180] ;  /* 0x0061800003ec7984 */ /* 0x000fe80000000800 */
[----:B------:R-:W-:Y:S03]  /*367e0*/  LDS R238, [R3+0x7180] ;  /* 0x0071800003ee7984 */ /* 0x000fe60000000800 */
[----:B------:R-:W-:Y:S08]  /*367f0*/  HMMA.1688.F32.TF32 R192, R192, R12, R232 ;  /* 0x0000000cc0c0723c */ /* 0x000ff000000810e8 */
[----:B--2---:R-:W-:-:S02]  /*36800*/  IMAD.MOV.U32 R170, RZ, RZ, R37 ;  /* 0x000000ffffaa7224 */ /* 0x004fc400078e0025 */
[----:B---3--:R-:W-:Y:S02]  /*36810*/  IMAD.MOV.U32 R171, RZ, RZ, R38 ;  /* 0x000000ffffab7224 */ /* 0x008fe400078e0026 */
[----:B------:R-:W-:Y:S01]  /*36820*/  IMAD.MOV.U32 R252, RZ, RZ, R39 ;  /* 0x000000fffffc7224 */ /* 0x000fe200078e0027 */
[C---:B------:R-:W-:Y:S01]  /*36830*/  HMMA.1688.F32.TF32 R44, R224.reuse, R14, R56 ;  /* 0x0000000ee02c723c */ /* 0x040fe20000081038 */
[----:B------:R-:W-:Y:S01]  /*36840*/  IMAD.MOV.U32 R12, RZ, RZ, R167 ;  /* 0x000000ffff0c7224 */ /* 0x000fe200078e00a7 */
[----:B------:R-:W-:Y:S01]  /*36850*/  MOV R167, R36 ;  /* 0x0000002400a77202 */ /* 0x000fe20000000f00 */
[----:B------:R-:W-:Y:S01]  /*36860*/  IMAD.MOV.U32 R16, RZ, RZ, R165 ;  /* 0x000000ffff107224 */ /* 0x000fe200078e00a5 */
[----:B------:R-:W-:Y:S01]  /*36870*/  MOV R17, R164 ;  /* 0x000000a400117202 */ /* 0x000fe20000000f00 */
[----:B------:R-:W-:Y:S01]  /*36880*/  IMAD.MOV.U32 R13, RZ, RZ, R166 ;  /* 0x000000ffff0d7224 */ /* 0x000fe200078e00a6 */
[----:B------:R-:W-:Y:S02]  /*36890*/  LDS R232, [R3+0x6100] ;  /* 0x0061000003e87984 */ /* 0x000fe40000000800 */
[----:B------:R-:W-:Y:S02]  /*368a0*/  HMMA.1688.F32.TF32 R36, R224, R18, R52 ;  /* 0x00000012e024723c */ /* 0x000fe40000081034 */
[----:B------:R-:W-:Y:S04]  /*368b0*/  LDS R234, [R3+0x7100] ;  /* 0x0071000003ea7984 */ /* 0x000fe80000000800 */
[----:B------:R-:W-:Y:S02]  /*368c0*/  LDS R233, [R0+0x6100] ;  /* 0x0061000000e97984 */ /* 0x000fe40000000800 */
[----:B-1----:R-:W-:Y:S02]  /*368d0*/  HMMA.1688.F32.TF32 R40, R228, R10, R60 ;  /* 0x0000000ae428723c */ /* 0x002fe4000008103c */
[----:B------:R-:W1:Y:S04]  /*368e0*/  LDS R235, [R0+0x7100] ;  /* 0x0071000000eb7984 */ /* 0x000e680000000800 */
[----:B------:R-:W-:Y:S04]  /*368f0*/  LDS R237, [R0+0x6180] ;  /* 0x0061800000ed7984 */ /* 0x000fe80000000800 */
[----:B------:R-:W-:Y:S04]  /*36900*/  STL.64 [R1+0x170], R44 ;  /* 0x0001702c01007387 */ /* 0x000fe80000100a00 */
[----:B------:R-:W2:Y:S02]  /*36910*/  LDS R239, [R0+0x7180] ;  /* 0x0071800000ef7984 */ /* 0x000ea40000000800 */
[----:B------:R-:W-:Y:S01]  /*36920*/  MOV R163, R36 ;  /* 0x0000002400a37202 */ /* 0x000fe20000000f00 */
[----:B------:R-:W-:Y:S01]  /*36930*/  IMAD.MOV.U32 R164, RZ, RZ, R37 ;  /* 0x000000ffffa47224 */ /* 0x000fe200078e0025 */
[----:B------:R-:W-:Y:S01]  /*36940*/  LDS R224, [R3+0x6380] ;  /* 0x0063800003e07984 */ /* 0x000fe20000000800 */
[----:B------:R-:W-:-:S02]  /*36950*/  IMAD.MOV.U32 R165, RZ, RZ, R38 ;  /* 0x000000ffffa57224 */ /* 0x000fc400078e0026 */
[----:B------:R-:W-:Y:S01]  /*36960*/  IMAD.MOV.U32 R166, RZ, RZ, R39 ;  /* 0x000000ffffa67224 */ /* 0x000fe200078e0027 */
[----:B------:R-:W-:Y:S01]  /*36970*/  LDS R226, [R3+0x7380] ;  /* 0x0073800003e27984 */ /* 0x000fe20000000800 */
[C---:B------:R-:W-:Y:S03]  /*36980*/  HMMA.1688.F32.TF32 R36, R228.reuse, R6, R64 ;  /* 0x00000006e424723c */ /* 0x040fe60000081040 */
[----:B------:R3:W-:Y:S04]  /*36990*/  STL.64 [R1+0x178], R46 ;  /* 0x0001782e01007387 */ /* 0x0007e80000100a00 */
[----:B------:R-:W-:Y:S04]  /*369a0*/  STL.64 [R1+0x160], R40 ;  /* 0x0001602801007387 */ /* 0x000fe80000100a00 */
[----:B------:R4:W-:Y:S01]  /*369b0*/  STL.64 [R1+0x168], R42 ;  /* 0x0001682a01007387 */ /* 0x0009e20000100a00 */
[C---:B---3--:R-:W-:Y:S03]  /*369c0*/  HMMA.1688.F32.TF32 R44, R228.reuse, R34, R68 ;  /* 0x00000022e42c723c */ /* 0x048fe60000081044 */
[----:B------:R-:W-:Y:S04]  /*369d0*/  LDS R225, [R0+0x6380] ;  /* 0x0063800000e17984 */ /* 0x000fe80000000800 */
[----:B------:R-:W-:Y:S01]  /*369e0*/  LDS R227, [R0+0x7380] ;  /* 0x0073800000e37984 */ /* 0x000fe20000000800 */
[C---:B----4-:R-:W-:Y:S03]  /*369f0*/  HMMA.1688.F32.TF32 R40, R228.reuse, R30, R72 ;  /* 0x0000001ee428723c */ /* 0x050fe60000081048 */
[----:B------:R-:W-:Y:S04]  /*36a00*/  STL.64 [R1+0x150], R36 ;  /* 0x0001502401007387 */ /* 0x000fe80000100a00 */
[----:B------:R3:W-:Y:S02]  /*36a10*/  STL.64 [R1+0x158], R38 ;  /* 0x0001582601007387 */ /* 0x0007e40000100a00 */
[C---:B---3--:R-:W-:Y:S06]  /*36a20*/  HMMA.1688.F32.TF32 R36, R228.reuse, R26, R76 ;  /* 0x0000001ae424723c */ /* 0x048fec000008104c */
[----:B------:R-:W-:Y:S04]  /*36a30*/  STL.64 [R1+0x140], R44 ;  /* 0x0001402c01007387 */ /* 0x000fe80000100a00 */
[----:B------:R3:W-:Y:S04]  /*36a40*/  STL.64 [R1+0x148], R46 ;  /* 0x0001482e01007387 */ /* 0x0007e80000100a00 */
[----:B------:R-:W-:Y:S04]  /*36a50*/  STL.64 [R1+0x130], R40 ;  /* 0x0001302801007387 */ /* 0x000fe80000100a00 */
[----:B------:R4:W-:Y:S01]  /*36a60*/  STL.64 [R1+0x138], R42 ;  /* 0x0001382a01007387 */ /* 0x0009e20000100a00 */
[C---:B---3--:R-:W-:Y:S04]  /*36a70*/  HMMA.1688.F32.TF32 R44, R228.reuse, R22, R80 ;  /* 0x00000016e42c723c */ /* 0x048fe80000081050 */
[----:B------:R-:W-:Y:S04]  /*36a80*/  STL.64 [R1+0x120], R36 ;  /* 0x0001202401007387 */ /* 0x000fe80000100a00 */
[----:B----4-:R-:W-:Y:S01]  /*36a90*/  HMMA.1688.F32.TF32 R40, R228, R18, R84 ;  /* 0x00000012e428723c */ /* 0x010fe20000081054 */
[----:B------:R3:W-:Y:S07]  /*36aa0*/  STL.64 [R1+0x128], R38 ;  /* 0x0001282601007387 */ /* 0x0007ee0000100a00 */
[----:B-1----:R-:W-:Y:S01]  /*36ab0*/  HMMA.1688.F32.TF32 R240, R232, R10, R92 ;  /* 0x0000000ae8f0723c */ /* 0x002fe2000008105c */
[----:B------:R-:W-:Y:S04]  /*36ac0*/  LDS R92, [R3+0x6200] ;  /* 0x00620000035c7984 */ /* 0x000fe80000000800 */
[----:B------:R-:W-:Y:S03]  /*36ad0*/  LDS R94, [R3+0x7200] ;  /* 0x00720000035e7984 */ /* 0x000fe60000000800 */
[----:B---3--:R-:W-:Y:S01]  /*36ae0*/  HMMA.1688.F32.TF32 R36, R228, R14, R88 ;  /* 0x0000000ee424723c */ /* 0x008fe20000081058 */
[----:B------:R-:W-:Y:S04]  /*36af0*/  STL.64 [R1+0x110], R44 ;  /* 0x0001102c01007387 */ /* 0x000fe80000100a00 */
[----:B------:R-:W-:Y:S03]  /*36b00*/  STL.64 [R1+0x118], R46 ;  /* 0x0001182e01007387 */ /* 0x000fe60000100a00 */
[----:B------:R-:W-:Y:S01]  /*36b10*/  HMMA.1688.F32.TF32 R96, R232, R6, R96 ;  /* 0x00000006e860723c */ /* 0x000fe20000081060 */
[----:B------:R-:W-:Y:S04]  /*36b20*/  LDS R93, [R0+0x6200] ;  /* 0x00620000005d7984 */ /* 0x000fe80000000800 */
[----:B------:R-:W1:Y:S03]  /*36b30*/  LDS R95, [R0+0x7200] ;  /* 0x00720000005f7984 */ /* 0x000e660000000800 */
[----:B--2---:R-:W-:Y:S01]  /*36b40*/  HMMA.1688.F32.TF32 R68, R236, R34, R132 ;  /* 0x00000022ec44723c */ /* 0x004fe20000081084 */
[----:B------:R-:W-:Y:S04]  /*36b50*/  LDS R228, [R3+0x6300] ;  /* 0x0063000003e47984 */ /* 0x000fe80000000800 */
[----:B------:R-:W-:Y:S04]  /*36b60*/  LDS R230, [R3+0x7300] ;  /* 0x0073000003e67984 */ /* 0x000fe80000000800 */
[----:B------:R-:W-:Y:S04]  /*36b70*/  STL.64 [R1+0xe0], R36 ;  /* 0x0000e02401007387 */ /* 0x000fe80000100a00 */
[----:B------:R-:W-:Y:S04]  /*36b80*/  STL.64 [R1+0x100], R40 ;  /* 0x0001002801007387 */ /* 0x000fe80000100a00 */
[----:B------:R-:W-:Y:S04]  /*36b90*/  STL.64 [R1+0x108], R42 ;  /* 0x0001082a01007387 */ /* 0x000fe80000100a00 */
[----:B------:R-:W-:Y:S04]  /*36ba0*/  STL [R1+0xe8], R38 ;  /* 0x0000e82601007387 */ /* 0x000fe80000100800 */
[----:B------:R2:W-:Y:S04]  /*36bb0*/  STL [R1+0x1be8], R240 ;  /* 0x001be8f001007387 */ /* 0x0005e80000100800 */
[----:B------:R3:W-:Y:S04]  /*36bc0*/  STL [R1+0x1be4], R241 ;  /* 0x001be4f101007387 */ /* 0x0007e80000100800 */
[----:B------:R4:W-:Y:S01]  /*36bd0*/  STL [R1+0x1be0], R242 ;  /* 0x001be0f201007387 */ /* 0x0009e20000100800 */
[----:B--2---:R-:W-:-:S03]  /*36be0*/  IMAD.MOV.U32 R240, RZ, RZ, R103 ;  /* 0x000000fffff07224 */ /* 0x004fc600078e0067 */
[----:B------:R2:W-:Y:S01]  /*36bf0*/  STL [R1+0x1bdc], R243 ;  /* 0x001bdcf301007387 */ /* 0x0005e20000100800 */
[----:B---3--:R-:W-:-:S03]  /*36c00*/  IMAD.MOV.U32 R241, RZ, RZ, R105 ;  /* 0x000000fffff17224 */ /* 0x008fc600078e0069 */
[----:B------:R-:W3:Y:S01]  /*36c10*/  LDL.LU R103, [R1+0x1c74] ;  /* 0x001c740001677983 */ /* 0x000ee20000300800 */
[----:B----4-:R-:W-:-:S03]  /*36c20*/  IMAD.MOV.U32 R242, RZ, RZ, R106 ;  /* 0x000000fffff27224 */ /* 0x010fc600078e006a */
[----:B------:R-:W4:Y:S01]  /*36c30*/  LDL.LU R105, [R1+0x1c70] ;  /* 0x001c700001697983 */ /* 0x000f220000300800 */
[----:B--2---:R-:W-:-:S03]  /*36c40*/  MOV R243, R107 ;  /* 0x0000006b00f37202 */ /* 0x004fc60000000f00 */
[----:B------:R-:W4:Y:S04]  /*36c50*/  LDL.LU R106, [R1+0x1c6c] ;  /* 0x001c6c00016a7983 */ /* 0x000f280000300800 */
[----:B------:R-:W4:Y:S01]  /*36c60*/  LDL.LU R107, [R1+0x1c68] ;  /* 0x001c6800016b7983 */ /* 0x000f220000300800 */
[----:B------:R-:W-:-:S03]  /*36c70*/  MOV R2, R39 ;  /* 0x0000002700027202 */ /* 0x000fc60000000f00 */
[----:B------:R2:W-:Y:S04]  /*36c80*/  STL [R1+0x1bc8], R96 ;  /* 0x001bc86001007387 */ /* 0x0005e80000100800 */
[----:B------:R1:W-:Y:S04]  /*36c90*/  STL [R1+0x1bc4], R97 ;  /* 0x001bc46101007387 */ /* 0x0003e80000100800 */
[----:B------:R-:W-:Y:S04]  /*36ca0*/  STL [R1+0x1bc0], R98 ;  /* 0x001bc06201007387 */ /* 0x000fe80000100800 */
[----:B------:R1:W-:Y:S01]  /*36cb0*/  STL [R1+0x1bbc], R99 ;  /* 0x001bbc6301007387 */ /* 0x0003e20000100800 */
[----:B------:R-:W-:Y:S01]  /*36cc0*/  HMMA.1688.F32.TF32 R44, R232, R26, R108 ;  /* 0x0000001ae82c723c */ /* 0x000fe2000008106c */
[----:B--2---:R-:W-:-:S02]  /*36cd0*/  IMAD.MOV.U32 R96, RZ, RZ, R120 ;  /* 0x000000ffff607224 */ /* 0x004fc400078e0078 */
[----:B------:R-:W-:Y:S04]  /*36ce0*/  LDS R229, [R0+0x6300] ;  /* 0x0063000000e57984 */ /* 0x000fe80000000800 */
[----:B------:R-:W-:Y:S01]  /*36cf0*/  IMAD.MOV.U32 R108, RZ, RZ, R124 ;  /* 0x000000ffff6c7224 */ /* 0x000fe200078e007c */
[----:B------:R-:W-:Y:S01]  /*36d00*/  HMMA.1688.F32.TF32 R64, R236, R6, R128 ;  /* 0x00000006ec40723c */ /* 0x000fe20000081080 */
[----:B------:R-:W-:Y:S01]  /*36d10*/  IMAD.MOV.U32 R109, RZ, RZ, R125 ;  /* 0x000000ffff6d7224 */ /* 0x000fe200078e007d */
[----:B------:R-:W-:Y:S01]  /*36d20*/  MOV R111, R127 ;  /* 0x0000007f006f7202 */ /* 0x000fe20000000f00 */
[----:B------:R-:W-:Y:S01]  /*36d30*/  IMAD.MOV.U32 R110, RZ, RZ, R126 ;  /* 0x000000ffff6e7224 */ /* 0x000fe200078e007e */
[----:B------:R-:W-:Y:S01]  /*36d40*/  LDS R231, [R0+0x7300] ;  /* 0x0073000000e77984 */ /* 0x000fe20000000800 */
[----:B-1----:R-:W-:Y:S01]  /*36d50*/  IMAD.MOV.U32 R97, RZ, RZ, R121 ;  /* 0x000000ffff617224 */ /* 0x002fe200078e0079 */
[----:B------:R-:W-:Y:S01]  /*36d60*/  MOV R99, R123 ;  /* 0x0000007b00637202 */ /* 0x000fe20000000f00 */
[----:B------:R-:W-:Y:S01]  /*36d70*/  IMAD.MOV.U32 R98, RZ, RZ, R122 ;  /* 0x000000ffff627224 */ /* 0x000fe200078e007a */
[C---:B---3--:R-:W-:Y:S08]  /*36d80*/  HMMA.1688.F32.TF32 R36, R232.reuse, R34, R100 ;  /* 0x00000022e824723c */ /* 0x048ff00000081064 */
[----:B----4-:R-:W-:Y:S11]  /*36d90*/  HMMA.1688.F32.TF32 R40, R232, R30, R104 ;  /* 0x0000001ee828723c */ /* 0x010ff60000081068 */
[----:B------:R-:W-:Y:S04]  /*36da0*/  @!UPT UIADD3 URZ, URZ, URZ, URZ ;  /* 0x0000003f3f3ff290 */ /* 0x000fe8000fffe03f */
[----:B------:R1:W-:Y:S04]  /*36db0*/  STL [R1+0x1bb4], R36 ;  /* 0x001bb42401007387 */ /* 0x0003e80000100800 */
[----:B------:R2:W-:Y:S04]  /*36dc0*/  STL [R1+0x1bb0], R37 ;  /* 0x001bb02501007387 */ /* 0x0005e80000100800 */
[----:B------:R3:W-:Y:S04]  /*36dd0*/  STL [R1+0x1bac], R38 ;  /* 0x001bac2601007387 */ /* 0x0007e80000100800 */
[----:B------:R2:W-:Y:S04]  /*36de0*/  STL [R1+0x1ba8], R39 ;  /* 0x001ba82701007387 */ /* 0x0005e80000100800 */
[----:B------:R-:W-:Y:S04]  /*36df0*/  STL [R1+0x1bd4], R40 ;  /* 0x001bd42801007387 */ /* 0x000fe80000100800 */
[----:B------:R-:W-:Y:S04]  /*36e00*/  STL [R1+0x1bd0], R41 ;  /* 0x001bd02901007387 */ /* 0x000fe80000100800 */
[----:B------:R-:W-:Y:S04]  /*36e10*/  STL [R1+0x1bcc], R42 ;  /* 0x001bcc2a01007387 */ /* 0x000fe80000100800 */
[----:B------:R1:W-:Y:S04]  /*36e20*/  STL [R1+0x1bb8], R43 ;  /* 0x001bb82b01007387 */ /* 0x0003e80000100800 */
[----:B------:R-:W2:Y:S04]  /*36e30*/  LDL.LU R124, [R1+0x1c64] ;  /* 0x001c6400017c7983 */ /* 0x000ea80000300800 */
[----:B------:R-:W2:Y:S04]  /*36e40*/  LDL.LU R125, [R1+0x1c60] ;  /* 0x001c6000017d7983 */ /* 0x000ea80000300800 */
[----:B------:R-:W2:Y:S04]  /*36e50*/  LDL.LU R126, [R1+0x1c5c] ;  /* 0x001c5c00017e7983 */ /* 0x000ea80000300800 */
[----:B------:R-:W2:Y:S01]  /*36e60*/  LDL.LU R127, [R1+0x1c58] ;  /* 0x001c5800017f7983 */ /* 0x000ea20000300800 */
[----:B------:R-:W-:-:S03]  /*36e70*/  IMAD.MOV.U32 R100, RZ, RZ, R116 ;  /* 0x000000ffff647224 */ /* 0x000fc600078e0074 */
[----:B------:R-:W2:Y:S01]  /*36e80*/  LDL.LU R120, [R1+0x1c54] ;  /* 0x001c540001787983 */ /* 0x000ea20000300800 */
[----:B------:R-:W-:-:S03]  /*36e90*/  IMAD.MOV.U32 R101, RZ, RZ, R117 ;  /* 0x000000ffff657224 */ /* 0x000fc600078e0075 */
[----:B------:R-:W2:Y:S01]  /*36ea0*/  LDL.LU R121, [R1+0x1c50] ;  /* 0x001c500001797983 */ /* 0x000ea20000300800 */
[----:B------:R-:W-:-:S03]  /*36eb0*/  IMAD.MOV.U32 R102, RZ, RZ, R118 ;  /* 0x000000ffff667224 */ /* 0x000fc600078e0076 */
[----:B------:R-:W2:Y:S01]  /*36ec0*/  LDL.LU R122, [R1+0x1c4c] ;  /* 0x001c4c00017a7983 */ /* 0x000ea20000300800 */
[----:B------:R-:W-:-:S03]  /*36ed0*/  MOV R103, R119 ;  /* 0x0000007700677202 */ /* 0x000fc60000000f00 */
[----:B------:R-:W2:Y:S01]  /*36ee0*/  LDL.LU R123, [R1+0x1c48] ;  /* 0x001c4800017b7983 */ /* 0x000ea20000300800 */
[----:B-1----:R-:W-:-:S03]  /*36ef0*/  IMAD.MOV.U32 R36, RZ, RZ, R112 ;  /* 0x000000ffff247224 */ /* 0x002fc600078e0070 */
[----:B------:R-:W2:Y:S02]  /*36f00*/  LDL.LU R116, [R1+0x1c44] ;  /* 0x001c440001747983 */ /* 0x000ea40000300800 */
[----:B--2---:R-:W-:Y:S02]  /*36f10*/  IMAD.MOV.U32 R37, RZ, RZ, R113 ;  /* 0x000000ffff257224 */ /* 0x004fe400078e0071 */
[----:B------:R-:W2:Y:S01]  /*36f20*/  LDL.LU R117, [R1+0x1c40] ;  /* 0x001c400001757983 */ /* 0x000ea20000300800 */
[----:B---3--:R-:W-:-:S03]  /*36f30*/  IMAD.MOV.U32 R38, RZ, RZ, R114 ;  /* 0x000000ffff267224 */ /* 0x008fc600078e0072 */
[----:B------:R-:W2:Y:S01]  /*36f40*/  LDL.LU R118, [R1+0x1c3c] ;  /* 0x001c3c0001767983 */ /* 0x000ea20000300800 */
[----:B------:R-:W-:-:S03]  /*36f50*/  MOV R39, R115 ;  /* 0x0000007300277202 */ /* 0x000fc60000000f00 */
[----:B------:R-:W2:Y:S04]  /*36f60*/  LDL.LU R119, [R1+0x1c38] ;  /* 0x001c380001777983 */ /* 0x000ea80000300800 */
[----:B------:R-:W3:Y:S04]  /*36f70*/  LDL.LU R112, [R1+0x1c34] ;  /* 0x001c340001707983 */ /* 0x000ee80000300800 */
[----:B------:R-:W3:Y:S04]  /*36f80*/  LDL.LU R113, [R1+0x1c30] ;  /* 0x001c300001717983 */ /* 0x000ee80000300800 */
[----:B------:R-:W3:Y:S04]  /*36f90*/  LDL.LU R114, [R1+0x1c2c] ;  /* 0x001c2c0001727983 */ /* 0x000ee80000300800 */
[----:B------:R-:W3:Y:S04]  /*36fa0*/  LDL.LU R115, [R1+0x1c28] ;  /* 0x001c280001737983 */ /* 0x000ee80000300800 */
[----:B------:R-:W2:Y:S04]  /*36fb0*/  LDL.LU R104, [R1+0xd0] ;  /* 0x0000d00001687983 */ /* 0x000ea80000300800 */
[----:B------:R-:W2:Y:S04]  /*36fc0*/  LDL.LU R105, [R1+0xd4] ;  /* 0x0000d40001697983 */ /* 0x000ea80000300800 */
[----:B------:R-:W2:Y:S04]  /*36fd0*/  LDL.LU R106, [R1+0xd8] ;  /* 0x0000d800016a7983 */ /* 0x000ea80000300800 */
[----:B------:R-:W2:Y:S04]  /*36fe0*/  LDL.LU R107, [R1+0xdc] ;  /* 0x0000dc00016b7983 */ /* 0x000ea80000300800 */
[----:B------:R-:W-:Y:S04]  /*36ff0*/  STL [R1+0x1bf4], R44 ;  /* 0x001bf42c01007387 */ /* 0x000fe80000100800 */
[----:B------:R-:W-:Y:S04]  /*37000*/  STL [R1+0x1bf0], R45 ;  /* 0x001bf02d01007387 */ /* 0x000fe80000100800 */
[----:B------:R-:W-:Y:S04]  /*37010*/  STL [R1+0x1bec], R46 ;  /* 0x001bec2e01007387 */ /* 0x000fe80000100800 */
[----:B------:R-:W-:Y:S01]  /*37020*/  STL [R1+0x1bd8], R47 ;  /* 0x001bd82f01007387 */ /* 0x000fe20000100800 */
[----:B---3--:R-:W-:Y:S08]  /*37030*/  HMMA.1688.F32.TF32 R48, R232, R22, R112 ;  /* 0x00000016e830723c */ /* 0x008ff00000081070 */
[----:B--2---:R-:W-:Y:S11]  /*37040*/  HMMA.1688.F32.TF32 R40, R92, R10, R104 ;  /* 0x0000000a5c28723c */ /* 0x004ff60000081068 */
[----:B------:R-:W-:Y:S04]  /*37050*/  @!UPT UIADD3 URZ, URZ, URZ, URZ ;  /* 0x0000003f3f3ff290 */ /* 0x000fe8000fffe03f */
[----:B------:R1:W-:Y:S04]  /*37060*/  STL [R1+0x1c04], R48 ;  /* 0x001c043001007387 */ /* 0x0003e80000100800 */
[----:B------:R2:W-:Y:S04]  /*37070*/  STL [R1+0x1c00], R49 ;  /* 0x001c003101007387 */ /* 0x0005e80000100800 */
[----:B------:R3:W-:Y:S04]  /*37080*/  STL [R1+0x1bfc], R50 ;  /* 0x001bfc3201007387 */ /* 0x0007e80000100800 */
[----:B------:R1:W-:Y:S01]  /*37090*/  STL [R1+0x1bf8], R51 ;  /* 0x001bf83301007387 */ /* 0x0003e20000100800 */
[----:B------:R-:W-:Y:S01]  /*370a0*/  IMAD.MOV.U32 R107, RZ, RZ, R40 ;  /* 0x000000ffff6b7224 */ /* 0x000fe200078e0028 */
[----:B------:R-:W-:Y:S01]  /*370b0*/  MOV R104, R43 ;  /* 0x0000002b00687202 */ /* 0x000fe20000000f00 */
[----:B------:R-:W-:-:S02]  /*370c0*/  IMAD.MOV.U32 R106, RZ, RZ, R41 ;  /* 0x000000ffff6a7224 */ /* 0x000fc400078e0029 */
[----:B------:R-:W-:Y:S02]  /*370d0*/  IMAD.MOV.U32 R105, RZ, RZ, R42 ;  /* 0x000000ffff697224 */ /* 0x000fe400078e002a */
[C---:B------:R-:W-:Y:S01]  /*370e0*/  HMMA.1688.F32.TF32 R40, R92.reuse, R34, R100 ;  /* 0x000000225c28723c */ /* 0x040fe20000081064 */
[----:B------:R-:W4:Y:S04]  /*370f0*/  LDL.LU R100, [R1+0x70] ;  /* 0x0000700001647983 */ /* 0x000f280000300800 */
[----:B------:R-:W4:Y:S04]  /*37100*/  LDL.LU R101, [R1+0x74] ;  /* 0x0000740001657983 */ /* 0x000f280000300800 */
[----:B------:R-:W4:Y:S04]  /*37110*/  LDL.LU R102, [R1+0x78] ;  /* 0x0000780001667983 */ /* 0x000f280000300800 */
[----:B------:R-:W4:Y:S01]  /*37120*/  LDL.LU R103, [R1+0x7c] ;  /* 0x00007c0001677983 */ /* 0x000f220000300800 */
[C---:B------:R-:W-:Y:S03]  /*37130*/  HMMA.1688.F32.TF32 R36, R92.reuse, R6, R36 ;  /* 0x000000065c24723c */ /* 0x040fe60000081024 */
[----:B-1----:R-:W4:Y:S04]  /*37140*/  LDL.LU R48, [R1+0x60] ;  /* 0x0000600001307983 */ /* 0x002f280000300800 */
[----:B--2---:R-:W2:Y:S01]  /*37150*/  LDL.LU R49, [R1+0x64] ;  /* 0x0000640001317983 */ /* 0x004ea20000300800 */
[----:B------:R-:W-:Y:S03]  /*37160*/  HMMA.1688.F32.TF32 R44, R92, R26, R108 ;  /* 0x0000001a5c2c723c */ /* 0x000fe6000008106c */
[----:B---3--:R-:W2:Y:S04]  /*37170*/  LDL.LU R50, [R1+0x68] ;  /* 0x0000680001327983 */ /* 0x008ea80000300800 */
[----:B------:R-:W2:Y:S09]  /*37180*/  LDL.LU R51, [R1+0x6c] ;  /* 0x00006c0001337983 */ /* 0x000eb20000300800 */
[----:B------:R-:W-:Y:S01]  /*37190*/  IMAD.MOV.U32 R135, RZ, RZ, R36 ;  /* 0x000000ffff877224 */ /* 0x000fe200078e0024 */
[----:B------:R-:W-:Y:S01]  /*371a0*/  MOV R132, R39 ;  /* 0x0000002700847202 */ /* 0x000fe20000000f00 */
[----:B------:R-:W-:Y:S01]  /*371b0*/  IMAD.MOV.U32 R134, RZ, RZ, R37 ;  /* 0x000000ffff867224 */ /* 0x000fe200078e0025 */
[----:B------:R-:W-:Y:S01]  /*371c0*/  MOV R39, R43 ;  /* 0x0000002b00277202 */ /* 0x000fe20000000f00 */
[----:B------:R-:W-:-:S02]  /*371d0*/  IMAD.MOV.U32 R133, RZ, RZ, R38 ;  /* 0x000000ffff857224 */ /* 0x000fc400078e0026 */
[----:B------:R-:W-:Y:S02]  /*371e0*/  IMAD.MOV.U32 R36, RZ, RZ, R40 ;  /* 0x000000ffff247224 */ /* 0x000fe400078e0028 */
[----:B------:R-:W-:Y:S02]  /*371f0*/  IMAD.MOV.U32 R37, RZ, RZ, R41 ;  /* 0x000000ffff257224 */ /* 0x000fe400078e0029 */
[----:B------:R-:W-:Y:S02]  /*37200*/  IMAD.MOV.U32 R38, RZ, RZ, R42 ;  /* 0x000000ffff267224 */ /* 0x000fe400078e002a */
[----:B------:R-:W-:Y:S07]  /*37210*/  HMMA.1688.F32.TF32 R40, R92, R30, R96 ;  /* 0x0000001e5c28723c */ /* 0x000fee0000081060 */
[----:B------:R-:W-:Y:S01]  /*37220*/  IMAD.MOV.U32 R96, RZ, RZ, R47 ;  /* 0x000000ffff607224 */ /* 0x000fe200078e002f */
[----:B------:R-:W-:Y:S01]  /*37230*/  HMMA.1688.F32.TF32 R60, R236, R10, R124 ;  /* 0x0000000aec3c723c */ /* 0x000fe2000008107c */
[----:B------:R-:W3:Y:S04]  /*37240*/  LDL.LU R124, [R1+0x50] ;  /* 0x00005000017c7983 */ /* 0x000ee80000300800 */
[----:B------:R-:W3:Y:S04]  /*37250*/  LDL.LU R125, [R1+0x54] ;  /* 0x00005400017d7983 */ /* 0x000ee80000300800 */
[----:B------:R-:W3:Y:S04]  /*37260*/  LDL.LU R126, [R1+0x58] ;  /* 0x00005800017e7983 */ /* 0x000ee80000300800 */
[----:B------:R-:W3:Y:S03]  /*37270*/  LDL.LU R127, [R1+0x5c] ;  /* 0x00005c00017f7983 */ /* 0x000ee60000300800 */
[----:B------:R-:W-:Y:S01]  /*37280*/  IMAD.MOV.U32 R97, RZ, RZ, R40 ;  /* 0x000000ffff617224 */ /* 0x000fe200078e0028 */
[----:B------:R-:W-:Y:S01]  /*37290*/  MOV R40, R44 ;  /* 0x0000002c00287202 */ /* 0x000fe20000000f00 */
[----:B------:R-:W-:Y:S01]  /*372a0*/  IMAD.MOV.U32 R98, RZ, RZ, R41 ;  /* 0x000000ffff627224 */ /* 0x000fe200078e0029 */
[----:B------:R-:W2:Y:S01]  /*372b0*/  LDL.LU R108, [R1+0x40] ;  /* 0x00004000016c7983 */ /* 0x000ea20000300800 */
[----:B------:R-:W-:-:S02]  /*372c0*/  IMAD.MOV.U32 R99, RZ, RZ, R42 ;  /* 0x000000ffff637224 */ /* 0x000fc400078e002a */
[----:B------:R-:W-:Y:S01]  /*372d0*/  IMAD.MOV.U32 R41, RZ, RZ, R45 ;  /* 0x000000ffff297224 */ /* 0x000fe200078e002d */
[----:B------:R-:W2:Y:S01]  /*372e0*/  LDL.LU R109, [R1+0x44] ;  /* 0x00004400016d7983 */ /* 0x000ea20000300800 */
[----:B------:R-:W-:Y:S02]  /*372f0*/  IMAD.MOV.U32 R42, RZ, RZ, R46 ;  /* 0x000000ffff2a7224 */ /* 0x000fe400078e002e */
[----:B------:R-:W-:Y:S01]  /*37300*/  HMMA.1688.F32.TF32 R44, R92, R22, R240 ;  /* 0x000000165c2c723c */ /* 0x000fe200000810f0 */
[----:B------:R-:W2:Y:S04]  /*37310*/  LDL.LU R110, [R1+0x48] ;  /* 0x00004800016e7983 */ /* 0x000ea80000300800 */
[----:B------:R-:W2:Y:S04]  /*37320*/  LDL.LU R111, [R1+0x4c] ;  /* 0x00004c00016f7983 */ /* 0x000ea80000300800 */
[----:B------:R-:W2:Y:S01]  /*37330*/  LDL.LU R112, [R1+0x30] ;  /* 0x0000300001707983 */ /* 0x000ea20000300800 */
[C---:B------:R-:W-:Y:S03]  /*37340*/  HMMA.1688.F32.TF32 R52, R232.reuse, R18, R116 ;  /* 0x00000012e834723c */ /* 0x040fe60000081074 */
[----:B------:R-:W2:Y:S04]  /*37350*/  LDL.LU R113, [R1+0x34] ;  /* 0x0000340001717983 */ /* 0x000ea80000300800 */
[----:B------:R-:W2:Y:S04]  /*37360*/  LDL.LU R114, [R1+0x38] ;  /* 0x0000380001727983 */ /* 0x000ea80000300800 */
[----:B------:R-:W2:Y:S01]  /*37370*/  LDL.LU R115, [R1+0x3c] ;  /* 0x00003c0001737983 */ /* 0x000ea20000300800 */
[----:B------:R-:W-:Y:S03]  /*37380*/  HMMA.1688.F32.TF32 R56, R232, R14, R120 ;  /* 0x0000000ee838723c */ /* 0x000fe60000081078 */
[----:B------:R-:W2:Y:S04]  /*37390*/  LDL.LU R116, [R1+0x20] ;  /* 0x0000200001747983 */ /* 0x000ea80000300800 */
[----:B------:R-:W2:Y:S04]  /*373a0*/  LDL.LU R117, [R1+0x24] ;  /* 0x0000240001757983 */ /* 0x000ea80000300800 */
[----:B------:R-:W2:Y:S01]  /*373b0*/  LDL.LU R118, [R1+0x28] ;  /* 0x0000280001767983 */ /* 0x000ea20000300800 */
[----:B------:R-:W-:-:S03]  /*373c0*/  MOV R241, R44 ;  /* 0x0000002c00f17202 */ /* 0x000fc60000000f00 */
[----:B------:R-:W2:Y:S01]  /*373d0*/  LDL.LU R119, [R1+0x2c] ;  /* 0x00002c0001777983 */ /* 0x000ea20000300800 */
[----:B------:R-:W-:-:S03]  /*373e0*/  IMAD.MOV.U32 R242, RZ, RZ, R45 ;  /* 0x000000fffff27224 */ /* 0x000fc600078e002d */
[----:B------:R-:W2:Y:S01]  /*373f0*/  LDL.LU R120, [R1+0x10] ;  /* 0x0000100001787983 */ /* 0x000ea20000300800 */
[----:B------:R-:W-:-:S03]  /*37400*/  IMAD.MOV.U32 R243, RZ, RZ, R46 ;  /* 0x000000fffff37224 */ /* 0x000fc600078e002e */
[----:B------:R-:W2:Y:S04]  /*37410*/  LDL.LU R121, [R1+0x14] ;  /* 0x0000140001797983 */ /* 0x000ea80000300800 */
[----:B------:R-:W2:Y:S04]  /*37420*/  LDL.LU R122, [R1+0x18] ;  /* 0x00001800017a7983 */ /* 0x000ea80000300800 */
[----:B------:R-:W2:Y:S04]  /*37430*/  LDL.LU R123, [R1+0x1c] ;  /* 0x00001c00017b7983 */ /* 0x000ea80000300800 */
[----:B------:R-:W-:Y:S04]  /*37440*/  LDS R232, [R3+0x6280] ;  /* 0x0062800003e87984 */ /* 0x000fe80000000800 */
[----:B------:R-:W-:Y:S04]  /*37450*/  LDS R234, [R3+0x7280] ;  /* 0x0072800003ea7984 */ /* 0x000fe80000000800 */
[----:B------:R-:W-:Y:S04]  /*37460*/  LDS R233, [R0+0x6280] ;  /* 0x0062800000e97984 */ /* 0x000fe80000000800 */
[----:B------:R-:W3:Y:S01]  /*37470*/  LDS R235, [R0+0x7280] ;  /* 0x0072800000eb7984 */ /* 0x000ee20000000800 */
[----:B----4-:R-:W-:Y:S11]  /*37480*/  HMMA.1688.F32.TF32 R100, R92, R18, R100 ;  /* 0x000000125c64723c */ /* 0x010ff60000081064 */
[----:B------:R-:W-:Y:S11]  /*37490*/  @!UPT UIADD3 URZ, URZ, URZ, URZ ;  /* 0x0000003f3f3ff290 */ /* 0x000ff6000fffe03f */
[----:B------:R-:W-:Y:S02]  /*374a0*/  @!UPT UIADD3 URZ, URZ, URZ, URZ ;  /* 0x0000003f3f3ff290 */ /* 0x000fe4000fffe03f */
[----:B------:R-:W-:Y:S01]  /*374b0*/  IMAD.MOV.U32 R44, RZ, RZ, R100 ;  /* 0x000000ffff2c7224 */ /* 0x000fe200078e0064 */
[----:B------:R-:W-:Y:S01]  /*374c0*/  MOV R45, R101 ;  /* 0x00000065002d7202 */ /* 0x000fe20000000f00 */
[----:B------:R-:W4:Y:S01]  /*374d0*/  LDL.LU R100, [R1] ;  /* 0x0000000001647983 */ /* 0x000f220000300800 */
[----:B------:R-:W-:Y:S02]  /*374e0*/  IMAD.MOV.U32 R46, RZ, RZ, R102 ;  /* 0x000000ffff2e7224 */ /* 0x000fe400078e0066 */
[----:B------:R-:W-:Y:S01]  /*374f0*/  IMAD.MOV.U32 R240, RZ, RZ, R103 ;  /* 0x000000fffff07224 */ /* 0x000fe200078e0067 */
[----:B------:R-:W4:Y:S04]  /*37500*/  LDL.LU R101, [R1+0x4] ;  /* 0x0000040001657983 */ /* 0x000f280000300800 */
[----:B------:R-:W4:Y:S04]  /*37510*/  LDL.LU R102, [R1+0x8] ;  /* 0x0000080001667983 */ /* 0x000f280000300800 */
[----:B------:R-:W4:Y:S01]  /*37520*/  LDL.LU R103, [R1+0xc] ;  /* 0x00000c0001677983 */ /* 0x000f220000300800 */
[C---:B------:R-:W-:Y:S08]  /*37530*/  HMMA.1688.F32.TF32 R72, R236.reuse, R30, R136 ;  /* 0x0000001eec48723c */ /* 0x040ff00000081088 */
[C---:B------:R-:W-:Y:S08]  /*37540*/  HMMA.1688.F32.TF32 R76, R236.reuse, R26, R140 ;  /* 0x0000001aec4c723c */ /* 0x040ff0000008108c */
[C---:B------:R-:W-:Y:S08]  /*37550*/  HMMA.1688.F32.TF32 R80, R236.reuse, R22, R144 ;  /* 0x00000016ec50723c */ /* 0x040ff00000081090 */
[C---:B------:R-:W-:Y:S08]  /*37560*/  HMMA.1688.F32.TF32 R84, R236.reuse, R18, R148 ;  /* 0x00000012ec54723c */ /* 0x040ff00000081094 */
[----:B------:R-:W-:Y:S08]  /*37570*/  HMMA.1688.F32.TF32 R88, R236, R14, R152 ;  /* 0x0000000eec58723c */ /* 0x000ff00000081098 */
[C---:B---3--:R-:W-:Y:S08]  /*37580*/  HMMA.1688.F32.TF32 R236, R232.reuse, R10, R124 ;  /* 0x0000000ae8ec723c */ /* 0x048ff0000008107c */
[C---:B--2---:R-:W-:Y:S08]  /*37590*/  HMMA.1688.F32.TF32 R108, R232.reuse, R6, R108 ;  /* 0x00000006e86c723c */ /* 0x044ff0000008106c */
[C---:B------:R-:W-:Y:S08]  /*375a0*/  HMMA.1688.F32.TF32 R112, R232.reuse, R34, R112 ;  /* 0x00000022e870723c */ /* 0x040ff00000081070 */
[C---:B------:R-:W-:Y:S01]  /*375b0*/  HMMA.1688.F32.TF32 R116, R232.reuse, R30, R116 ;  /* 0x0000001ee874723c */ /* 0x040fe20000081074 */
[----:B------:R-:W-:Y:S04]  /*375c0*/  STL [R1+0x1b00], R236 ;  /* 0x001b00ec01007387 */ /* 0x000fe80000100800 */
[----:B------:R-:W-:Y:S03]  /*375d0*/  STL [R1+0x1afc], R237 ;  /* 0x001afced01007387 */ /* 0x000fe60000100800 */
[C---:B------:R-:W-:Y:S01]  /*375e0*/  HMMA.1688.F32.TF32 R120, R232.reuse, R26, R120 ;  /* 0x0000001ae878723c */ /* 0x040fe20000081078 */
        /* <DEDUP_REMOVED lines=18> */
[C---:B----4-:R-:W-:Y:S08]  /*37710*/  HMMA.1688.F32.TF32 R124, R232.reuse, R22, R100 ;  /* 0x00000016e87c723c */ /* 0x050ff00000081064 */
[----:B------:R-:W-:Y:S08]  /*37720*/  HMMA.1688.F32.TF32 R128, R232, R18, R156 ;  /* 0x00000012e880723c */ /* 0x000ff0000008109c */
[C---:B------:R-:W-:Y:S08]  /*37730*/  HMMA.1688.F32.TF32 R144, R228.reuse, R34, R172 ;  /* 0x00000022e490723c */ /* 0x040ff000000810ac */
[----:B------:R-:W-:Y:S01]  /*37740*/  HMMA.1688.F32.TF32 R148, R228, R30, R176 ;  /* 0x0000001ee494723c */ /* 0x000fe200000810b0 */
[----:B------:R1:W-:Y:S04]  /*37750*/  STL [R1+0x1b48], R124 ;  /* 0x001b487c01007387 */ /* 0x0003e80000100800 */
[----:B------:R2:W-:Y:S04]  /*37760*/  STL [R1+0x1b44], R125 ;  /* 0x001b447d01007387 */ /* 0x0005e80000100800 */
[----:B------:R3:W-:Y:S01]  /*37770*/  STL [R1+0x1b40], R126 ;  /* 0x001b407e01007387 */ /* 0x0007e20000100800 */
[----:B-1----:R-:W-:-:S03]  /*37780*/  IMAD.MOV.U32 R124, RZ, RZ, R163 ;  /* 0x000000ffff7c7224 */ /* 0x002fc600078e00a3 */
[----:B------:R1:W-:Y:S04]  /*37790*/  STL [R1+0x1b3c], R127 ;  /* 0x001b3c7f01007387 */ /* 0x0003e80000100800 */
[----:B------:R-:W4:Y:S01]  /*377a0*/  LDL.LU R163, [R1+0x1c24] ;  /* 0x001c240001a37983 */ /* 0x000f220000300800 */
[----:B--2---:R-:W-:Y:S01]  /*377b0*/  MOV R125, R164 ;  /* 0x000000a4007d7202 */ /* 0x004fe20000000f00 */
[----:B---3--:R-:W-:Y:S02]  /*377c0*/  IMAD.MOV.U32 R126, RZ, RZ, R165 ;  /* 0x000000ffff7e7224 */ /* 0x008fe400078e00a5 */
[----:B------:R-:W2:Y:S01]  /*377d0*/  LDL.LU R164, [R1+0x1c20] ;  /* 0x001c200001a47983 */ /* 0x000ea20000300800 */
[----:B-1----:R-:W-:-:S03]  /*377e0*/  IMAD.MOV.U32 R127, RZ, RZ, R166 ;  /* 0x000000ffff7f7224 */ /* 0x002fc600078e00a6 */
[----:B------:R-:W2:Y:S04]  /*377f0*/  LDL.LU R165, [R1+0x1c1c] ;  /* 0x001c1c0001a57983 */ /* 0x000ea80000300800 */
[----:B------:R-:W2:Y:S04]  /*37800*/  LDL.LU R166, [R1+0x1c18] ;  /* 0x001c180001a67983 */ /* 0x000ea80000300800 */
[----:B------:R-:W-:Y:S04]  /*37810*/  STL [R1+0x1b54], R128 ;  /* 0x001b548001007387 */ /* 0x000fe80000100800 */
[----:B------:R-:W-:Y:S04]  /*37820*/  STL [R1+0x1b50], R129 ;  /* 0x001b508101007387 */ /* 0x000fe80000100800 */
[----:B------:R-:W-:Y:S04]  /*37830*/  STL [R1+0x1b4c], R130 ;  /* 0x001b4c8201007387 */ /* 0x000fe80000100800 */
[----:B------:R-:W-:Y:S01]  /*37840*/  STL [R1+0x1ae8], R131 ;  /* 0x001ae88301007387 */ /* 0x000fe20000100800 */
[----:B------:R-:W-:Y:S01]  /*37850*/  IMAD.MOV.U32 R110, RZ, RZ, R21 ;  /* 0x000000ffff6e7224 */ /* 0x000fe200078e0015 */
[----:B------:R-:W-:Y:S01]  /*37860*/  HMMA.1688.F32.TF32 R216, R224, R22, R216 ;  /* 0x00000016e0d8723c */ /* 0x000fe200000810d8 */
[----:B------:R-:W-:Y:S01]  /*37870*/  IMAD.MOV.U32 R111, RZ, RZ, R20 ;  /* 0x000000ffff6f7224 */ /* 0x000fe200078e0014 */
[----:B------:R-:W-:Y:S01]  /*37880*/  MOV R237, R16 ;  /* 0x0000001000ed7202 */ /* 0x000fe20000000f00 */
[----:B------:R-:W-:-:S02]  /*37890*/  IMAD.MOV.U32 R236, RZ, RZ, R17 ;  /* 0x000000ffffec7224 */ /* 0x000fc400078e0011 */
[----:B------:R-:W-:-:S03]  /*378a0*/  IMAD.MOV.U32 R238, RZ, RZ, R13 ;  /* 0x000000ffffee7224 */ /* 0x000fc600078e000d */
[----:B------:R-:W-:Y:S01]  /*378b0*/  HMMA.1688.F32.TF32 R208, R224, R30, R208 ;  /* 0x0000001ee0d0723c */ /* 0x000fe200000810d0 */
[----:B------:R-:W-:-:S07]  /*378c0*/  IMAD.MOV.U32 R239, RZ, RZ, R12 ;  /* 0x000000ffffef7224 */ /* 0x000fce00078e000c */
[-C--:B------:R-:W-:Y:S08]  /*378d0*/  HMMA.1688.F32.TF32 R152, R228, R26.reuse, R180 ;  /* 0x0000001ae498723c */ /* 0x080ff000000810b4 */
[----:B------:R-:W-:Y:S08]  /*378e0*/  HMMA.1688.F32.TF32 R212, R224, R26, R212 ;  /* 0x0000001ae0d4723c */ /* 0x000ff000000810d4 */
[----:B------:R-:W-:Y:S01]  /*378f0*/  HMMA.1688.F32.TF32 R92, R92, R14, R48 ;  /* 0x0000000e5c5c723c */ /* 0x000fe20000081030 */
[----:B------:R-:W-:Y:S01]  /*37900*/  IMAD.MOV.U32 R112, RZ, RZ, R9 ;  /* 0x000000ffff707224 */ /* 0x000fe200078e0009 */
[----:B------:R-:W-:Y:S01]  /*37910*/  MOV R113, R8 ;  /* 0x0000000800717202 */ /* 0x000fe20000000f00 */
[----:B------:R-:W-:-:S02]  /*37920*/  IMAD.MOV.U32 R114, RZ, RZ, R5 ;  /* 0x000000ffff727224 */ /* 0x000fc400078e0005 */
[----:B------:R-:W-:Y:S01]  /*37930*/  IMAD.MOV.U32 R115, RZ, RZ, R4 ;  /* 0x000000ffff737224 */ /* 0x000fe200078e0004 */
[----:B------:R-:W-:Y:S01]  /*37940*/  MOV R109, R24 ;  /* 0x00000018006d7202 */ /* 0x000fe20000000f00 */
[----:B------:R-:W-:Y:S01]  /*37950*/  IMAD.MOV.U32 R108, RZ, RZ, R25 ;  /* 0x000000ffff6c7224 */ /* 0x000fe200078e0019 */
[----:B------:R-:W-:Y:S01]  /*37960*/  MOV R117, R246 ;  /* 0x000000f600757202 */ /* 0x000fe20000000f00 */
[----:B------:R-:W-:Y:S01]  /*37970*/  HMMA.1688.F32.TF32 R156, R228, R22, R184 ;  /* 0x00000016e49c723c */ /* 0x000fe200000810b8 */
[----:B------:R-:W-:Y:S01]  /*37980*/  IMAD.MOV.U32 R116, RZ, RZ, R247 ;  /* 0x000000ffff747224 */ /* 0x000fe200078e00f7 */
[----:B------:R-:W-:Y:S01]  /*37990*/  LDS R246, [R3+0x9080] ;  /* 0x0090800003f67984 */ /* 0x000fe20000000800 */
[----:B------:R-:W-:Y:S02]  /*379a0*/  IMAD.MOV.U32 R118, RZ, RZ, R245 ;  /* 0x000000ffff767224 */ /* 0x000fe400078e00f5 */
[----:B------:R-:W-:Y:S01]  /*379b0*/  IMAD.MOV.U32 R119, RZ, RZ, R244 ;  /* 0x000000ffff777224 */ /* 0x000fe200078e00f4 */
[----:B------:R-:W-:Y:S02]  /*379c0*/  LDS R245, [R0+0x8080] ;  /* 0x0080800000f57984 */ /* 0x000fe40000000800 */
[C---:B------:R-:W-:Y:S02]  /*379d0*/  HMMA.1688.F32.TF32 R176, R224.reuse, R34, R204 ;  /* 0x00000022e0b0723c */ /* 0x040fe400000810cc */
[----:B------:R-:W-:Y:S04]  /*379e0*/  LDS R34, [R3+0x9000] ;  /* 0x0090000003227984 */ /* 0x000fe80000000800 */
[----:B------:R-:W-:Y:S02]  /*379f0*/  LDS R35, [R0+0x9000] ;  /* 0x0090000000237984 */ /* 0x000fe40000000800 */
[----:B------:R-:W-:Y:S02]  /*37a00*/  HMMA.1688.F32.TF32 R172, R224, R6, R200 ;  /* 0x00000006e0ac723c */ /* 0x000fe400000810c8 */
[----:B------:R-:W-:Y:S04]  /*37a10*/  LDS R244, [R3+0x8080] ;  /* 0x0080800003f47984 */ /* 0x000fe80000000800 */
[----:B------:R-:W-:Y:S04]  /*37a20*/  LDS R247, [R0+0x9080] ;  /* 0x0090800000f77984 */ /* 0x000fe80000000800 */
[----:B------:R-:W-:Y:S04]  /*37a30*/  LDS R100, [R3+0x8100] ;  /* 0x0081000003647984 */ /* 0x000fe80000000800 */
[----:B------:R-:W-:Y:S04]  /*37a40*/  LDS R102, [R3+0x9100] ;  /* 0x0091000003667984 */ /* 0x000fe80000000800 */
[----:B------:R-:W-:Y:S04]  /*37a50*/  LDS R101, [R0+0x8100] ;  /* 0x0081000000657984 */ /* 0x000fe80000000800 */
[----:B------:R-:W-:Y:S01]  /*37a60*/  LDS R103, [R0+0x9100] ;  /* 0x0091000000677984 */ /* 0x000fe20000000800 */
[----:B----4-:R-:W-:Y:S01]  /*37a70*/  HMMA.1688.F32.TF32 R232, R232, R14, R160 ;  /* 0x0000000ee8e8723c */ /* 0x010fe200000810a0 */
[----:B------:R-:W-:Y:S01]  /*37a80*/  IMAD.MOV.U32 R48, RZ, RZ, R92 ;  /* 0x000000ffff307224 */ /* 0x000fe200078e005c */
[----:B------:R-:W-:Y:S01]  /*37a90*/  MOV R49, R93 ;  /* 0x0000005d00317202 */ /* 0x000fe20000000f00 */
[----:B------:R-:W-:Y:S01]  /*37aa0*/  IMAD.MOV.U32 R50, RZ, RZ, R94 ;  /* 0x000000ffff327224 */ /* 0x000fe200078e005e */
[----:B------:R-:W-:Y:S04]  /*37ab0*/  LDS R92, [R3+0x8180] ;  /* 0x00818000035c7984 */ /* 0x000fe80000000800 */
[----:B------:R-:W-:Y:S01]  /*37ac0*/  HMMA.1688.F32.TF32 R160, R228, R18, R188 ;  /* 0x00000012e4a0723c */ /* 0x000fe200000810bc */
[----:B------:R-:W-:Y:S01]  /*37ad0*/  IMAD.MOV.U32 R51, RZ, RZ, R95 ;  /* 0x000000ffff337224 */ /* 0x000fe200078e005f */
[----:B------:R-:W-:Y:S04]  /*37ae0*/  LDS R94, [R3+0x9180] ;  /* 0x00918000035e7984 */ /* 0x000fe80000000800 */
[----:B------:R-:W-:Y:S04]  /*37af0*/  LDS R93, [R0+0x8180] ;  /* 0x00818000005d7984 */ /* 0x000fe80000000800 */
[----:B------:R-:W-:Y:S04]  /*37b00*/  LDS R200, [R3+0x8380] ;  /* 0x0083800003c87984 */ /* 0x000fe80000000800 */
[----:B------:R-:W-:Y:S04]  /*37b10*/  LDS R202, [R3+0x9380] ;  /* 0x0093800003ca7984 */ /* 0x000fe80000000800 */
[----:B------:R1:W-:Y:S04]  /*37b20*/  STL [R1+0x1b64], R232 ;  /* 0x001b64e801007387 */ /* 0x0003e80000100800 */
[----:B------:R3:W-:Y:S04]  /*37b30*/  STL [R1+0x1b60], R233 ;  /* 0x001b60e901007387 */ /* 0x0007e80000100800 */
[----:B------:R4:W-:Y:S01]  /*37b40*/  STL [R1+0x1b5c], R234 ;  /* 0x001b5cea01007387 */ /* 0x0009e20000100800 */
[----:B-1----:R-:W-:-:S03]  /*37b50*/  IMAD.MOV.U32 R232, RZ, RZ, R167 ;  /* 0x000000ffffe87224 */ /* 0x002fc600078e00a7 */
[----:B------:R1:W-:Y:S01]  /*37b60*/  STL [R1+0x1b58], R235 ;  /* 0x001b58eb01007387 */ /* 0x0003e20000100800 */
[----:B---3--:R-:W-:-:S03]  /*37b70*/  MOV R233, R170 ;  /* 0x000000aa00e97202 */ /* 0x008fc60000000f00 */
[----:B------:R-:W2:Y:S01]  /*37b80*/  LDL.LU R167, [R1+0x1c14] ;  /* 0x001c140001a77983 */ /* 0x000ea20000300800 */
[----:B----4-:R-:W-:-:S03]  /*37b90*/  IMAD.MOV.U32 R234, RZ, RZ, R171 ;  /* 0x000000ffffea7224 */ /* 0x010fc600078e00ab */
[----:B------:R-:W3:Y:S04]  /*37ba0*/  LDL.LU R170, [R1+0x1c10] ;  /* 0x001c100001aa7983 */ /* 0x000ee80000300800 */
[----:B------:R-:W3:Y:S01]  /*37bb0*/  LDL.LU R171, [R1+0x1c0c] ;  /* 0x001c0c0001ab7983 */ /* 0x000ee20000300800 */
[----:B-1----:R-:W-:-:S03]  /*37bc0*/  IMAD.MOV.U32 R235, RZ, RZ, R252 ;  /* 0x000000ffffeb7224 */ /* 0x002fc600078e00fc */
[----:B------:R-:W4:Y:S01]  /*37bd0*/  LDL.LU R252, [R1+0x1c08] ;  /* 0x001c080001fc7983 */ /* 0x000f220000300800 */
[----:B------:R-:W-:Y:S01]  /*37be0*/  HMMA.1688.F32.TF32 R16, R224, R18, R220 ;  /* 0x00000012e010723c */ /* 0x000fe200000810dc */
[----:B------:R-:W-:Y:S02]  /*37bf0*/  IMAD.MOV.U32 R188, RZ, RZ, R44 ;  /* 0x000000ffffbc7224 */ /* 0x000fe400078e002c */
[----:B------:R-:W-:Y:S01]  /*37c00*/  IMAD.MOV.U32 R189, RZ, RZ, R45 ;  /* 0x000000ffffbd7224 */ /* 0x000fe200078e002d */
[----:B------:R-:W-:Y:S01]  /*37c10*/  MOV R191, R240 ;  /* 0x000000f000bf7202 */ /* 0x000fe20000000f00 */
[----:B------:R-:W-:Y:S01]  /*37c20*/  IMAD.MOV.U32 R190, RZ, RZ, R46 ;  /* 0x000000ffffbe7224 */ /* 0x000fe200078e002e */
[----:B------:R-:W-:Y:S04]  /*37c30*/  LDS R95, [R0+0x9180] ;  /* 0x00918000005f7984 */ /* 0x000fe80000000800 */
[----:B------:R-:W-:Y:S04]  /*37c40*/  LDS R201, [R0+0x8380] ;  /* 0x0083800000c97984 */ /* 0x000fe80000000800 */
[----:B------:R-:W-:Y:S01]  /*37c50*/  LDS R203, [R0+0x9380] ;  /* 0x0093800000cb7984 */ /* 0x000fe20000000800 */
[C---:B--2---:R-:W-:Y:S08]  /*37c60*/  HMMA.1688.F32.TF32 R136, R228.reuse, R10, R164 ;  /* 0x0000000ae488723c */ /* 0x044ff000000810a4 */
[----:B---3--:R-:W-:Y:S01]  /*37c70*/  HMMA.1688.F32.TF32 R140, R228, R6, R168 ;  /* 0x00000006e48c723c */ /* 0x008fe200000810a8 */
[----:B----4-:R-:W-:Y:S04]  /*37c80*/  LDSM.16.M88.4 R20, [R252+0xa0080] ;  /* 0x0a008000fc14783b */ /* 0x010fe80000000200 */
[----:B------:R-:W-:Y:S04]  /*37c90*/  LDSM.16.M88.4 R204, [R252+0xa6080] ;  /* 0x0a608000fccc783b */ /* 0x000fe80000000200 */
[----:B------:R-:W-:Y:S06]  /*37ca0*/  LDSM.16.M88.4 R24, [R252+0xa2080] ;  /* 0x0a208000fc18783b */ /* 0x000fec0000000200 */
[----:B------:R1:W-:Y:S04]  /*37cb0*/  STL [R1+0x1b74], R136 ;  /* 0x001b748801007387 */ /* 0x0003e80000100800 */
[----:B------:R2:W-:Y:S04]  /*37cc0*/  STL [R1+0x1b70], R137 ;  /* 0x001b708901007387 */ /* 0x0005e80000100800 */
[----:B------:R3:W-:Y:S04]  /*37cd0*/  STL [R1+0x1b6c], R138 ;  /* 0x001b6c8a01007387 */ /* 0x0007e80000100800 */
[----:B------:R2:W-:Y:S04]  /*37ce0*/  STL [R1+0x1b68], R139 ;  /* 0x001b688b01007387 */ /* 0x0005e80000100800 */
        /* <DEDUP_REMOVED lines=13> */
[----:B------:R-:W4:Y:S04]  /*37dc0*/  LDL.LU R164, [R1+0x170] ;  /* 0x0001700001a47983 */ /* 0x000f280000300800 */
[----:B------:R-:W4:Y:S04]  /*37dd0*/  LDL.LU R165, [R1+0x174] ;  /* 0x0001740001a57983 */ /* 0x000f280000300800 */
[----:B------:R-:W4:Y:S04]  /*37de0*/  LDL.LU R166, [R1+0x178] ;  /* 0x0001780001a67983 */ /* 0x000f280000300800 */
[----:B------:R-:W4:Y:S01]  /*37df0*/  LDL.LU R167, [R1+0x17c] ;  /* 0x00017c0001a77983 */ /* 0x000f220000300800 */
[----:B-1----:R-:W-:Y:S01]  /*37e00*/  IMAD.MOV.U32 R136, RZ, RZ, R33 ;  /* 0x000000ffff887224 */ /* 0x002fe200078e0021 */
[----:B--2---:R-:W-:-:S02]  /*37e10*/  MOV R137, R32 ;  /* 0x0000002000897202 */ /* 0x004fc40000000f00 */
[----:B------:R-:W-:Y:S04]  /*37e20*/  LDS R32, [R3+0x8000] ;  /* 0x0080000003207984 */ /* 0x000fe80000000800 */
[----:B------:R-:W1:Y:S01]  /*37e30*/  LDS R33, [R0+0x8000] ;  /* 0x0080000000217984 */ /* 0x000e620000000800 */
[----:B---3--:R-:W-:Y:S01]  /*37e40*/  IMAD.MOV.U32 R138, RZ, RZ, R29 ;  /* 0x000000ffff8a7224 */ /* 0x008fe200078e001d */
[----:B------:R-:W-:Y:S01]  /*37e50*/  HMMA.1688.F32.TF32 R168, R224, R10, R196 ;  /* 0x0000000ae0a8723c */ /* 0x000fe200000810c4 */
[----:B------:R-:W-:Y:S01]  /*37e60*/  IMAD.MOV.U32 R139, RZ, RZ, R28 ;  /* 0x000000ffff8b7224 */ /* 0x000fe200078e001c */
[----:B------:R-:W-:Y:S04]  /*37e70*/  LDSM.16.M88.4 R8, [R252+0xaa080] ;  /* 0x0aa08000fc08783b */ /* 0x000fe80000000200 */
[----:B------:R-:W2:Y:S02]  /*37e80*/  LDSM.16.M88.4 R28, [R252+0xa4080] ;  /* 0x0a408000fc1c783b */ /* 0x000ea40000000200 */
[-C--:B------:R-:W-:Y:S02]  /*37e90*/  HMMA.1688.F32.TF32 R228, R228, R14.reuse, R192 ;  /* 0x0000000ee4e4723c */ /* 0x080fe400000810c0 */
[----:B------:R-:W-:Y:S04]  /*37ea0*/  LDSM.16.M88.4 R4, [R252+0xac080] ;  /* 0x0ac08000fc04783b */ /* 0x000fe80000000200 */
[----:B------:R-:W-:Y:S02]  /*37eb0*/  LDSM.16.M88.4 R220, [R252+0xae080] ;  /* 0x0ae08000fcdc783b */ /* 0x000fe40000000200 */
[----:B------:R-:W-:Y:S02]  /*37ec0*/  HMMA.1688.F32.TF32 R224, R224, R14, R248 ;  /* 0x0000000ee0e0723c */ /* 0x000fe400000810f8 */
[----:B------:R-:W3:Y:S06]  /*37ed0*/  LDSM.16.M88.4 R12, [R252+0xa8080] ;  /* 0x0a808000fc0c783b */ /* 0x000eec0000000200 */
[C---:B-1----:R-:W-:Y:S08]  /*37ee0*/  HMMA.1688.F32.TF32 R112, R32.reuse, R20, R112 ;  /* 0x000000142070723c */ /* 0x042ff00000081070 */
[C---:B------:R-:W-:Y:S08]  /*37ef0*/  HMMA.1688.F32.TF32 R136, R32.reuse, R204, R136 ;  /* 0x000000cc2088723c */ /* 0x040ff00000081088 */
[----:B--2---:R-:W-:Y:S08]  /*37f00*/  HMMA.1688.F32.TF32 R140, R32, R28, R108 ;  /* 0x0000001c208c723c */ /* 0x004ff0000008106c */
[----:B------:R-:W-:-:S08]  /*37f10*/  IMAD.MOV.U32 R193, RZ, RZ, R114 ;  /* 0x000000ffffc17224 */ /* 0x000fd000078e0072 */
[----:B------:R-:W-:Y:S01]  /*37f20*/  IMAD.MOV.U32 R114, RZ, RZ, R136 ;  /* 0x000000ffff727224 */ /* 0x000fe200078e0088 */
[----:B------:R-:W-:Y:S01]  /*37f30*/  MOV R109, R138 ;  /* 0x0000008a006d7202 */ /* 0x000fe20000000f00 */
[----:B------:R-:W-:Y:S02]  /*37f40*/  IMAD.MOV.U32 R108, RZ, RZ, R137 ;  /* 0x000000ffff6c7224 */ /* 0x000fe400078e0089 */
[----:B------:R-:W-:Y:S02]  /*37f50*/  IMAD.MOV.U32 R110, RZ, RZ, R139 ;  /* 0x000000ffff6e7224 */ /* 0x000fe400078e008b */
[C---:B---3--:R-:W-:Y:S01]  /*37f60*/  HMMA.1688.F32.TF32 R136, R32.reuse, R12, R116 ;  /* 0x0000000c2088723c */ /* 0x048fe20000081074 */
[----:B------:R-:W-:Y:S01]  /*37f70*/  IMAD.MOV.U32 R195, RZ, RZ, R112 ;  /* 0x000000ffffc37224 */ /* 0x000fe200078e0070 */
[----:B------:R-:W-:Y:S11]  /*37f80*/  MOV R194, R113 ;  /* 0x0000007100c27202 */ /* 0x000ff60000000f00 */
[----:B------:R-:W-:Y:S11]  /*37f90*/  @!UPT UIADD3 URZ, URZ, URZ, URZ ;  /* 0x0000003f3f3ff290 */ /* 0x000ff6000fffe03f */
[----:B------:R-:W-:Y:S01]  /*37fa0*/  IMAD.MOV.U32 R118, RZ, RZ, R136 ;  /* 0x000000ffff767224 */ /* 0x000fe200078e0088 */
[----:B------:R-:W-:Y:S01]  /*37fb0*/  MOV R112, R138 ;  /* 0x0000008a00707202 */ /* 0x000fe20000000f00 */
[----:B------:R-:W-:Y:S02]  /*37fc0*/  IMAD.MOV.U32 R119, RZ, RZ, R137 ;  /* 0x000000ffff777224 */ /* 0x000fe400078e0089 */
[----:B------:R-:W-:Y:S02]  /*37fd0*/  IMAD.MOV.U32 R113, RZ, RZ, R139 ;  /* 0x000000ffff717224 */ /* 0x000fe400078e008b */
[----:B------:R-:W-:Y:S01]  /*37fe0*/  HMMA.1688.F32.TF32 R136, R32, R8, R232 ;  /* 0x000000082088723c */ /* 0x000fe200000810e8 */
[----:B------:R-:W2:Y:S04]  /*37ff0*/  LDL.LU R232, [R1+0x160] ;  /* 0x0001600001e87983 */ /* 0x000ea80000300800 */
[----:B------:R-:W2:Y:S04]  /*38000*/  LDL.LU R233, [R1+0x164] ;  /* 0x0001640001e97983 */ /* 0x000ea80000300800 */
[----:B------:R-:W2:Y:S04]  /*38010*/  LDL.LU R234, [R1+0x168] ;  /* 0x0001680001ea7983 */ /* 0x000ea80000300800 */
[----:B------:R-:W2:Y:S11]  /*38020*/  LDL.LU R235, [R1+0x16c] ;  /* 0x00016c0001eb7983 */ /* 0x000eb60000300800 */
[----:B------:R-:W-:Y:S01]  /*38030*/  IMAD.MOV.U32 R121, RZ, RZ, R136 ;  /* 0x000000ffff797224 */ /* 0x000fe200078e0088 */
[----:B------:R-:W-:Y:S01]  /*38040*/  MOV R116, R138 ;  /* 0x0000008a00747202 */ /* 0x000fe20000000f00 */
[----:B------:R-:W-:-:S02]  /*38050*/  IMAD.MOV.U32 R122, RZ, RZ, R137 ;  /* 0x000000ffff7a7224 */ /* 0x000fc400078e0089 */
[----:B------:R-:W-:Y:S02]  /*38060*/  IMAD.MOV.U32 R117, RZ, RZ, R139 ;  /* 0x000000ffff757224 */ /* 0x000fe400078e008b */
[----:B------:R-:W-:Y:S11]  /*38070*/  HMMA.1688.F32.TF32 R136, R32, R4, R124 ;  /* 0x000000042088723c */ /* 0x000ff6000008107c */
[----:B------:R-:W-:Y:S11]  /*38080*/  @!UPT UIADD3 URZ, URZ, URZ, URZ ;  /* 0x0000003f3f3ff290 */ /* 0x000ff6000fffe03f */
[----:B------:R-:W-:Y:S02]  /*38090*/  @!UPT UIADD3 URZ, URZ, URZ, URZ ;  /* 0x0000003f3f3ff290 */ /* 0x000fe4000fffe03f */
[----:B------:R-:W-:Y:S01]  /*380a0*/  IMAD.MOV.U32 R125, RZ, RZ, R136 ;  /* 0x000000ffff7d7224 */ /* 0x000fe200078e0088 */
[----:B------:R-:W-:Y:S01]  /*380b0*/  MOV R127, R138 ;  /* 0x0000008a007f7202 */ /* 0x000fe20000000f00 */
[----:B------:R-:W-:Y:S01]  /*380c0*/  IMAD.MOV.U32 R126, RZ, RZ, R137 ;  /* 0x000000ffff7e7224 */ /* 0x000fe200078e0089 */
[----:B------:R-:W3:Y:S01]  /*380d0*/  LDL.LU R136, [R1+0x150] ;  /* 0x0001500001887983 */ /* 0x000ee20000300800 */
[----:B------:R-:W-:-:S03]  /*380e0*/  IMAD.MOV.U32 R120, RZ, RZ, R139 ;  /* 0x000000ffff787224 */ /* 0x000fc600078e008b */
[----:B------:R-:W3:Y:S04]  /*380f0*/  LDL.LU R137, [R1+0x154] ;  /* 0x0001540001897983 */ /* 0x000ee80000300800 */
[----:B------:R-:W3:Y:S04]  /*38100*/  LDL.LU R138, [R1+0x158] ;  /* 0x00015800018a7983 */ /* 0x000ee80000300800 */
[----:B------:R-:W3:Y:S01]  /*38110*/  LDL.LU R139, [R1+0x15c] ;  /* 0x00015c00018b7983 */ /* 0x000ee20000300800 */
[----:B------:R-:W-:Y:S01]  /*38120*/  HMMA.1688.F32.TF32 R128, R32, R24, R236 ;  /* 0x000000182080723c */ /* 0x000fe200000810ec */
[----:B------:R-:W-:-:S02]  /*38130*/  IMAD.MOV.U32 R111, RZ, RZ, R140 ;  /* 0x000000ffff6f7224 */ /* 0x000fc400078e008c */
[----:B------:R-:W3:Y:S04]  /*38140*/  LDL.LU R140, [R1+0x140] ;  /* 0x00014000018c7983 */ /* 0x000ee80000300800 */
[----:B------:R-:W-:Y:S01]  /*38150*/  IMAD.MOV.U32 R236, RZ, RZ, R141 ;  /* 0x000000ffffec7224 */ /* 0x000fe200078e008d */
[----:B------:R-:W-:Y:S01]  /*38160*/  MOV R237, R142 ;  /* 0x0000008e00ed7202 */ /* 0x000fe20000000f00 */
[----:B------:R-:W3:Y:S01]  /*38170*/  LDL.LU R141, [R1+0x144] ;  /* 0x00014400018d7983 */ /* 0x000ee20000300800 */
[----:B------:R-:W-:-:S03]  /*38180*/  IMAD.MOV.U32 R238, RZ, RZ, R143 ;  /* 0x000000ffffee7224 */ /* 0x000fc600078e008f */
        /* <DEDUP_REMOVED lines=18> */
[----:B----4-:R-:W-:Y:S03]  /*382b0*/  HMMA.1688.F32.TF32 R32, R32, R220, R164 ;  /* 0x000000dc2020723c */ /* 0x010fe600000810a4 */
[----:B------:R-:W4:Y:S04]  /*382c0*/  LDL.LU R164, [R1+0xe0] ;  /* 0x0000e00001a47983 */ /* 0x000f280000300800 */
[----:B------:R-:W4:Y:S04]  /*382d0*/  LDL.LU R165, [R1+0xe4] ;  /* 0x0000e40001a57983 */ /* 0x000f280000300800 */
[----:B------:R-:W4:Y:S01]  /*382e0*/  LDL.LU R166, [R1+0xe8] ;  /* 0x0000e80001a67983 */ /* 0x000f220000300800 */
[----:B------:R-:W-:Y:S01]  /*382f0*/  IMAD.MOV.U32 R192, RZ, RZ, R115 ;  /* 0x000000ffffc07224 */ /* 0x000fe200078e0073 */
[----:B------:R-:W-:Y:S01]  /*38300*/  MOV R115, R129 ;  /* 0x0000008100737202 */ /* 0x000fe20000000f00 */
[----:B------:R-:W-:-:S02]  /*38310*/  IMAD.MOV.U32 R239, RZ, RZ, R128 ;  /* 0x000000ffffef7224 */ /* 0x000fc400078e0080 */
[----:B------:R-:W-:-:S08]  /*38320*/  IMAD.MOV.U32 R123, RZ, RZ, R130 ;  /* 0x000000ffff7b7224 */ /* 0x000fd000078e0082 */
[----:B------:R-:W-:Y:S01]  /*38330*/  IMAD.MOV.U32 R128, RZ, RZ, R32 ;  /* 0x000000ffff807224 */ /* 0x000fe200078e0020 */
[----:B------:R-:W-:Y:S01]  /*38340*/  MOV R130, R34 ;  /* 0x0000002200827202 */ /* 0x000fe20000000f00 */
[----:B------:R-:W-:Y:S02]  /*38350*/  IMAD.MOV.U32 R129, RZ, RZ, R33 ;  /* 0x000000ffff817224 */ /* 0x000fe400078e0021 */
[----:B------:R-:W-:Y:S02]  /*38360*/  IMAD.MOV.U32 R124, RZ, RZ, R35 ;  /* 0x000000ffff7c7224 */ /* 0x000fe400078e0023 */
[C---:B--2---:R-:W-:Y:S11]  /*38370*/  HMMA.1688.F32.TF32 R32, R244.reuse, R20, R232 ;  /* 0x00000014f420723c */ /* 0x044ff600000810e8 */
[----:B------:R-:W-:Y:S11]  /*38380*/  @!UPT UIADD3 URZ, URZ, URZ, URZ ;  /* 0x0000003f3f3ff290 */ /* 0x000ff6000fffe03f */
[----:B------:R-:W-:Y:S02]  /*38390*/  @!UPT UIADD3 URZ, URZ, URZ, URZ ;  /* 0x0000003f3f3ff290 */ /* 0x000fe4000fffe03f */
[----:B------:R-:W-:Y:S01]  /*383a0*/  IMAD.MOV.U32 R232, RZ, RZ, R32 ;  /* 0x000000ffffe87224 */ /* 0x000fe200078e0020 */
[----:B------:R-:W-:Y:S01]  /*383b0*/  MOV R233, R33 ;  /* 0x0000002100e97202 */ /* 0x000fe20000000f00 */
[----:B------:R-:W-:Y:S02]  /*383c0*/  IMAD.MOV.U32 R234, RZ, RZ, R34 ;  /* 0x000000ffffea7224 */ /* 0x000fe400078e0022 */
[----:B------:R-:W-:Y:S02]  /*383d0*/  IMAD.MOV.U32 R235, RZ, RZ, R35 ;  /* 0x000000ffffeb7224 */ /* 0x000fe400078e0023 */
[C---:B---3--:R-:W-:Y:S11]  /*383e0*/  HMMA.1688.F32.TF32 R32, R244.reuse, R24, R136 ;  /* 0x00000018f420723c */ /* 0x048ff60000081088 */
[----:B------:R-:W-:Y:S11]  /*383f0*/  @!UPT UIADD3 URZ, URZ, URZ, URZ ;  /* 0x0000003f3f3ff290 */ /* 0x000ff6000fffe03f */
[----:B------:R-:W-:Y:S02]  /*38400*/  @!UPT UIADD3 URZ, URZ, URZ, URZ ;  /* 0x0000003f3f3ff290 */ /* 0x000fe4000fffe03f */
[----:B------:R-:W-:Y:S01]  /*38410*/  IMAD.MOV.U32 R136, RZ, RZ, R32 ;  /* 0x000000ffff887224 */ /* 0x000fe200078e0020 */
[----:B------:R-:W-:Y:S01]  /*38420*/  MOV R137, R33 ;  /* 0x0000002100897202 */ /* 0x000fe20000000f00 */
[----:B------:R-:W-:Y:S02]  /*38430*/  IMAD.MOV.U32 R138, RZ, RZ, R34 ;  /* 0x000000ffff8a7224 */ /* 0x000fe400078e0022 */
[----:B------:R-:W-:Y:S02]  /*38440*/  IMAD.MOV.U32 R139, RZ, RZ, R35 ;  /* 0x000000ffff8b7224 */ /* 0x000fe400078e0023 */
[C---:B------:R-:W-:Y:S11]  /*38450*/  HMMA.1688.F32.TF32 R32, R244.reuse, R28, R140 ;  /* 0x0000001cf420723c */ /* 0x040ff6000008108c */
        /* <DEDUP_REMOVED lines=13> */
[----:B------:R-:W-:Y:S01]  /*38530*/  HMMA.1688.F32.TF32 R32, R244, R12, R148 ;  /* 0x0000000cf420723c */ /* 0x000fe20000081094 */
[----:B------:R-:W-:-:S07]  /*38540*/  IMAD.MOV.U32 R167, RZ, RZ, R2 ;  /* 0x000000ffffa77224 */ /* 0x000fce00078e0002 */
[C---:B------:R-:W-:Y:S11]  /*38550*/  HMMA.1688.F32.TF32 R248, R244.reuse, R4, R180 ;  /* 0x00000004f4f8723c */ /* 0x040ff600000810b4 */
[----:B------:R-:W-:Y:S05]  /*38560*/  @!UPT UIADD3 URZ, URZ, URZ, URZ ;  /* 0x0000003f3f3ff290 */ /* 0x000fea000fffe03f */
[----:B------:R-:W-:Y:S01]  /*38570*/  IMAD.MOV.U32 R148, RZ, RZ, R32 ;  /* 0x000000ffff947224 */ /* 0x000fe200078e0020 */
[----:B------:R-:W-:Y:S01]  /*38580*/  MOV R149, R33 ;  /* 0x0000002100957202 */ /* 0x000fe20000000f00 */
[----:B------:R-:W-:Y:S02]  /*38590*/  IMAD.MOV.U32 R150, RZ, RZ, R34 ;  /* 0x000000ffff967224 */ /* 0x000fe400078e0022 */
[----:B------:R-:W-:Y:S02]  /*385a0*/  IMAD.MOV.U32 R151, RZ, RZ, R35 ;  /* 0x000000ffff977224 */ /* 0x000fe400078e0023 */
[C---:B------:R-:W-:Y:S08]  /*385b0*/  HMMA.1688.F32.TF32 R32, R244.reuse, R8, R184 ;  /* 0x00000008f420723c */ /* 0x040ff000000810b8 */
[----:B----4-:R-:W-:Y:S01]  /*385c0*/  HMMA.1688.F32.TF32 R244, R244, R220, R164 ;  /* 0x000000dcf4f4723c */ /* 0x010fe200000810a4 */
[----:B------:R-:W-:-:S02]  /*385d0*/  IMAD.MOV.U32 R184, RZ, RZ, R40 ;  /* 0x000000ffffb87224 */ /* 0x000fc400078e0028 */
[----:B------:R-:W-:Y:S01]  /*385e0*/  IMAD.MOV.U32 R185, RZ, RZ, R41 ;  /* 0x000000ffffb97224 */ /* 0x000fe200078e0029 */
[----:B------:R-:W-:Y:S01]  /*385f0*/  MOV R187, R96 ;  /* 0x0000006000bb7202 */ /* 0x000fe20000000f00 */
[----:B------:R-:W-:Y:S02]  /*38600*/  IMAD.MOV.U32 R186, RZ, RZ, R42 ;  /* 0x000000ffffba7224 */ /* 0x000fe400078e002a */
[----:B------:R-:W-:Y:S02]  /*38610*/  IMAD.MOV.U32 R180, RZ, RZ, R36 ;  /* 0x000000ffffb47224 */ /* 0x000fe400078e0024 */
[----:B------:R-:W-:Y:S01]  /*38620*/  IMAD.MOV.U32 R181, RZ, RZ, R37 ;  /* 0x000000ffffb57224 */ /* 0x000fe200078e0025 */
[----:B------:R-:W-:Y:S01]  /*38630*/  MOV R183, R39 ;  /* 0x0000002700b77202 */ /* 0x000fe20000000f00 */
[----:B------:R-:W-:Y:S01]  /*38640*/  IMAD.MOV.U32 R182, RZ, RZ, R38 ;  /* 0x000000ffffb67224 */ /* 0x000fe200078e0026 */
[----:B------:R-:W-:Y:S01]  /*38650*/  MOV R199, R104 ;  /* 0x0000006800c77202 */ /* 0x000fe20000000f00 */
[----:B------:R-:W-:Y:S01]  /*38660*/  IMAD.MOV.U32 R196, RZ, RZ, R107 ;  /* 0x000000ffffc47224 */ /* 0x000fe200078e006b */
[----:B------:R-:W-:Y:S04]  /*38670*/  LDS R104, [R3+0x8200] ;  /* 0x0082000003687984 */ /* 0x000fe80000000800 */
[----:B------:R-:W-:Y:S04]  /*38680*/  STL.64 [R1], R32 ;  /* 0x0000002001007387 */ /* 0x000fe80000100a00 */
[----:B------:R1:W-:Y:S04]  /*38690*/  STL.64 [R1+0x1a20], R250 ;  /* 0x001a20fa01007387 */ /* 0x0003e80000100a00 */
[----:B------:R2:W-:Y:S01]  /*386a0*/  STL.64 [R1+0x1a18], R248 ;  /* 0x001a18f801007387 */ /* 0x0005e20000100a00 */
[----:B------:R-:W-:Y:S01]  /*386b0*/  IMAD.MOV.U32 R197, RZ, RZ, R106 ;  /* 0x000000ffffc57224 */ /* 0x000fe200078e006a */
[----:B------:R-:W-:Y:S01]  /*386c0*/  MOV R2, R35 ;  /* 0x0000002300027202 */ /* 0x000fe20000000f00 */
[----:B------:R-:W-:Y:S01]  /*386d0*/  IMAD.MOV.U32 R198, RZ, RZ, R105 ;  /* 0x000000ffffc67224 */ /* 0x000fe200078e0069 */
[----:B------:R-:W-:Y:S01]  /*386e0*/  LDS R106, [R3+0x9200] ;  /* 0x00920000036a7984 */ /* 0x000fe20000000800 */
[----:B-1----:R-:W-:Y:S01]  /*386f0*/  IMAD.MOV.U32 R250, RZ, RZ, R50 ;  /* 0x000000fffffa7224 */ /* 0x002fe200078e0032 */
[----:B------:R-:W-:Y:S01]  /*38700*/  MOV R251, R51 ;  /* 0x0000003300fb7202 */ /* 0x000fe20000000f00 */
[----:B------:R-:W-:Y:S01]  /*38710*/  IMAD.MOV.U32 R252, RZ, RZ, R34 ;  /* 0x000000fffffc7224 */ /* 0x000fe200078e0022 */
[----:B------:R-:W-:Y:S01]  /*38720*/  LDS R105, [R0+0x8200] ;  /* 0x0082000000697984 */ /* 0x000fe20000000800 */
[----:B--2---:R-:W-:-:S02]  /*38730*/  IMAD.MOV.U32 R248, RZ, RZ, R48 ;  /* 0x000000fffff87224 */ /* 0x004fc400078e0030 */
[----:B------:R-:W-:Y:S01]  /*38740*/  IMAD.MOV.U32 R249, RZ, RZ, R49 ;  /* 0x000000fffff97224 */ /* 0x000fe200078e0031 */
[----:B------:R-:W2:Y:S04]  /*38750*/  LDL.LU R48, [R1+0x1c04] ;  /* 0x001c040001307983 */ /* 0x000ea80000300800 */
[----:B------:R-:W2:Y:S04]  /*38760*/  LDL.LU R49, [R1+0x1c00] ;  /* 0x001c000001317983 */ /* 0x000ea80000300800 */
[----:B------:R-:W2:Y:S04]  /*38770*/  LDL.LU R50, [R1+0x1bfc] ;  /* 0x001bfc0001327983 */ /* 0x000ea80000300800 */
[----:B------:R-:W2:Y:S04]  /*38780*/  LDL.LU R51, [R1+0x1bf8] ;  /* 0x001bf80001337983 */ /* 0x000ea80000300800 */
[----:B------:R-:W3:Y:S04]  /*38790*/  LDL.LU R44, [R1+0x1bf4] ;  /* 0x001bf400012c7983 */ /* 0x000ee80000300800 */
[----:B------:R-:W3:Y:S04]  /*387a0*/  LDL.LU R45, [R1+0x1bf0] ;  /* 0x001bf000012d7983 */ /* 0x000ee80000300800 */
[----:B------:R-:W3:Y:S04]  /*387b0*/  LDL.LU R46, [R1+0x1bec] ;  /* 0x001bec00012e7983 */ /* 0x000ee80000300800 */
[----:B------:R-:W4:Y:S04]  /*387c0*/  LDL.LU R240, [R1+0x1be8] ;  /* 0x001be80001f07983 */ /* 0x000f280000300800 */
[----:B------:R1:W-:Y:S04]  /*387d0*/  STL.64 [R1+0x1a30], R246 ;  /* 0x001a30f601007387 */ /* 0x0003e80000100a00 */
[----:B------:R1:W-:Y:S04]  /*387e0*/  STL.64 [R1+0x1a28], R244 ;  /* 0x001a28f401007387 */ /* 0x0003e80000100a00 */
[----:B------:R-:W2:Y:S01]  /*387f0*/  LDS R107, [R0+0x9200] ;  /* 0x00920000006b7984 */ /* 0x000ea20000000800 */
[----:B-1----:R-:W-:Y:S01]  /*38800*/  IMAD.MOV.U32 R246, RZ, RZ, R243 ;  /* 0x000000fffff67224 */ /* 0x002fe200078e00f3 */
[----:B------:R-:W-:Y:S02]  /*38810*/  HMMA.1688.F32.TF32 R52, R100, R4, R52 ;  /* 0x000000046434723c */ /* 0x000fe40000081034 */
[----:B------:R-:W-:Y:S01]  /*38820*/  LDS R164, [R3+0x8300] ;  /* 0x0083000003a47984 */ /* 0x000fe20000000800 */
[----:B------:R-:W-:-:S03]  /*38830*/  IMAD.MOV.U32 R244, RZ, RZ, R241 ;  /* 0x000000fffff47224 */ /* 0x000fc600078e00f1 */
[----:B------:R-:W4:Y:S01]  /*38840*/  LDL.LU R241, [R1+0x1be4] ;  /* 0x001be40001f17983 */ /* 0x000f220000300800 */
[----:B------:R-:W-:-:S03]  /*38850*/  IMAD.MOV.U32 R245, RZ, RZ, R242 ;  /* 0x000000fffff57224 */ /* 0x000fc600078e00f2 */
[----:B------:R-:W4:Y:S04]  /*38860*/  LDL.LU R242, [R1+0x1be0] ;  /* 0x001be00001f27983 */ /* 0x000f280000300800 */
[----:B------:R-:W4:Y:S01]  /*38870*/  LDL.LU R243, [R1+0x1bdc] ;  /* 0x001bdc0001f37983 */ /* 0x000f220000300800 */
[----:B------:R-:W-:-:S03]  /*38880*/  MOV R247, R47 ;  /* 0x0000002f00f77202 */ /* 0x000fc60000000f00 */
[----:B------:R-:W3:Y:S04]  /*38890*/  LDL.LU R47, [R1+0x1bd8] ;  /* 0x001bd800012f7983 */ /* 0x000ee80000300800 */
[----:B------:R-:W2:Y:S04]  /*388a0*/  LDL.LU R40, [R1+0x1bd4] ;  /* 0x001bd40001287983 */ /* 0x000ea80000300800 */
[----:B------:R-:W2:Y:S04]  /*388b0*/  LDL.LU R41, [R1+0x1bd0] ;  /* 0x001bd00001297983 */ /* 0x000ea80000300800 */
[----:B------:R-:W2:Y:S04]  /*388c0*/  LDL.LU R42, [R1+0x1bcc] ;  /* 0x001bcc00012a7983 */ /* 0x000ea80000300800 */
[----:B------:R-:W2:Y:S01]  /*388d0*/  LDL.LU R96, [R1+0x1bc8] ;  /* 0x001bc80001607983 */ /* 0x000ea20000300800 */
[----:B------:R-:W-:Y:S03]  /*388e0*/  HMMA.1688.F32.TF32 R56, R100, R220, R56 ;  /* 0x000000dc6438723c */ /* 0x000fe60000081038 */
[----:B------:R-:W-:Y:S04]  /*388f0*/  LDS R166, [R3+0x9300] ;  /* 0x0093000003a67984 */ /* 0x000fe80000000800 */
[----:B------:R-:W-:Y:S01]  /*38900*/  LDS R165, [R0+0x8300] ;  /* 0x0083000000a57984 */ /* 0x000fe20000000800 */
[-C--:B------:R-:W-:Y:S03]  /*38910*/  HMMA.1688.F32.TF32 R60, R92, R20.reuse, R60 ;  /* 0x000000145c3c723c */ /* 0x080fe6000008103c */
[----:B------:R-:W1:Y:S05]  /*38920*/  LDS R167, [R0+0x9300] ;  /* 0x0093000000a77984 */ /* 0x000e6a0000000800 */
[----:B----4-:R-:W-:Y:S11]  /*38930*/  HMMA.1688.F32.TF32 R240, R100, R20, R240 ;  /* 0x0000001464f0723c */ /* 0x010ff600000810f0 */
[----:B------:R-:W-:Y:S11]  /*38940*/  @!UPT UIADD3 URZ, URZ, URZ, URZ ;  /* 0x0000003f3f3ff290 */ /* 0x000ff6000fffe03f */
[----:B------:R-:W-:Y:S01]  /*38950*/  @!UPT UIADD3 URZ, URZ, URZ, URZ ;  /* 0x0000003f3f3ff290 */ /* 0x000fe2000fffe03f */
[----:B------:R4:W-:Y:S04]  /*38960*/  STL.64 [R1+0x1a40], R242 ;  /* 0x001a40f201007387 */ /* 0x0009e80000100a00 */
[----:B------:R1:W-:Y:S01]  /*38970*/  STL.64 [R1+0x1a38], R240 ;  /* 0x001a38f001007387 */ /* 0x0003e20000100a00 */
[----:B----4-:R-:W-:Y:S01]  /*38980*/  IMAD.MOV.U32 R242, RZ, RZ, R99 ;  /* 0x000000fffff27224 */ /* 0x010fe200078e0063 */
[----:B------:R-:W-:Y:S01]  /*38990*/  MOV R243, R43 ;  /* 0x0000002b00f37202 */ /* 0x000fe20000000f00 */
[----:B-1----:R-:W-:Y:S02]  /*389a0*/  IMAD.MOV.U32 R240, RZ, RZ, R97 ;  /* 0x000000fffff07224 */ /* 0x002fe400078e0061 */
[----:B------:R-:W4:Y:S01]  /*389b0*/  LDL.LU R97, [R1+0x1bc4] ;  /* 0x001bc40001617983 */ /* 0x000f220000300800 */
[----:B------:R-:W-:-:S03]  /*389c0*/  IMAD.MOV.U32 R241, RZ, RZ, R98 ;  /* 0x000000fffff17224 */ /* 0x000fc600078e0062 */
[----:B------:R-:W4:Y:S04]  /*389d0*/  LDL.LU R98, [R1+0x1bc0] ;  /* 0x001bc00001627983 */ /* 0x000f280000300800 */
[----:B------:R-:W4:Y:S04]  /*389e0*/  LDL.LU R99, [R1+0x1bbc] ;  /* 0x001bbc0001637983 */ /* 0x000f280000300800 */
[----:B------:R-:W4:Y:S04]  /*389f0*/  LDL.LU R43, [R1+0x1bb8] ;  /* 0x001bb800012b7983 */ /* 0x000f280000300800 */
[----:B------:R-:W4:Y:S04]  /*38a00*/  LDL.LU R36, [R1+0x1bb4] ;  /* 0x001bb40001247983 */ /* 0x000f280000300800 */
[----:B------:R-:W4:Y:S04]  /*38a10*/  LDL.LU R37, [R1+0x1bb0] ;  /* 0x001bb00001257983 */ /* 0x000f280000300800 */
[----:B------:R-:W4:Y:S04]  /*38a20*/  LDL.LU R38, [R1+0x1bac] ;  /* 0x001bac0001267983 */ /* 0x000f280000300800 */
[----:B------:R-:W4:Y:S01]  /*38a30*/  LDL.LU R39, [R1+0x1ba8] ;  /* 0x001ba80001277983 */ /* 0x000f220000300800 */
[C---:B---3--:R-:W-:Y:S08]  /*38a40*/  HMMA.1688.F32.TF32 R44, R100.reuse, R12, R44 ;  /* 0x0000000c642c723c */ /* 0x048ff0000008102c */
[----:B--2---:R-:W-:Y:S08]  /*38a50*/  HMMA.1688.F32.TF32 R48, R100, R8, R48 ;  /* 0x000000086430723c */ /* 0x004ff00000081030 */
        /* <DEDUP_REMOVED lines=8> */
[C---:B------:R-:W-:Y:S08]  /*38ae0*/  HMMA.1688.F32.TF32 R180, R104.reuse, R28, R180 ;  /* 0x0000001c68b4723c */ /* 0x040ff000000810b4 */
[C---:B------:R-:W-:Y:S08]  /*38af0*/  HMMA.1688.F32.TF32 R184, R104.reuse, R12, R184 ;  /* 0x0000000c68b8723c */ /* 0x040ff000000810b8 */
[----:B------:R-:W-:Y:S08]  /*38b00*/  HMMA.1688.F32.TF32 R188, R104, R4, R188 ;  /* 0x0000000468bc723c */ /* 0x000ff000000810bc */
[C---:B----4-:R-:W-:Y:S08]  /*38b10*/  HMMA.1688.F32.TF32 R32, R100.reuse, R24, R96 ;  /* 0x000000186420723c */ /* 0x050ff00000081060 */
[C---:B------:R-:W-:Y:S08]  /*38b20*/  HMMA.1688.F32.TF32 R40, R100.reuse, R204, R40 ;  /* 0x000000cc6428723c */ /* 0x040ff00000081028 */
[----:B------:R-:W-:Y:S07]  /*38b30*/  HMMA.1688.F32.TF32 R36, R100, R28, R36 ;  /* 0x0000001c6424723c */ /* 0x000fee0000081024 */
[----:B------:R1:W-:Y:S04]  /*38b40*/  STL.64 [R1+0x1a50], R34 ;  /* 0x001a502201007387 */ /* 0x0003e80000100a00 */
[----:B------:R2:W-:Y:S01]  /*38b50*/  STL.64 [R1+0x1a48], R32 ;  /* 0x001a482001007387 */ /* 0x0005e20000100a00 */
[----:B------:R-:W-:Y:S01]  /*38b60*/  IMAD.MOV.U32 R96, RZ, RZ, R135 ;  /* 0x000000ffff607224 */ /* 0x000fe200078e0087 */
[----:B------:R-:W-:Y:S01]  /*38b70*/  MOV R99, R132 ;  /* 0x0000008400637202 */ /* 0x000fe20000000f00 */
[----:B------:R-:W-:-:S02]  /*38b80*/  IMAD.MOV.U32 R97, RZ, RZ, R134 ;  /* 0x000000ffff617224 */ /* 0x000fc400078e0086 */
[----:B------:R-:W-:Y:S01]  /*38b90*/  IMAD.MOV.U32 R98, RZ, RZ, R133 ;  /* 0x000000ffff627224 */ /* 0x000fe200078e0085 */
[C---:B------:R-:W-:Y:S01]  /*38ba0*/  HMMA.1688.F32.TF32 R100, R104.reuse, R8, R244 ;  /* 0x000000086864723c */ /* 0x040fe200000810f4 */
[----:B------:R-:W-:Y:S01]  /*38bb0*/  LDS R132, [R3+0x8280] ;  /* 0x0082800003847984 */ /* 0x000fe20000000800 */
[----:B-1----:R-:W-:Y:S01]  /*38bc0*/  IMAD.MOV.U32 R34, RZ, RZ, R138 ;  /* 0x000000ffff227224 */ /* 0x002fe200078e008a */
[----:B------:R-:W-:Y:S02]  /*38bd0*/  MOV R35, R139 ;  /* 0x0000008b00237202 */ /* 0x000fe40000000f00 */
[----:B------:R-:W-:Y:S04]  /*38be0*/  LDS R134, [R3+0x9280] ;  /* 0x0092800003867984 */ /* 0x000fe80000000800 */
[----:B------:R-:W-:Y:S04]  /*38bf0*/  STL.64 [R1+0x1a60], R38 ;  /* 0x001a602601007387 */ /* 0x000fe80000100a00 */
[----:B------:R1:W-:Y:S04]  /*38c00*/  STL.64 [R1+0x1a58], R36 ;  /* 0x001a582401007387 */ /* 0x0003e80000100a00 */
        /* <DEDUP_REMOVED lines=8> */
[----:B------:R-:W-:Y:S01]  /*38c90*/  STL.64 [R1+0x1ab0], R58 ;  /* 0x001ab03a01007387 */ /* 0x000fe20000100a00 */
[C---:B------:R-:W-:Y:S03]  /*38ca0*/  HMMA.1688.F32.TF32 R92, R104.reuse, R24, R96 ;  /* 0x00000018685c723c */ /* 0x040fe60000081060 */
[----:B------:R-:W-:Y:S04]  /*38cb0*/  STL.64 [R1+0x1aa8], R56 ;  /* 0x001aa83801007387 */ /* 0x000fe80000100a00 */
[----:B------:R-:W-:Y:S01]  /*38cc0*/  STL.64 [R1+0x1ac0], R62 ;  /* 0x001ac03e01007387 */ /* 0x000fe20000100a00 */
[C---:B------:R-:W-:Y:S03]  /*38cd0*/  HMMA.1688.F32.TF32 R96, R104.reuse, R204, R240 ;  /* 0x000000cc6860723c */ /* 0x040fe600000810f0 */
[----:B------:R-:W-:Y:S04]  /*38ce0*/  STL.64 [R1+0x1ab8], R60 ;  /* 0x001ab83c01007387 */ /* 0x000fe80000100a00 */
[----:B------:R-:W-:Y:S01]  /*38cf0*/  STL.64 [R1+0x1ad0], R66 ;  /* 0x001ad04201007387 */ /* 0x000fe20000100a00 */
[----:B------:R-:W-:Y:S03]  /*38d00*/  HMMA.1688.F32.TF32 R104, R104, R220, R248 ;  /* 0x000000dc6868723c */ /* 0x000fe600000810f8 */
[----:B------:R-:W-:Y:S04]  /*38d10*/  STL.64 [R1+0x1ac8], R64 ;  /* 0x001ac84001007387 */ /* 0x000fe80000100a00 */
[----:B------:R-:W-:Y:S01]  /*38d20*/  STL.64 [R1+0x1ae0], R70 ;  /* 0x001ae04601007387 */ /* 0x000fe20000100a00 */
[----:B------:R-:W-:-:S02]  /*38d30*/  IMAD.MOV.U32 R248, RZ, RZ, R148 ;  /* 0x000000fffff87224 */ /* 0x000fc400078e0094 */
[----:B------:R-:W-:Y:S01]  /*38d40*/  IMAD.MOV.U32 R249, RZ, RZ, R149 ;  /* 0x000000fffff97224 */ /* 0x000fe200078e0095 */
[----:B------:R3:W-:Y:S01]  /*38d50*/  STL.64 [R1+0x1ad8], R68 ;  /* 0x001ad84401007387 */ /* 0x0007e20000100a00 */
[----:B------:R-:W-:Y:S01]  /*38d60*/  IMAD.MOV.U32 R250, RZ, RZ, R150 ;  /* 0x000000fffffa7224 */ /* 0x000fe200078e0096 */
[----:B------:R-:W-:Y:S02]  /*38d70*/  MOV R251, R151 ;  /* 0x0000009700fb7202 */ /* 0x000fe40000000f00 */
[----:B------:R-:W4:Y:S01]  /*38d80*/  LDL.LU R148, [R1+0x1ba4] ;  /* 0x001ba40001947983 */ /* 0x000f220000300800 */
[----:B------:R-:W-:-:S03]  /*38d90*/  IMAD.MOV.U32 R244, RZ, RZ, R144 ;  /* 0x000000fffff47224 */ /* 0x000fc600078e0090 */
[----:B------:R-:W4:Y:S01]  /*38da0*/  LDL.LU R149, [R1+0x1ba0] ;  /* 0x001ba00001957983 */ /* 0x000f220000300800 */
[----:B------:R-:W-:-:S03]  /*38db0*/  IMAD.MOV.U32 R245, RZ, RZ, R145 ;  /* 0x000000fffff57224 */ /* 0x000fc600078e0091 */
[----:B------:R-:W4:Y:S01]  /*38dc0*/  LDL.LU R150, [R1+0x1b9c] ;  /* 0x001b9c0001967983 */ /* 0x000f220000300800 */
[----:B------:R-:W-:-:S03]  /*38dd0*/  IMAD.MOV.U32 R246, RZ, RZ, R146 ;  /* 0x000000fffff67224 */ /* 0x000fc600078e0092 */
[----:B------:R-:W4:Y:S01]  /*38de0*/  LDL.LU R151, [R1+0x1b98] ;  /* 0x001b980001977983 */ /* 0x000f220000300800 */
[----:B------:R-:W-:-:S03]  /*38df0*/  MOV R247, R147 ;  /* 0x0000009300f77202 */ /* 0x000fc60000000f00 */
        /* <DEDUP_REMOVED lines=9> */
[----:B--2---:R-:W-:-:S03]  /*38e90*/  IMAD.MOV.U32 R32, RZ, RZ, R136 ;  /* 0x000000ffff207224 */ /* 0x004fc600078e0088 */
[----:B------:R-:W2:Y:S01]  /*38ea0*/  LDL.LU R141, [R1+0x1b80] ;  /* 0x001b8000018d7983 */ /* 0x000ea20000300800 */
[----:B------:R-:W-:-:S03]  /*38eb0*/  IMAD.MOV.U32 R33, RZ, RZ, R137 ;  /* 0x000000ffff217224 */ /* 0x000fc600078e0089 */
[----:B------:R-:W2:Y:S04]  /*38ec0*/  LDL.LU R142, [R1+0x1b7c] ;  /* 0x001b7c00018e7983 */ /* 0x000ea80000300800 */
[----:B------:R-:W2:Y:S04]  /*38ed0*/  LDL.LU R143, [R1+0x1b78] ;  /* 0x001b7800018f7983 */ /* 0x000ea80000300800 */
[----:B------:R-:W2:Y:S04]  /*38ee0*/  LDL.LU R136, [R1+0x1b74] ;  /* 0x001b740001887983 */ /* 0x000ea80000300800 */
[----:B------:R-:W2:Y:S04]  /*38ef0*/  LDL.LU R137, [R1+0x1b70] ;  /* 0x001b700001897983 */ /* 0x000ea80000300800 */
[----:B------:R-:W2:Y:S04]  /*38f00*/  LDL.LU R138, [R1+0x1b6c] ;  /* 0x001b6c00018a7983 */ /* 0x000ea80000300800 */
[----:B------:R-:W2:Y:S01]  /*38f10*/  LDL.LU R139, [R1+0x1b68] ;  /* 0x001b6800018b7983 */ /* 0x000ea20000300800 */
        /* <DEDUP_REMOVED lines=12> */
[----:B-1----:R-:W-:Y:S01]  /*38fe0*/  IMAD.MOV.U32 R36, RZ, RZ, R232 ;  /* 0x000000ffff247224 */ /* 0x002fe200078e00e8 */
[C---:B------:R-:W-:Y:S01]  /*38ff0*/  HMMA.1688.F32.TF32 R152, R164.reuse, R12, R152 ;  /* 0x0000000ca498723c */ /* 0x040fe20000081098 */
[----:B------:R-:W-:Y:S01]  /*39000*/  IMAD.MOV.U32 R37, RZ, RZ, R233 ;  /* 0x000000ffff257224 */ /* 0x000fe200078e00e9 */
[----:B------:R-:W2:Y:S01]  /*39010*/  LDL.LU R232, [R1+0x1b64] ;  /* 0x001b640001e87983 */ /* 0x000ea20000300800 */
[----:B------:R-:W-:Y:S01]  /*39020*/  IMAD.MOV.U32 R38, RZ, RZ, R234 ;  /* 0x000000ffff267224 */ /* 0x000fe200078e00ea */
[----:B------:R-:W-:Y:S01]  /*39030*/  MOV R39, R235 ;  /* 0x000000eb00277202 */ /* 0x000fe20000000f00 */
[----:B---3--:R-:W-:Y:S01]  /*39040*/  IMAD.MOV.U32 R68, RZ, RZ, R195 ;  /* 0x000000ffff447224 */ /* 0x008fe200078e00c3 */
[----:B------:R-:W3:Y:S01]  /*39050*/  LDL.LU R233, [R1+0x1b60] ;  /* 0x001b600001e97983 */ /* 0x000ee20000300800 */
[----:B------:R-:W-:Y:S01]  /*39060*/  IMAD.MOV.U32 R69, RZ, RZ, R194 ;  /* 0x000000ffff457224 */ /* 0x000fe200078e00c2 */
[----:B------:R-:W-:Y:S01]  /*39070*/  HMMA.1688.F32.TF32 R156, R164, R8, R156 ;  /* 0x00000008a49c723c */ /* 0x000fe2000008109c */
[----:B------:R-:W-:Y:S01]  /*39080*/  IMAD.MOV.U32 R70, RZ, RZ, R193 ;  /* 0x000000ffff467224 */ /* 0x000fe200078e00c1 */
[----:B------:R-:W3:Y:S01]  /*39090*/  LDL.LU R234, [R1+0x1b5c] ;  /* 0x001b5c0001ea7983 */ /* 0x000ee20000300800 */
[----:B------:R-:W-:Y:S01]  /*390a0*/  MOV R71, R192 ;  /* 0x000000c000477202 */ /* 0x000fe20000000f00 */
[----:B------:R-:W-:-:S02]  /*390b0*/  IMAD.MOV.U32 R40, RZ, RZ, R128 ;  /* 0x000000ffff287224 */ /* 0x000fc400078e0080 */
[----:B------:R-:W3:Y:S02]  /*390c0*/  LDL.LU R235, [R1+0x1b58] ;  /* 0x001b580001eb7983 */ /* 0x000ee40000300800 */
[----:B------:R-:W-:Y:S01]  /*390d0*/  HMMA.1688.F32.TF32 R160, R164, R4, R160 ;  /* 0x00000004a4a0723c */ /* 0x000fe200000810a0 */
[----:B------:R-:W-:Y:S01]  /*390e0*/  IMAD.MOV.U32 R41, RZ, RZ, R129 ;  /* 0x000000ffff297224 */ /* 0x000fe200078e0081 */
[----:B------:R-:W3:Y:S01]  /*390f0*/  LDL.LU R128, [R1+0x1b54] ;  /* 0x001b540001807983 */ /* 0x000ee20000300800 */
[----:B------:R-:W-:Y:S01]  /*39100*/  IMAD.MOV.U32 R42, RZ, RZ, R130 ;  /* 0x000000ffff2a7224 */ /* 0x000fe200078e0082 */
[----:B------:R-:W-:Y:S01]  /*39110*/  MOV R43, R124 ;  /* 0x0000007c002b7202 */ /* 0x000fe20000000f00 */
[----:B------:R-:W-:Y:S01]  /*39120*/  IMAD.MOV.U32 R64, RZ, RZ, R239 ;  /* 0x000000ffff407224 */ /* 0x000fe200078e00ef */
[----:B------:R-:W3:Y:S01]  /*39130*/  LDL.LU R129, [R1+0x1b50] ;  /* 0x001b500001817983 */ /* 0x000ee20000300800 */
[----:B------:R-:W-:Y:S01]  /*39140*/  IMAD.MOV.U32 R65, RZ, RZ, R115 ;  /* 0x000000ffff417224 */ /* 0x000fe200078e0073 */
[----:B------:R-:W-:Y:S01]  /*39150*/  MOV R67, R131 ;  /* 0x0000008300437202 */ /* 0x000fe20000000f00 */
[----:B------:R-:W-:Y:S01]  /*39160*/  IMAD.MOV.U32 R66, RZ, RZ, R123 ;  /* 0x000000ffff427224 */ /* 0x000fe200078e007b */
[----:B------:R-:W3:Y:S01]  /*39170*/  LDL.LU R130, [R1+0x1b4c] ;  /* 0x001b4c0001827983 */ /* 0x000ee20000300800 */
[----:B------:R-:W-:-:S02]  /*39180*/  IMAD.MOV.U32 R44, RZ, RZ, R125 ;  /* 0x000000ffff2c7224 */ /* 0x000fc400078e007d */
[----:B------:R-:W-:Y:S01]  /*39190*/  IMAD.MOV.U32 R45, RZ, RZ, R126 ;  /* 0x000000ffff2d7224 */ /* 0x000fe200078e007e */
        /* <DEDUP_REMOVED lines=8> */
[----:B------:R-:W-:Y:S01]  /*39220*/  HMMA.1688.F32.TF32 R68, R200, R22, R68 ;  /* 0x00000016c844723c */ /* 0x000fe20000081044 */
[----:B------:R-:W-:-:S02]  /*39230*/  IMAD.MOV.U32 R62, RZ, RZ, R237 ;  /* 0x000000ffff3e7224 */ /* 0x000fc400078e00ed */
[----:B------:R-:W3:Y:S01]  /*39240*/  LDL.LU R127, [R1+0x1b3c] ;  /* 0x001b3c00017f7983 */ /* 0x000ee20000300800 */
[----:B------:R-:W-:Y:S02]  /*39250*/  IMAD.MOV.U32 R48, RZ, RZ, R121 ;  /* 0x000000ffff307224 */ /* 0x000fe400078e0079 */
[----:B------:R-:W-:Y:S01]  /*39260*/  IMAD.MOV.U32 R49, RZ, RZ, R122 ;  /* 0x000000ffff317224 */ /* 0x000fe200078e007a */
[----:B------:R-:W3:Y:S01]  /*39270*/  LDL.LU R120, [R1+0x1b38] ;  /* 0x001b380001787983 */ /* 0x000ee20000300800 */
[----:B------:R-:W-:Y:S01]  /*39280*/  IMAD.MOV.U32 R50, RZ, RZ, R116 ;  /* 0x000000ffff327224 */ /* 0x000fe200078e0074 */
[----:B------:R-:W-:Y:S02]  /*39290*/  HMMA.1688.F32.TF32 R64, R200, R26, R64 ;  /* 0x0000001ac840723c */ /* 0x000fe40000081040 */
[----:B------:R-:W3:Y:S01]  /*392a0*/  LDL.LU R121, [R1+0x1b34] ;  /* 0x001b340001797983 */ /* 0x000ee20000300800 */
[----:B------:R-:W-:Y:S01]  /*392b0*/  MOV R51, R117 ;  /* 0x0000007500337202 */ /* 0x000fe20000000f00 */
[----:B------:R-:W-:Y:S01]  /*392c0*/  IMAD.MOV.U32 R56, RZ, RZ, R114 ;  /* 0x000000ffff387224 */ /* 0x000fe200078e0072 */
[----:B------:R-:W-:Y:S01]  /*392d0*/  MOV R59, R110 ;  /* 0x0000006e003b7202 */ /* 0x000fe20000000f00 */
[----:B------:R-:W3:Y:S01]  /*392e0*/  LDL.LU R122, [R1+0x1b30] ;  /* 0x001b3000017a7983 */ /* 0x000ee20000300800 */
[----:B------:R-:W-:-:S02]  /*392f0*/  IMAD.MOV.U32 R57, RZ, RZ, R108 ;  /* 0x000000ffff397224 */ /* 0x000fc400078e006c */
[----:B------:R-:W-:Y:S01]  /*39300*/  IMAD.MOV.U32 R58, RZ, RZ, R109 ;  /* 0x000000ffff3a7224 */ /* 0x000fe200078e006d */
[----:B------:R-:W3:Y:S01]  /*39310*/  LDL.LU R116, [R1+0x1b2c] ;  /* 0x001b2c0001747983 */ /* 0x000ee20000300800 */
[----:B------:R-:W-:Y:S01]  /*39320*/  IMAD.MOV.U32 R52, RZ, RZ, R118 ;  /* 0x000000ffff347224 */ /* 0x000fe200078e0076 */
[C---:B------:R-:W-:Y:S01]  /*39330*/  HMMA.1688.F32.TF32 R60, R200.reuse, R30, R60 ;  /* 0x0000001ec83c723c */ /* 0x040fe2000008103c */
[----:B------:R-:W-:Y:S01]  /*39340*/  IMAD.MOV.U32 R53, RZ, RZ, R119 ;  /* 0x000000ffff357224 */ /* 0x000fe200078e0077 */
[----:B------:R-:W3:Y:S01]  /*39350*/  LDL.LU R117, [R1+0x1b28] ;  /* 0x001b280001757983 */ /* 0x000ee20000300800 */
[----:B------:R-:W-:Y:S01]  /*39360*/  IMAD.MOV.U32 R54, RZ, RZ, R112 ;  /* 0x000000ffff367224 */ /* 0x000fe200078e0070 */
[----:B------:R-:W-:Y:S02]  /*39370*/  MOV R55, R113 ;  /* 0x0000007100377202 */ /* 0x000fe40000000f00 */
[----:B------:R-:W3:Y:S04]  /*39380*/  LDL.LU R118, [R1+0x1b24] ;  /* 0x001b240001767983 */ /* 0x000ee80000300800 */
[----:B------:R-:W3:Y:S01]  /*39390*/  LDL.LU R119, [R1+0x1b20] ;  /* 0x001b200001777983 */ /* 0x000ee20000300800 */
[C---:B------:R-:W-:Y:S03]  /*393a0*/  HMMA.1688.F32.TF32 R56, R200.reuse, R206, R56 ;  /* 0x000000cec838723c */ /* 0x040fe60000081038 */
[----:B------:R-:W3:Y:S04]  /*393b0*/  LDL.LU R112, [R1+0x1b1c] ;  /* 0x001b1c0001707983 */ /* 0x000ee80000300800 */
[----:B------:R-:W3:Y:S04]  /*393c0*/  LDL.LU R113, [R1+0x1b18] ;  /* 0x001b180001717983 */ /* 0x000ee80000300800 */
        /* <DEDUP_REMOVED lines=15> */
[----:B------:R-:W-:Y:S04]  /*394c0*/  STL.64 [R1+0x320], R68 ;  /* 0x0003204401007387 */ /* 0x000fe80000100a00 */
[----:B------:R1:W-:Y:S01]  /*394d0*/  STL.64 [R1+0x328], R70 ;  /* 0x0003284601007387 */ /* 0x0003e20000100a00 */
[----:B------:R-:W-:Y:S03]  /*394e0*/  HMMA.1688.F32.TF32 R200, R200, R222, R40 ;  /* 0x000000dec8c8723c */ /* 0x000fe60000081028 */
[----:B------:R-:W-:Y:S04]  /*394f0*/  LDS R133, [R0+0x8280] ;  /* 0x0082800000857984 */ /* 0x000fe80000000800 */
[----:B------:R-:W-:Y:S04]  /*39500*/  LDS R135, [R0+0x9280] ;  /* 0x0092800000877984 */ /* 0x000fe80000000800 */
[----:B-1----:R-:W3:Y:S04]  /*39510*/  LDL.LU.64 R70, [R1+0x1ae0] ;  /* 0x001ae00001467983 */ /* 0x002ee80000300a00 */
[----:B------:R-:W3:Y:S01]  /*39520*/  LDL.LU.64 R68, [R1+0x1ad8] ;  /* 0x001ad80001447983 */ /* 0x000ee20000300a00 */
[C---:B----4-:R-:W-:Y:S08]  /*39530*/  HMMA.1688.F32.TF32 R148, R164.reuse, R204, R148 ;  /* 0x000000cca494723c */ /* 0x050ff00000081094 */
[C---:B------:R-:W-:Y:S08]  /*39540*/  HMMA.1688.F32.TF32 R144, R164.reuse, R28, R144 ;  /* 0x0000001ca490723c */ /* 0x040ff00000081090 */
[C---:B--2---:R-:W-:Y:S08]  /*39550*/  HMMA.1688.F32.TF32 R140, R164.reuse, R24, R140 ;  /* 0x00000018a48c723c */ /* 0x044ff0000008108c */
[C---:B------:R-:W-:Y:S08]  /*39560*/  HMMA.1688.F32.TF32 R136, R164.reuse, R20, R136 ;  /* 0x00000014a488723c */ /* 0x040ff00000081088 */
[----:B------:R-:W-:Y:S01]  /*39570*/  HMMA.1688.F32.TF32 R164, R164, R220, R228 ;  /* 0x000000dca4a4723c */ /* 0x000fe200000810e4 */
[----:B------:R-:W-:Y:S04]  /*39580*/  LDS R228, [R3+0xa080] ;  /* 0x00a0800003e47984 */ /* 0x000fe80000000800 */
[----:B------:R-:W-:Y:S04]  /*39590*/  LDS R230, [R3+0xb080] ;  /* 0x00b0800003e67984 */ /* 0x000fe80000000800 */
[----:B------:R-:W-:Y:S04]  /*395a0*/  LDS R229, [R0+0xa080] ;  /* 0x00a0800000e57984 */ /* 0x000fe80000000800 */
[----:B------:R-:W1:Y:S04]  /*395b0*/  LDS R231, [R0+0xb080] ;  /* 0x00b0800000e77984 */ /* 0x000e680000000800 */
[----:B------:R-:W-:Y:S04]  /*395c0*/  STL.64 [R1+0x310], R64 ;  /* 0x0003104001007387 */ /* 0x000fe80000100a00 */
[----:B------:R2:W-:Y:S04]  /*395d0*/  STL.64 [R1+0x318], R66 ;  /* 0x0003184201007387 */ /* 0x0005e80000100a00 */
[----:B--2---:R-:W2:Y:S04]  /*395e0*/  LDL.LU.64 R66, [R1+0x1ad0] ;  /* 0x001ad00001427983 */ /* 0x004ea80000300a00 */
[----:B------:R-:W2:Y:S04]  /*395f0*/  LDL.LU.64 R64, [R1+0x1ac8] ;  /* 0x001ac80001407983 */ /* 0x000ea80000300a00 */
[----:B------:R-:W-:Y:S04]  /*39600*/  STL.64 [R1+0x300], R60 ;  /* 0x0003003c01007387 */ /* 0x000fe80000100a00 */
[----:B------:R4:W-:Y:S01]  /*39610*/  STL.64 [R1+0x308], R62 ;  /* 0x0003083e01007387 */ /* 0x0009e20000100a00 */
[C---:B-1----:R-:W-:Y:S03]  /*39620*/  HMMA.1688.F32.TF32 R36, R228.reuse, R22, R36 ;  /* 0x00000016e424723c */ /* 0x042fe60000081024 */
[----:B----4-:R-:W4:Y:S04]  /*39630*/  LDL.LU.64 R62, [R1+0x1ac0] ;  /* 0x001ac000013e7983 */ /* 0x010f280000300a00 */
[----:B------:R-:W4:Y:S01]  /*39640*/  LDL.LU.64 R60, [R1+0x1ab8] ;  /* 0x001ab800013c7983 */ /* 0x000f220000300a00 */
[C---:B------:R-:W-:Y:S03]  /*39650*/  HMMA.1688.F32.TF32 R32, R228.reuse, R26, R32 ;  /* 0x0000001ae420723c */ /* 0x040fe60000081020 */
[----:B------:R-:W-:Y:S04]  /*39660*/  STL.64 [R1+0x2f0], R56 ;  /* 0x0002f03801007387 */ /* 0x000fe80000100a00 */
[----:B------:R1:W-:Y:S04]  /*39670*/  STL.64 [R1+0x2f8], R58 ;  /* 0x0002f83a01007387 */ /* 0x0003e80000100a00 */
[----:B-1----:R-:W2:Y:S04]  /*39680*/  LDL.LU.64 R58, [R1+0x1ab0] ;  /* 0x001ab000013a7983 */ /* 0x002ea80000300a00 */
[----:B------:R-:W2:Y:S04]  /*39690*/  LDL.LU.64 R56, [R1+0x1aa8] ;  /* 0x001aa80001387983 */ /* 0x000ea80000300a00 */
        /* <DEDUP_REMOVED lines=12> */
[----:B------:R-:W2:Y:S04]  /*39760*/  LDL.LU.64 R42, [R1+0x1a70] ;  /* 0x001a7000012a7983 */ /* 0x000ea80000300a00 */
[----:B------:R-:W2:Y:S04]  /*39770*/  LDL.LU.64 R40, [R1+0x1a68] ;  /* 0x001a680001287983 */ /* 0x000ea80000300a00 */
[----:B------:R1:W-:Y:S04]  /*39780*/  STL.64 [R1+0x240], R200 ;  /* 0x000240c801007387 */ /* 0x0003e80000100a00 */
[----:B------:R-:W-:Y:S01]  /*39790*/  STL.64 [R1+0x248], R202 ;  /* 0x000248ca01007387 */ /* 0x000fe20000100a00 */
[C---:B------:R-:W-:Y:S03]  /*397a0*/  HMMA.1688.F32.TF32 R240, R228.reuse, R30, R240 ;  /* 0x0000001ee4f0723c */ /* 0x040fe600000810f0 */
[----:B-1----:R-:W2:Y:S04]  /*397b0*/  LDL.LU R200, [R1] ;  /* 0x0000000001c87983 */ /* 0x002ea80000300800 */
[----:B------:R-:W2:Y:S04]  /*397c0*/  LDL.LU R201, [R1+0x4] ;  /* 0x0000040001c97983 */ /* 0x000ea80000300800 */
[----:B------:R-:W-:Y:S04]  /*397d0*/  STL.64 [R1+0x230], R36 ;  /* 0x0002302401007387 */ /* 0x000fe80000100a00 */
[----:B------:R1:W-:Y:S04]  /*397e0*/  STL.64 [R1+0x238], R38 ;  /* 0x0002382601007387 */ /* 0x0003e80000100a00 */
[----:B-1----:R-:W4:Y:S04]  /*397f0*/  LDL.LU.64 R38, [R1+0x1a60] ;  /* 0x001a600001267983 */ /* 0x002f280000300a00 */
[----:B------:R-:W4:Y:S04]  /*39800*/  LDL.LU.64 R36, [R1+0x1a58] ;  /* 0x001a580001247983 */ /* 0x000f280000300a00 */
[----:B------:R-:W-:Y:S04]  /*39810*/  STL.64 [R1+0x220], R32 ;  /* 0x0002202001007387 */ /* 0x000fe80000100a00 */
[----:B------:R1:W-:Y:S04]  /*39820*/  STL.64 [R1+0x228], R34 ;  /* 0x0002282201007387 */ /* 0x0003e80000100a00 */
[----:B-1----:R-:W4:Y:S04]  /*39830*/  LDL.LU.64 R34, [R1+0x1a50] ;  /* 0x001a500001227983 */ /* 0x002f280000300a00 */
[----:B------:R-:W4:Y:S01]  /*39840*/  LDL.LU.64 R32, [R1+0x1a48] ;  /* 0x001a480001207983 */ /* 0x000f220000300a00 */
[C---:B------:R-:W-:Y:S03]  /*39850*/  HMMA.1688.F32.TF32 R244, R228.reuse, R206, R244 ;  /* 0x000000cee4f4723c */ /* 0x040fe600000810f4 */
[----:B------:R-:W-:Y:S04]  /*39860*/  STL.64 [R1+0x210], R240 ;  /* 0x000210f001007387 */ /* 0x000fe80000100a00 */
[----:B------:R1:W-:Y:S01]  /*39870*/  STL.64 [R1+0x218], R242 ;  /* 0x000218f201007387 */ /* 0x0003e20000100a00 */
[----:B------:R-:W-:Y:S03]  /*39880*/  HMMA.1688.F32.TF32 R248, R228, R14, R248 ;  /* 0x0000000ee4f8723c */ /* 0x000fe600000810f8 */
[----:B-1----:R-:W4:Y:S04]  /*39890*/  LDL.LU.64 R242, [R1+0x1a40] ;  /* 0x001a400001f27983 */ /* 0x002f280000300a00 */
[----:B------:R-:W4:Y:S08]  /*398a0*/  LDL.LU.64 R240, [R1+0x1a38] ;  /* 0x001a380001f07983 */ /* 0x000f300000300a00 */
        /* <DEDUP_REMOVED lines=8> */
[C---:B---3--:R-:W-:Y:S08]  /*39930*/  HMMA.1688.F32.TF32 R192, R132.reuse, R20, R236 ;  /* 0x0000001484c0723c */ /* 0x048ff000000810ec */
[C---:B------:R-:W-:Y:S08]  /*39940*/  HMMA.1688.F32.TF32 R108, R132.reuse, R24, R108 ;  /* 0x00000018846c723c */ /* 0x040ff0000008106c */
[C---:B------:R-:W-:Y:S08]  /*39950*/  HMMA.1688.F32.TF32 R112, R132.reuse, R28, R112 ;  /* 0x0000001c8470723c */ /* 0x040ff00000081070 */
[C---:B------:R-:W-:Y:S08]  /*39960*/  HMMA.1688.F32.TF32 R116, R132.reuse, R204, R116 ;  /* 0x000000cc8474723c */ /* 0x040ff00000081074 */
[C---:B------:R-:W-:Y:S08]  /*39970*/  HMMA.1688.F32.TF32 R120, R132.reuse, R12, R120 ;  /* 0x0000000c8478723c */ /* 0x040ff00000081078 */
[C---:B------:R-:W-:Y:S08]  /*39980*/  HMMA.1688.F32.TF32 R124, R132.reuse, R8, R124 ;  /* 0x00000008847c723c */ /* 0x040ff0000008107c */
[----:B------:R-:W-:Y:S01]  /*39990*/  HMMA.1688.F32.TF32 R128, R132, R4, R128 ;  /* 0x000000048480723c */ /* 0x000fe20000081080 */
[----:B------:R-:W-:Y:S01]  /*399a0*/  IMAD.MOV.U32 R202, RZ, RZ, R252 ;  /* 0x000000ffffca7224 */ /* 0x000fe200078e00fc */
[----:B------:R-:W-:Y:S01]  /*399b0*/  LDS R236, [R3+0xa180] ;  /* 0x00a1800003ec7984 */ /* 0x000fe20000000800 */
[----:B------:R-:W-:-:S03]  /*399c0*/  IMAD.MOV.U32 R203, RZ, RZ, R2 ;  /* 0x000000ffffcb7224 */ /* 0x000fc600078e0002 */
[----:B------:R-:W-:Y:S02]  /*399d0*/  LDS R238, [R3+0xb180] ;  /* 0x00b1800003ee7984 */ /* 0x000fe40000000800 */
[----:B------:R-:W-:Y:S02]  /*399e0*/  HMMA.1688.F32.TF32 R132, R132, R220, R232 ;  /* 0x000000dc8484723c */ /* 0x000fe400000810e8 */
[----:B------:R-:W-:Y:S04]  /*399f0*/  LDS R232, [R3+0xa100] ;  /* 0x00a1000003e87984 */ /* 0x000fe80000000800 */
[----:B------:R-:W-:Y:S04]  /*39a00*/  LDS R234, [R3+0xb100] ;  /* 0x00b1000003ea7984 */ /* 0x000fe80000000800 */
[----:B------:R-:W-:Y:S04]  /*39a10*/  LDS R233, [R0+0xa100] ;  /* 0x00a1000000e97984 */ /* 0x000fe80000000800 */
[----:B------:R-:W4:Y:S04]  /*39a20*/  LDS R235, [R0+0xb100] ;  /* 0x00b1000000eb7984 */ /* 0x000f280000000800 */
[----:B------:R-:W-:Y:S04]  /*39a30*/  LDS R237, [R0+0xa180] ;  /* 0x00a1800000ed7984 */ /* 0x000fe80000000800 */
[----:B------:R-:W1:Y:S01]  /*39a40*/  LDS R239, [R0+0xb180] ;  /* 0x00b1800000ef7984 */ /* 0x000e620000000800 */
[----:B--2---:R-:W-:Y:S11]  /*39a50*/  HMMA.1688.F32.TF32 R200, R228, R10, R200 ;  /* 0x0000000ae4c8723c */ /* 0x004ff600000810c8 */
[----:B------:R-:W-:Y:S11]  /*39a60*/  @!UPT UIADD3 URZ, URZ, URZ, URZ ;  /* 0x0000003f3f3ff290 */ /* 0x000ff6000fffe03f */
[----:B------:R-:W-:Y:S01]  /*39a70*/  @!UPT UIADD3 URZ, URZ, URZ, URZ ;  /* 0x0000003f3f3ff290 */ /* 0x000fe2000fffe03f */
[----:B------:R-:W-:Y:S01]  /*39a80*/  STL.64 [R1+0x1e0], R200 ;  /* 0x0001e0c801007387 */ /* 0x000fe20000100a00 */
[C---:B----4-:R-:W-:Y:S03]  /*39a90*/  HMMA.1688.F32.TF32 R32, R232.reuse, R26, R32 ;  /* 0x0000001ae820723c */ /* 0x050fe60000081020 */
[----:B------:R2:W-:Y:S05]  /*39aa0*/  STL.64 [R1+0x1e8], R202 ;  /* 0x0001e8ca01007387 */ /* 0x0005ea0000100a00 */
[C---:B--2---:R-:W-:Y:S11]  /*39ab0*/  HMMA.1688.F32.TF32 R200, R232.reuse, R22, R240 ;  /* 0x00000016e8c8723c */ /* 0x044ff600000810f0 */
[----:B------:R-:W-:Y:S05]  /*39ac0*/  @!UPT UIADD3 URZ, URZ, URZ, URZ ;  /* 0x0000003f3f3ff290 */ /* 0x000fea000fffe03f */
[----:B------:R-:W-:Y:S01]  /*39ad0*/  IMAD.MOV.U32 R243, RZ, RZ, R32 ;  /* 0x000000fffff37224 */ /* 0x000fe200078e0020 */
[----:B------:R-:W-:Y:S01]  /*39ae0*/  MOV R242, R33 ;  /* 0x0000002100f27202 */ /* 0x000fe20000000f00 */
[----:B------:R-:W-:Y:S02]  /*39af0*/  IMAD.MOV.U32 R241, RZ, RZ, R34 ;  /* 0x000000fffff17224 */ /* 0x000fe400078e0022 */
[----:B------:R-:W-:Y:S02]  /*39b00*/  IMAD.MOV.U32 R240, RZ, RZ, R35 ;  /* 0x000000fffff07224 */ /* 0x000fe400078e0023 */
[C---:B------:R-:W-:Y:S08]  /*39b10*/  HMMA.1688.F32.TF32 R32, R232.reuse, R30, R36 ;  /* 0x0000001ee820723c */ /* 0x040ff00000081024 */
[----:B------:R-:W-:Y:S08]  /*39b20*/  HMMA.1688.F32.TF32 R36, R232, R10, R48 ;  /* 0x0000000ae824723c */ /* 0x000ff00000081030 */
[C---:B------:R-:W-:Y:S08]  /*39b30*/  HMMA.1688.F32.TF32 R248, R228.reuse, R6, R248 ;  /* 0x00000006e4f8723c */ /* 0x040ff000000810f8 */
[----:B------:R-:W-:Y:S07]  /*39b40*/  HMMA.1688.F32.TF32 R228, R228, R222, R244 ;  /* 0x000000dee4e4723c */ /* 0x000fee00000810f4 */
[----:B------:R-:W-:Y:S01]  /*39b50*/  IMAD.MOV.U32 R247, RZ, RZ, R32 ;  /* 0x000000fffff77224 */ /* 0x000fe200078e0020 */
[----:B------:R-:W-:Y:S01]  /*39b60*/  MOV R246, R33 ;  /* 0x0000002100f67202 */ /* 0x000fe20000000f00 */
[----:B------:R-:W-:-:S02]  /*39b70*/  IMAD.MOV.U32 R245, RZ, RZ, R34 ;  /* 0x000000fffff57224 */ /* 0x000fc400078e0022 */
[----:B------:R-:W-:Y:S02]  /*39b80*/  IMAD.MOV.U32 R244, RZ, RZ, R35 ;  /* 0x000000fffff47224 */ /* 0x000fe400078e0023 */
[C---:B------:R-:W-:Y:S08]  /*39b90*/  HMMA.1688.F32.TF32 R32, R232.reuse, R206, R40 ;  /* 0x000000cee820723c */ /* 0x040ff00000081028 */
[C---:B------:R-:W-:Y:S01]  /*39ba0*/  HMMA.1688.F32.TF32 R40, R232.reuse, R14, R44 ;  /* 0x0000000ee828723c */ /* 0x040fe2000008102c */
[----:B------:R2:W-:Y:S04]  /*39bb0*/  STL.64 [R1+0x1d0], R248 ;  /* 0x0001d0f801007387 */ /* 0x0005e80000100a00 */
[----:B------:R3:W-:Y:S04]  /*39bc0*/  STL.64 [R1+0x1d8], R250 ;  /* 0x0001d8fa01007387 */ /* 0x0007e80000100a00 */
[----:B------:R-:W-:Y:S04]  /*39bd0*/  STL.64 [R1+0xd0], R228 ;  /* 0x0000d0e401007387 */ /* 0x000fe80000100a00 */
[----:B------:R-:W-:Y:S03]  /*39be0*/  STL.64 [R1+0xd8], R230 ;  /* 0x0000d8e601007387 */ /* 0x000fe60000100a00 */
[----:B--2---:R-:W-:Y:S01]  /*39bf0*/  IMAD.MOV.U32 R249, RZ, RZ, R34 ;  /* 0x000000fffff97224 */ /* 0x004fe200078e0022 */
[----:B------:R-:W-:Y:S01]  /*39c00*/  STL.64 [R1+0xc0], R200 ;  /* 0x0000c0c801007387 */ /* 0x000fe20000100a00 */
[----:B---3--:R-:W-:Y:S01]  /*39c10*/  IMAD.MOV.U32 R251, RZ, RZ, R32 ;  /* 0x000000fffffb7224 */ /* 0x008fe200078e0020 */
[----:B------:R-:W-:Y:S01]  /*39c20*/  MOV R250, R33 ;  /* 0x0000002100fa7202 */ /* 0x000fe20000000f00 */
[----:B------:R-:W-:Y:S01]  /*39c30*/  IMAD.MOV.U32 R248, RZ, RZ, R35 ;  /* 0x000000fffff87224 */ /* 0x000fe200078e0023 */
[----:B------:R-:W-:Y:S01]  /*39c40*/  STL.64 [R1+0xc8], R202 ;  /* 0x0000c8ca01007387 */ /* 0x000fe20000100a00 */
[C---:B------:R-:W-:Y:S03]  /*39c50*/  HMMA.1688.F32.TF32 R32, R232.reuse, R6, R52 ;  /* 0x00000006e820723c */ /* 0x040fe60000081034 */
[----:B------:R-:W-:Y:S04]  /*39c60*/  STL.64 [R1+0x80], R40 ;  /* 0x0000802801007387 */ /* 0x000fe80000100a00 */
[----:B------:R2:W-:Y:S04]  /*39c70*/  STL.64 [R1+0x88], R42 ;  /* 0x0000882a01007387 */ /* 0x0005e80000100a00 */
[----:B------:R-:W-:Y:S04]  /*39c80*/  LDS R44, [R3+0xa280] ;  /* 0x00a28000032c7984 */ /* 0x000fe80000000800 */
[----:B------:R-:W-:Y:S01]  /*39c90*/  LDS R46, [R3+0xb280] ;  /* 0x00b28000032e7984 */ /* 0x000fe20000000800 */
[----:B--2---:R-:W-:Y:S03]  /*39ca0*/  HMMA.1688.F32.TF32 R40, R232, R222, R56 ;  /* 0x000000dee828723c */ /* 0x004fe60000081038 */
[----:B------:R-:W-:Y:S04]  /*39cb0*/  STL.64 [R1+0x70], R36 ;  /* 0x0000702401007387 */ /* 0x000fe80000100a00 */
[----:B------:R1:W-:Y:S04]  /*39cc0*/  STL.64 [R1+0x78], R38 ;  /* 0x0000782601007387 */ /* 0x0003e80000100a00 */
[----:B------:R-:W-:Y:S04]  /*39cd0*/  STL.64 [R1+0x60], R32 ;  /* 0x0000602001007387 */ /* 0x000fe80000100a00 */
[----:B------:R2:W-:Y:S01]  /*39ce0*/  STL.64 [R1+0x68], R34 ;  /* 0x0000682201007387 */ /* 0x0005e20000100a00 */
[C---:B-1----:R-:W-:Y:S03]  /*39cf0*/  HMMA.1688.F32.TF32 R36, R236.reuse, R22, R60 ;  /* 0x00000016ec24723c */ /* 0x042fe6000008103c */
[----:B------:R-:W-:Y:S04]  /*39d00*/  LDS R45, [R0+0xa280] ;  /* 0x00a28000002d7984 */ /* 0x000fe80000000800 */
[----:B------:R-:W-:Y:S01]  /*39d10*/  LDS R47, [R0+0xb280] ;  /* 0x00b28000002f7984 */ /* 0x000fe20000000800 */
[C---:B--2---:R-:W-:Y:S03]  /*39d20*/  HMMA.1688.F32.TF32 R32, R236.reuse, R26, R64 ;  /* 0x0000001aec20723c */ /* 0x044fe60000081040 */
[----:B------:R-:W-:Y:S04]  /*39d30*/  STL.64 [R1+0x50], R40 ;  /* 0x0000502801007387 */ /* 0x000fe80000100a00 */
[----:B------:R1:W-:Y:S02]  /*39d40*/  STL.64 [R1+0x58], R42 ;  /* 0x0000582a01007387 */ /* 0x0003e40000100a00 */
[C---:B-1----:R-:W-:Y:S06]  /*39d50*/  HMMA.1688.F32.TF32 R40, R236.reuse, R30, R68 ;  /* 0x0000001eec28723c */ /* 0x042fec0000081044 */
[----:B------:R-:W-:Y:S04]  /*39d60*/  STL.64 [R1+0x40], R36 ;  /* 0x0000402401007387 */ /* 0x000fe80000100a00 */
[----:B------:R1:W-:Y:S04]  /*39d70*/  STL.64 [R1+0x48], R38 ;  /* 0x0000482601007387 */ /* 0x0003e80000100a00 */
[----:B------:R-:W-:Y:S04]  /*39d80*/  STL.64 [R1+0x30], R32 ;  /* 0x0000302001007387 */ /* 0x000fe80000100a00 */
[----:B------:R2:W-:Y:S05]  /*39d90*/  STL.64 [R1+0x38], R34 ;  /* 0x0000382201007387 */ /* 0x0005ea0000100a00 */
[----:B------:R-:W-:Y:S04]  /*39da0*/  STL.64 [R1+0x20], R40 ;  /* 0x0000202801007387 */ /* 0x000fe80000100a00 */
[----:B------:R-:W-:Y:S04]  /*39db0*/  STL.64 [R1+0x28], R42 ;  /* 0x0000282a01007387 */ /* 0x000fe80000100a00 */
[----:B------:R-:W-:Y:S04]  /*39dc0*/  LDS R40, [R3+0xa200] ;  /* 0x00a2000003287984 */ /* 0x000fe80000000800 */
[----:B------:R-:W-:Y:S04]  /*39dd0*/  LDS R42, [R3+0xb200] ;  /* 0x00b20000032a7984 */ /* 0x000fe80000000800 */
[----:B------:R-:W-:Y:S04]  /*39de0*/  LDS R41, [R0+0xa200] ;  /* 0x00a2000000297984 */ /* 0x000fe80000000800 */
[----:B------:R-:W3:Y:S01]  /*39df0*/  LDS R43, [R0+0xb200] ;  /* 0x00b20000002b7984 */ /* 0x000ee20000000800 */
[C---:B-1----:R-:W-:Y:S08]  /*39e00*/  HMMA.1688.F32.TF32 R36, R236.reuse, R206, R72 ;  /* 0x000000ceec24723c */ /* 0x042ff00000081048 */
[C---:B------:R-:W-:Y:S08]  /*39e10*/  HMMA.1688.F32.TF32 R232, R236.reuse, R10, R80 ;  /* 0x0000000aece8723c */ /* 0x040ff00000081050 */
[C---:B--2---:R-:W-:Y:S08]  /*39e20*/  HMMA.1688.F32.TF32 R32, R236.reuse, R14, R76 ;  /* 0x0000000eec20723c */ /* 0x044ff0000008104c */
[----:B------:R-:W-:Y:S01]  /*39e30*/  HMMA.1688.F32.TF32 R228, R236, R6, R84 ;  /* 0x00000006ece4723c */ /* 0x000fe20000081054 */
[----:B------:R-:W-:Y:S07]  /*39e40*/  STL.64 [R1+0x10], R36 ;  /* 0x0000102401007387 */ /* 0x000fee0000100a00 */
[----:B---3--:R-:W-:Y:S01]  /*39e50*/  HMMA.1688.F32.TF32 R48, R40, R26, R92 ;  /* 0x0000001a2830723c */ /* 0x008fe2000008105c */
[----:B------:R-:W-:Y:S04]  /*39e60*/  STL.64 [R1+0x18], R38 ;  /* 0x0000182601007387 */ /* 0x000fe80000100a00 */
[----:B------:R1:W-:Y:S04]  /*39e70*/  STL [R1+0x1a08], R232 ;  /* 0x001a08e801007387 */ /* 0x0003e80000100800 */
[----:B------:R-:W-:Y:S04]  /*39e80*/  STL.64 [R1], R32 ;  /* 0x0000002001007387 */ /* 0x000fe80000100a00 */
[----:B------:R-:W-:Y:S04]  /*39e90*/  STL.64 [R1+0x8], R34 ;  /* 0x0000082201007387 */ /* 0x000fe80000100a00 */
[----:B------:R-:W-:Y:S04]  /*39ea0*/  STL [R1+0x1a04], R233 ;  /* 0x001a04e901007387 */ /* 0x000fe80000100800 */
[----:B------:R-:W-:Y:S04]  /*39eb0*/  STL [R1+0x1a00], R234 ;  /* 0x001a00ea01007387 */ /* 0x000fe80000100800 */
[----:B------:R-:W-:Y:S01]  /*39ec0*/  STL [R1+0x19fc], R235 ;  /* 0x0019fceb01007387 */ /* 0x000fe20000100800 */
[----:B-1----:R-:W-:-:S03]  /*39ed0*/  IMAD.MOV.U32 R232, RZ, RZ, R51 ;  /* 0x000000ffffe87224 */ /* 0x002fc600078e0033 */
[----:B------:R1:W-:Y:S04]  /*39ee0*/  STL [R1+0x1a14], R228 ;  /* 0x001a14e401007387 */ /* 0x0003e80000100800 */
[----:B------:R2:W-:Y:S04]  /*39ef0*/  STL [R1+0x1a10], R229 ;  /* 0x001a10e501007387 */ /* 0x0005e80000100800 */
[----:B------:R3:W-:Y:S01]  /*39f00*/  STL [R1+0x1a0c], R230 ;  /* 0x001a0ce601007387 */ /* 0x0007e20000100800 */
[----:B-1----:R-:W-:Y:S01]  /*39f10*/  IMAD.MOV.U32 R228, RZ, RZ, R48 ;  /* 0x000000ffffe47224 */ /* 0x002fe200078e0030 */
[----:B------:R-:W-:Y:S02]  /*39f20*/  HMMA.1688.F32.TF32 R52, R40, R22, R196 ;  /* 0x000000162834723c */ /* 0x000fe400000810c4 */
[----:B------:R-:W-:Y:S01]  /*39f30*/  LDS R36, [R3+0xa300] ;  /* 0x00a3000003247984 */ /* 0x000fe20000000800 */
[----:B--2---:R-:W-:-:S03]  /*39f40*/  MOV R229, R49 ;  /* 0x0000003100e57202 */ /* 0x004fc60000000f00 */
[----:B------:R-:W-:Y:S01]  /*39f50*/  LDS R38, [R3+0xb300] ;  /* 0x00b3000003267984 */ /* 0x000fe20000000800 */
[----:B---3--:R-:W-:Y:S02]  /*39f60*/  IMAD.MOV.U32 R230, RZ, RZ, R50 ;  /* 0x000000ffffe67224 */ /* 0x008fe400078e0032 */
[C---:B------:R-:W-:Y:S01]  /*39f70*/  HMMA.1688.F32.TF32 R48, R40.reuse, R30, R180 ;  /* 0x0000001e2830723c */ /* 0x040fe200000810b4 */
[----:B------:R1:W-:Y:S04]  /*39f80*/  STL [R1+0x19f8], R231 ;  /* 0x0019f8e701007387 */ /* 0x0003e80000100800 */
[----:B------:R-:W-:Y:S03]  /*39f90*/  LDS R37, [R0+0xa300] ;  /* 0x00a3000000257984 */ /* 0x000fe60000000800 */
[----:B------:R-:W-:Y:S01]  /*39fa0*/  HMMA.1688.F32.TF32 R56, R40, R14, R184 ;  /* 0x0000000e2838723c */ /* 0x000fe200000810b8 */
[----:B------:R-:W2:Y:S04]  /*39fb0*/  LDS R39, [R0+0xb300] ;  /* 0x00b3000000277984 */ /* 0x000ea80000000800 */
[----:B------:R-:W-:Y:S04]  /*39fc0*/  LDS R32, [R3+0xa380] ;  /* 0x00a3800003207984 */ /* 0x000fe80000000800 */
[----:B------:R-:W-:Y:S04]  /*39fd0*/  LDS R34, [R3+0xb380] ;  /* 0x00b3800003227984 */ /* 0x000fe80000000800 */
[----:B------:R-:W-:Y:S03]  /*39fe0*/  LDS R33, [R0+0xa380] ;  /* 0x00a3800000217984 */ /* 0x000fe60000000800 */
[----:B------:R-:W-:Y:S01]  /*39ff0*/  IMAD.MOV.U32 R233, RZ, RZ, R48 ;  /* 0x000000ffffe97224 */ /* 0x000fe200078e0030 */
[----:B------:R-:W-:Y:S01]  /*3a000*/  MOV R234, R49 ;  /* 0x0000003100ea7202 */ /* 0x000fe20000000f00 */
[----:B------:R-:W-:Y:S01]  /*3a010*/  IMAD.MOV.U32 R235, RZ, RZ, R50 ;  /* 0x000000ffffeb7224 */ /* 0x000fe200078e0032 */
[----:B------:R-:W3:Y:S01]  /*3a020*/  LDS R35, [R0+0xb380] ;  /* 0x00b3800000237984 */ /* 0x000ee20000000800 */
[----:B-1----:R-:W-:-:S02]  /*3a030*/  IMAD.MOV.U32 R231, RZ, RZ, R51 ;  /* 0x000000ffffe77224 */ /* 0x002fc400078e0033 */
[----:B------:R-:W-:Y:S01]  /*3a040*/  HMMA.1688.F32.TF32 R48, R40, R206, R96 ;  /* 0x000000ce2830723c */ /* 0x000fe20000081060 */
[----:B------:R-:W-:Y:S04]  /*3a050*/  STL.64 [R1+0x2b0], R52 ;  /* 0x0002b03401007387 */ /* 0x000fe80000100a00 */
[----:B------:R1:W-:Y:S03]  /*3a060*/  STL.64 [R1+0x2b8], R54 ;  /* 0x0002b83601007387 */ /* 0x0003e60000100a00 */
[----:B------:R-:W-:Y:S01]  /*3a070*/  HMMA.1688.F32.TF32 R236, R236, R222, R88 ;  /* 0x000000deecec723c */ /* 0x000fe20000081058 */
[----:B------:R-:W-:Y:S04]  /*3a080*/  LDS R84, [R3+0xc080] ;  /* 0x00c0800003547984 */ /* 0x000fe80000000800 */
[----:B------:R-:W-:Y:S03]  /*3a090*/  LDS R86, [R3+0xd080] ;  /* 0x00d0800003567984 */ /* 0x000fe60000000800 */
[C---:B-1----:R-:W-:Y:S01]  /*3a0a0*/  HMMA.1688.F32.TF32 R52, R40.reuse, R10, R100 ;  /* 0x0000000a2834723c */ /* 0x042fe20000081064 */
[----:B------:R-:W-:Y:S04]  /*3a0b0*/  LDS R85, [R0+0xc080] ;  /* 0x00c0800000557984 */ /* 0x000fe80000000800 */
[----:B------:R-:W-:Y:S04]  /*3a0c0*/  LDS R87, [R0+0xd080] ;  /* 0x00d0800000577984 */ /* 0x000fe80000000800 */
[----:B------:R-:W-:Y:S04]  /*3a0d0*/  STL.64 [R1+0x280], R48 ;  /* 0x0002803001007387 */ /* 0x000fe80000100a00 */
[----:B------:R1:W-:Y:S02]  /*3a0e0*/  STL.64 [R1+0x288], R50 ;  /* 0x0002883201007387 */ /* 0x0003e40000100a00 */
[C---:B-1----:R-:W-:Y:S08]  /*3a0f0*/  HMMA.1688.F32.TF32 R48, R40.reuse, R6, R188 ;  /* 0x000000062830723c */ /* 0x042ff000000810bc */
[----:B------:R-:W-:Y:S01]  /*3a100*/  HMMA.1688.F32.TF32 R40, R40, R222, R104 ;  /* 0x000000de2828723c */ /* 0x000fe20000081068 */
        /* <DEDUP_REMOVED lines=9> */
[C---:B----4-:R-:W-:Y:S08]  /*3a1a0*/  HMMA.1688.F32.TF32 R48, R44.reuse, R26, R108 ;  /* 0x0000001a2c30723c */ /* 0x050ff0000008106c */
        /* <DEDUP_REMOVED lines=8> */
[----:B----4-:R-:W-:Y:S08]  /*3a230*/  HMMA.1688.F32.TF32 R48, R44, R14, R120 ;  /* 0x0000000e2c30723c */ /* 0x010ff00000081078 */
[C---:B--2---:R-:W-:Y:S08]  /*3a240*/  HMMA.1688.F32.TF32 R180, R36.reuse, R10, R156 ;  /* 0x0000000a24b4723c */ /* 0x044ff0000008109c */
[----:B------:R-:W-:Y:S08]  /*3a250*/  HMMA.1688.F32.TF32 R184, R36, R6, R160 ;  /* 0x0000000624b8723c */ /* 0x000ff000000810a0 */
[C---:B---3--:R-:W-:Y:S08]  /*3a260*/  HMMA.1688.F32.TF32 R196, R32.reuse, R26, R172 ;  /* 0x0000001a20c4723c */ /* 0x048ff000000810ac */
[----:B------:R-:W-:Y:S01]  /*3a270*/  HMMA.1688.F32.TF32 R200, R32, R30, R176 ;  /* 0x0000001e20c8723c */ /* 0x000fe200000810b0 */
[----:B------:R-:W-:Y:S01]  /*3a280*/  IMAD.MOV.U32 R99, RZ, RZ, R244 ;  /* 0x000000ffff637224 */ /* 0x000fe200078e00f4 */
[----:B------:R-:W-:Y:S01]  /*3a290*/  MOV R97, R246 ;  /* 0x000000f600617202 */ /* 0x000fe20000000f00 */
[----:B------:R-:W-:-:S02]  /*3a2a0*/  IMAD.MOV.U32 R98, RZ, RZ, R245 ;  /* 0x000000ffff627224 */ /* 0x000fc400078e00f5 */
[----:B------:R-:W-:Y:S01]  /*3a2b0*/  IMAD.MOV.U32 R96, RZ, RZ, R247 ;  /* 0x000000ffff607224 */ /* 0x000fe200078e00f7 */
[----:B------:R-:W-:Y:S01]  /*3a2c0*/  MOV R101, R250 ;  /* 0x000000fa00657202 */ /* 0x000fe20000000f00 */
[----:B------:R-:W-:Y:S01]  /*3a2d0*/  IMAD.MOV.U32 R103, RZ, RZ, R248 ;  /* 0x000000ffff677224 */ /* 0x000fe200078e00f8 */
[----:B-1----:R-:W-:Y:S01]  /*3a2e0*/  HMMA.1688.F32.TF32 R40, R44, R10, R124 ;  /* 0x0000000a2c28723c */ /* 0x002fe2000008107c */
[----:B------:R-:W-:Y:S04]  /*3a2f0*/  STL.64 [R1+0x180], R52 ;  /* 0x0001803401007387 */ /* 0x000fe80000100a00 */
[----:B------:R-:W-:Y:S04]  /*3a300*/  STL.64 [R1+0x188], R54 ;  /* 0x0001883601007387 */ /* 0x000fe80000100a00 */
[----:B------:R-:W-:Y:S04]  /*3a310*/  STL.64 [R1+0x170], R48 ;  /* 0x0001703001007387 */ /* 0x000fe80000100a00 */
[----:B------:R-:W-:Y:S01]  /*3a320*/  STL.64 [R1+0x178], R50 ;  /* 0x0001783201007387 */ /* 0x000fe20000100a00 */
[----:B------:R-:W-:Y:S01]  /*3a330*/  HMMA.1688.F32.TF32 R192, R32, R22, R168 ;  /* 0x0000001620c0723c */ /* 0x000fe200000810a8 */
[----:B------:R-:W-:-:S02]  /*3a340*/  IMAD.MOV.U32 R102, RZ, RZ, R249 ;  /* 0x000000ffff667224 */ /* 0x000fc400078e00f9 */
[----:B------:R-:W-:Y:S01]  /*3a350*/  IMAD.MOV.U32 R100, RZ, RZ, R251 ;  /* 0x000000ffff647224 */ /* 0x000fe200078e00fb */
[----:B------:R-:W-:Y:S01]  /*3a360*/  MOV R93, R242 ;  /* 0x000000f2005d7202 */ /* 0x000fe20000000f00 */
[----:B------:R-:W-:Y:S01]  /*3a370*/  IMAD.MOV.U32 R95, RZ, RZ, R240 ;  /* 0x000000ffff5f7224 */ /* 0x000fe200078e00f0 */
[----:B------:R-:W-:Y:S04]  /*3a380*/  LDS R116, [R3+0xc100] ;  /* 0x00c1000003747984 */ /* 0x000fe80000000800 */
[----:B------:R-:W-:Y:S01]  /*3a390*/  IMAD.MOV.U32 R252, RZ, RZ, R42 ;  /* 0x000000fffffc7224 */ /* 0x000fe200078e002a */
[----:B------:R1:W-:Y:S01]  /*3a3a0*/  STL.64 [R1+0x160], R40 ;  /* 0x0001602801007387 */ /* 0x0003e20000100a00 */
[----:B------:R-:W-:Y:S01]  /*3a3b0*/  MOV R2, R43 ;  /* 0x0000002b00027202 */ /* 0x000fe20000000f00 */
[----:B------:R-:W-:-:S02]  /*3a3c0*/  IMAD.MOV.U32 R94, RZ, RZ, R241 ;  /* 0x000000ffff5e7224 */ /* 0x000fc400078e00f1 */
[----:B------:R-:W-:Y:S01]  /*3a3d0*/  IMAD.MOV.U32 R92, RZ, RZ, R243 ;  /* 0x000000ffff5c7224 */ /* 0x000fe200078e00f3 */
[----:B------:R-:W-:Y:S04]  /*3a3e0*/  LDS R118, [R3+0xd100] ;  /* 0x00d1000003767984 */ /* 0x000fe80000000800 */
[----:B------:R-:W-:Y:S01]  /*3a3f0*/  LDS R117, [R0+0xc100] ;  /* 0x00c1000000757984 */ /* 0x000fe20000000800 */
[C---:B-1----:R-:W-:Y:S03]  /*3a400*/  HMMA.1688.F32.TF32 R40, R44.reuse, R6, R128 ;  /* 0x000000062c28723c */ /* 0x042fe60000081080 */
[----:B------:R-:W-:Y:S04]  /*3a410*/  STL [R1+0x19f4], R2 ;  /* 0x0019f40201007387 */ /* 0x000fe80000100800 */
[----:B------:R-:W-:Y:S01]  /*3a420*/  STL [R1+0x19f0], R252 ;  /* 0x0019f0fc01007387 */ /* 0x000fe20000100800 */
[----:B------:R-:W-:Y:S03]  /*3a430*/  HMMA.1688.F32.TF32 R48, R44, R222, R132 ;  /* 0x000000de2c30723c */ /* 0x000fe60000081084 */
[----:B------:R-:W-:Y:S04]  /*3a440*/  LDS R119, [R0+0xd100] ;  /* 0x00d1000000777984 */ /* 0x000fe80000000800 */
[----:B------:R-:W-:Y:S01]  /*3a450*/  LDS R52, [R3+0xc000] ;  /* 0x00c0000003347984 */ /* 0x000fe20000000800 */
[C---:B------:R-:W-:Y:S03]  /*3a460*/  HMMA.1688.F32.TF32 R44, R36.reuse, R22, R136 ;  /* 0x00000016242c723c */ /* 0x040fe60000081088 */
[----:B------:R-:W-:Y:S04]  /*3a470*/  LDS R54, [R3+0xd000] ;  /* 0x00d0000003367984 */ /* 0x000fe80000000800 */
[----:B------:R-:W-:Y:S04]  /*3a480*/  LDS R53, [R0+0xc000] ;  /* 0x00c0000000357984 */ /* 0x000fe80000000800 */
[----:B------:R-:W-:Y:S04]  /*3a490*/  STL.64 [R1+0x150], R40 ;  /* 0x0001502801007387 */ /* 0x000fe80000100a00 */
[----:B------:R1:W-:Y:S04]  /*3a4a0*/  STL.64 [R1+0x158], R42 ;  /* 0x0001582a01007387 */ /* 0x0003e80000100a00 */
[----:B------:R-:W-:Y:S04]  /*3a4b0*/  LDS R55, [R0+0xd000] ;  /* 0x00d0000000377984 */ /* 0x000fe80000000800 */
[----:B------:R-:W-:Y:S01]  /*3a4c0*/  LDS R156, [R3+0xc280] ;  /* 0x00c28000039c7984 */ /* 0x000fe20000000800 */
[C---:B-1----:R-:W-:Y:S03]  /*3a4d0*/  HMMA.1688.F32.TF32 R40, R36.reuse, R26, R140 ;  /* 0x0000001a2428723c */ /* 0x042fe6000008108c */
[----:B------:R-:W-:Y:S04]  /*3a4e0*/  STL.64 [R1+0x140], R48 ;  /* 0x0001403001007387 */ /* 0x000fe80000100a00 */
[----:B------:R1:W-:Y:S04]  /*3a4f0*/  STL.64 [R1+0x148], R50 ;  /* 0x0001483201007387 */ /* 0x0003e80000100a00 */
[----:B------:R-:W-:Y:S04]  /*3a500*/  STL.64 [R1+0x130], R44 ;  /* 0x0001302c01007387 */ /* 0x000fe80000100a00 */
[----:B------:R2:W-:Y:S01]  /*3a510*/  STL.64 [R1+0x138], R46 ;  /* 0x0001382e01007387 */ /* 0x0005e20000100a00 */
[C---:B-1----:R-:W-:Y:S03]  /*3a520*/  HMMA.1688.F32.TF32 R48, R36.reuse, R30, R144 ;  /* 0x0000001e2430723c */ /* 0x042fe60000081090 */
[----:B------:R-:W-:Y:S04]  /*3a530*/  LDS R158, [R3+0xd280] ;  /* 0x00d28000039e7984 */ /* 0x000fe80000000800 */
[----:B------:R-:W-:Y:S01]  /*3a540*/  LDS R157, [R0+0xc280] ;  /* 0x00c28000009d7984 */ /* 0x000fe20000000800 */
[-C--:B--2---:R-:W-:Y:S03]  /*3a550*/  HMMA.1688.F32.TF32 R44, R36, R206.reuse, R148 ;  /* 0x000000ce242c723c */ /* 0x084fe60000081094 */
[----:B------:R-:W-:Y:S04]  /*3a560*/  STL.64 [R1+0x120], R40 ;  /* 0x0001202801007387 */ /* 0x000fe80000100a00 */
[----:B------:R1:W-:Y:S01]  /*3a570*/  STL.64 [R1+0x128], R42 ;  /* 0x0001282a01007387 */ /* 0x0003e20000100a00 */
[----:B------:R-:W-:Y:S03]  /*3a580*/  HMMA.1688.F32.TF32 R204, R32, R206, R208 ;  /* 0x000000ce20cc723c */ /* 0x000fe600000810d0 */
[----:B------:R-:W-:Y:S04]  /*3a590*/  LDS R148, [R3+0xc180] ;  /* 0x00c1800003947984 */ /* 0x000fe80000000800 */
[----:B------:R-:W-:Y:S01]  /*3a5a0*/  LDS R150, [R3+0xd180] ;  /* 0x00d1800003967984 */ /* 0x000fe20000000800 */
[-C--:B-1----:R-:W-:Y:S03]  /*3a5b0*/  HMMA.1688.F32.TF32 R40, R36, R14.reuse, R152 ;  /* 0x0000000e2428723c */ /* 0x082fe60000081098 */
[----:B------:R-:W-:Y:S04]  /*3a5c0*/  STL.64 [R1+0x110], R48 ;  /* 0x0001103001007387 */ /* 0x000fe80000100a00 */
[----:B------:R-:W-:Y:S04]  /*3a5d0*/  STL.64 [R1+0x118], R50 ;  /* 0x0001183201007387 */ /* 0x000fe80000100a00 */
[----:B------:R-:W-:Y:S04]  /*3a5e0*/  STL.64 [R1+0x100], R44 ;  /* 0x0001002c01007387 */ /* 0x000fe80000100a00 */
[----:B------:R-:W-:Y:S04]  /*3a5f0*/  STL.64 [R1+0x108], R46 ;  /* 0x0001082e01007387 */ /* 0x000fe80000100a00 */
[----:B------:R-:W-:Y:S01]  /*3a600*/  STL.64 [R1+0x1968], R182 ;  /* 0x001968b601007387 */ /* 0x000fe20000100a00 */
[----:B------:R-:W-:Y:S03]  /*3a610*/  HMMA.1688.F32.TF32 R208, R32, R14, R212 ;  /* 0x0000000e20d0723c */ /* 0x000fe600000810d4 */
[----:B------:R-:W-:Y:S04]  /*3a620*/  LDS R149, [R0+0xc180] ;  /* 0x00c1800000957984 */ /* 0x000fe80000000800 */
[----:B------:R-:W-:Y:S04]  /*3a630*/  STL.64 [R1+0xf0], R40 ;  /* 0x0000f02801007387 */ /* 0x000fe80000100a00 */
[----:B------:R1:W-:Y:S04]  /*3a640*/  STL.64 [R1+0xf8], R42 ;  /* 0x0000f82a01007387 */ /* 0x0003e80000100a00 */
[----:B------:R-:W-:Y:S01]  /*3a650*/  LDS R151, [R0+0xd180] ;  /* 0x00d1800000977984 */ /* 0x000fe20000000800 */
[----:B------:R-:W-:Y:S01]  /*3a660*/  IMAD.MOV.U32 R160, RZ, RZ, R233 ;  /* 0x000000ffffa07224 */ /* 0x000fe200078e00e9 */
[----:B------:R-:W-:Y:S01]  /*3a670*/  MOV R161, R234 ;  /* 0x000000ea00a17202 */ /* 0x000fe20000000f00 */
[----:B------:R-:W-:Y:S01]  /*3a680*/  IMAD.MOV.U32 R162, RZ, RZ, R235 ;  /* 0x000000ffffa27224 */ /* 0x000fe200078e00eb */
[----:B------:R-:W-:Y:S01]  /*3a690*/  LDS R152, [R3+0xc200] ;  /* 0x00c2000003987984 */ /* 0x000fe20000000800 */
[----:B-1----:R-:W-:Y:S01]  /*3a6a0*/  HMMA.1688.F32.TF32 R40, R36, R222, R164 ;  /* 0x000000de2428723c */ /* 0x002fe200000810a4 */
[----:B------:R-:W-:-:S02]  /*3a6b0*/  IMAD.MOV.U32 R163, RZ, RZ, R231 ;  /* 0x000000ffffa37224 */ /* 0x000fc400078e00e7 */
[----:B------:R-:W-:Y:S04]  /*3a6c0*/  LDS R154, [R3+0xd200] ;  /* 0x00d20000039a7984 */ /* 0x000fe80000000800 */
[----:B------:R-:W-:Y:S01]  /*3a6d0*/  LDS R153, [R0+0xc200] ;  /* 0x00c2000000997984 */ /* 0x000fe20000000800 */
[C---:B------:R-:W-:Y:S03]  /*3a6e0*/  HMMA.1688.F32.TF32 R212, R32.reuse, R10, R216 ;  /* 0x0000000a20d4723c */ /* 0x040fe600000810d8 */
[----:B------:R-:W-:Y:S04]  /*3a6f0*/  STL.64 [R1+0x1960], R180 ;  /* 0x001960b401007387 */ /* 0x000fe80000100a00 */
[----:B------:R-:W-:Y:S01]  /*3a700*/  LDS R155, [R0+0xd200] ;  /* 0x00d20000009b7984 */ /* 0x000fe20000000800 */
[----:B------:R-:W-:Y:S03]  /*3a710*/  HMMA.1688.F32.TF32 R216, R32, R6, R16 ;  /* 0x0000000620d8723c */ /* 0x000fe60000081010 */
[----:B------:R-:W-:Y:S04]  /*3a720*/  STL.64 [R1+0x1978], R186 ;  /* 0x001978ba01007387 */ /* 0x000fe80000100a00 */
[----:B------:R-:W-:Y:S04]  /*3a730*/  STL.64 [R1+0x1970], R184 ;  /* 0x001970b801007387 */ /* 0x000fe80000100a00 */
[----:B------:R1:W-:Y:S04]  /*3a740*/  STL.64 [R1+0xe0], R40 ;  /* 0x0000e02801007387 */ /* 0x0003e80000100a00 */
[----:B------:R-:W2:Y:S04]  /*3a750*/  LDL R13, [R1+0x390] ;  /* 0x00039000010d7983 */ /* 0x000ea80000100800 */
        /* <DEDUP_REMOVED lines=14> */
[----:B------:R-:W3:Y:S04]  /*3a840*/  LDL.LU R76, [R1+0x1e0] ;  /* 0x0001e000014c7983 */ /* 0x000ee80000300800 */
[----:B------:R-:W3:Y:S04]  /*3a850*/  LDL.LU R77, [R1+0x1e4] ;  /* 0x0001e400014d7983 */ /* 0x000ee80000300800 */
[----:B------:R-:W3:Y:S04]  /*3a860*/  LDL.LU R78, [R1+0x1e8] ;  /* 0x0001e800014e7983 */ /* 0x000ee80000300800 */
[----:B------:R-:W3:Y:S04]  /*3a870*/  LDL.LU R79, [R1+0x1ec] ;  /* 0x0001ec00014f7983 */ /* 0x000ee80000300800 */
[----:B------:R-:W4:Y:S04]  /*3a880*/  LDL.LU R72, [R1+0x1f0] ;  /* 0x0001f00001487983 */ /* 0x000f280000300800 */
[----:B------:R-:W4:Y:S04]  /*3a890*/  LDL.LU R73, [R1+0x1f4] ;  /* 0x0001f40001497983 */ /* 0x000f280000300800 */
[----:B------:R-:W4:Y:S04]  /*3a8a0*/  LDL.LU R74, [R1+0x1f8] ;  /* 0x0001f800014a7983 */ /* 0x000f280000300800 */
[----:B------:R-:W4:Y:S04]  /*3a8b0*/  LDL.LU R75, [R1+0x1fc] ;  /* 0x0001fc00014b7983 */ /* 0x000f280000300800 */
        /* <DEDUP_REMOVED lines=18> */
[----:B------:R-:W-:-:S03]  /*3a9e0*/  IMAD.MOV.U32 R2, RZ, RZ, R42 ;  /* 0x000000ffff027224 */ /* 0x000fc600078e002a */
[----:B------:R-:W3:Y:S01]  /*3a9f0*/  LDL.LU R106, [R1+0x2d8] ;  /* 0x0002d800016a7983 */ /* 0x000ee20000300800 */
[----:B------:R-:W-:-:S03]  /*3aa00*/  IMAD.MOV.U32 R252, RZ, RZ, R43 ;  /* 0x000000fffffc7224 */ /* 0x000fc600078e002b */
[----:B------:R-:W3:Y:S04]  /*3aa10*/  LDL.LU R107, [R1+0x2dc] ;  /* 0x0002dc00016b7983 */ /* 0x000ee80000300800 */
[----:B-1----:R-:W4:Y:S04]  /*3aa20*/  LDL.LU R40, [R1+0x2e0] ;  /* 0x0002e00001287983 */ /* 0x002f280000300800 */
        /* <DEDUP_REMOVED lines=23> */
[----:B------:R-:W-:Y:S03]  /*3aba0*/  HMMA.1688.F32.TF32 R220, R32, R222, R224 ;  /* 0x000000de20dc723c */ /* 0x000fe600000810e0 */
        /* <DEDUP_REMOVED lines=8> */
[----:B--2---:R-:W1:Y:S04]  /*3ac30*/  LDSM.16.M88.4 R32, [R13+0xa4080] ;  /* 0x0a4080000d20783b */ /* 0x004e680000000200 */
[----:B------:R-:W3:Y:S04]  /*3ac40*/  LDSM.16.M88.4 R20, [R13+0xaa080] ;  /* 0x0aa080000d14783b */ /* 0x000ee80000000200 */
[----:B------:R-:W-:Y:S04]  /*3ac50*/  LDSM.16.M88.4 R8, [R13+0xa0080] ;  /* 0x0a0080000d08783b */ /* 0x000fe80000000200 */
[----:B------:R-:W-:Y:S04]  /*3ac60*/  LDSM.16.M88.4 R4, [R13+0xa2080] ;  /* 0x0a2080000d04783b */ /* 0x000fe80000000200 */
[----:B------:R-:W-:Y:S04]  /*3ac70*/  LDSM.16.M88.4 R28, [R13+0xa6080] ;  /* 0x0a6080000d1c783b */ /* 0x000fe80000000200 */
[----:B------:R-:W4:Y:S04]  /*3ac80*/  LDSM.16.M88.4 R24, [R13+0xa8080] ;  /* 0x0a8080000d18783b */ /* 0x000f280000000200 */
[----:B------:R-:W2:Y:S04]  /*3ac90*/  LDSM.16.M88.4 R16, [R13+0xac080] ;  /* 0x0ac080000d10783b */ /* 0x000ea80000000200 */
[----:B------:R-:W2:Y:S04]  /*3aca0*/  LDSM.16.M88.4 R12, [R13+0xae080] ;  /* 0x0ae080000d0c783b */ /* 0x000ea80000000200 */
[----:B------:R-:W4:Y:S04]  /*3acb0*/  LDL.LU R88, [R1+0xc0] ;  /* 0x0000c00001587983 */ /* 0x000f280000300800 */
[----:B------:R-:W4:Y:S01]  /*3acc0*/  LDL.LU R89, [R1+0xc4] ;  /* 0x0000c40001597983 */ /* 0x000f220000300800 */
[----:B-1----:R-:W-:Y:S03]  /*3acd0*/  HMMA.1688.F32.TF32 R96, R116, R32, R96 ;  /* 0x000000207460723c */ /* 0x002fe60000081060 */
[----:B------:R-:W4:Y:S04]  /*3ace0*/  LDL.LU R90, [R1+0xc8] ;  /* 0x0000c800015a7983 */ /* 0x000f280000300800 */
[----:B------:R-:W4:Y:S04]  /*3acf0*/  LDL.LU R91, [R1+0xcc] ;  /* 0x0000cc00015b7983 */ /* 0x000f280000300800 */
[----:B------:R-:W4:Y:S04]  /*3ad00*/  LDL.LU R108, [R1+0xd0] ;  /* 0x0000d000016c7983 */ /* 0x000f280000300800 */
[----:B------:R-:W4:Y:S04]  /*3ad10*/  LDL.LU R109, [R1+0xd4] ;  /* 0x0000d400016d7983 */ /* 0x000f280000300800 */
[----:B------:R-:W4:Y:S04]  /*3ad20*/  LDL.LU R110, [R1+0xd8] ;  /* 0x0000d800016e7983 */ /* 0x000f280000300800 */
[----:B------:R-:W4:Y:S01]  /*3ad30*/  LDL.LU R111, [R1+0xdc] ;  /* 0x0000dc00016f7983 */ /* 0x000f220000300800 */
[----:B------:R-:W-:Y:S01]  /*3ad40*/  IMAD.MOV.U32 R184, RZ, RZ, R228 ;  /* 0x000000ffffb87224 */ /* 0x000fe200078e00e4 */
[----:B------:R-:W-:Y:S01]  /*3ad50*/  MOV R185, R229 ;  /* 0x000000e500b97202 */ /* 0x000fe20000000f00 */
[----:B------:R-:W-:Y:S01]  /*3ad60*/  IMAD.MOV.U32 R186, RZ, RZ, R230 ;  /* 0x000000ffffba7224 */ /* 0x000fe200078e00e6 */
[----:B------:R-:W-:Y:S01]  /*3ad70*/  LDS R159, [R0+0xd280] ;  /* 0x00d28000009f7984 */ /* 0x000fe20000000800 */
[----:B------:R-:W-:-:S03]  /*3ad80*/  IMAD.MOV.U32 R187, RZ, RZ, R232 ;  /* 0x000000ffffbb7224 */ /* 0x000fc600078e00e8 */
[----:B------:R-:W-:Y:S04]  /*3ad90*/  LDS R224, [R3+0xc380] ;  /* 0x00c3800003e07984 */ /* 0x000fe80000000800 */
[----:B------:R-:W-:Y:S04]  /*3ada0*/  LDS R226, [R3+0xd380] ;  /* 0x00d3800003e27984 */ /* 0x000fe80000000800 */
[----:B------:R-:W-:Y:S04]  /*3adb0*/  LDS R225, [R0+0xc380] ;  /* 0x00c3800000e17984 */ /* 0x000fe80000000800 */
[----:B------:R-:W1:Y:S01]  /*3adc0*/  LDS R227, [R0+0xd380] ;  /* 0x00d3800000e37984 */ /* 0x000e620000000800 */
[C---:B---3--:R-:W-:Y:S03]  /*3add0*/  HMMA.1688.F32.TF32 R44, R52.reuse, R20, R104 ;  /* 0x00000014342c723c */ /* 0x048fe60000081068 */
[----:B------:R-:W3:Y:S04]  /*3ade0*/  LDL.LU R104, [R1+0x80] ;  /* 0x0000800001687983 */ /* 0x000ee80000300800 */
[----:B------:R-:W3:Y:S04]  /*3adf0*/  LDL.LU R105, [R1+0x84] ;  /* 0x0000840001697983 */ /* 0x000ee80000300800 */
[----:B------:R-:W3:Y:S04]  /*3ae00*/  LDL.LU R106, [R1+0x88] ;  /* 0x00008800016a7983 */ /* 0x000ee80000300800 */
[----:B------:R-:W3:Y:S01]  /*3ae10*/  LDL.LU R107, [R1+0x8c] ;  /* 0x00008c00016b7983 */ /* 0x000ee20000300800 */
[C---:B----4-:R-:W-:Y:S08]  /*3ae20*/  HMMA.1688.F32.TF32 R40, R52.reuse, R24, R40 ;  /* 0x000000183428723c */ /* 0x050ff00000081028 */
[C---:B------:R-:W-:Y:S08]  /*3ae30*/  HMMA.1688.F32.TF32 R36, R52.reuse, R28, R112 ;  /* 0x0000001c3424723c */ /* 0x040ff00000081070 */
[C---:B------:R-:W-:Y:S08]  /*3ae40*/  HMMA.1688.F32.TF32 R244, R52.reuse, R4, R244 ;  /* 0x0000000434f4723c */ /* 0x040ff000000810f4 */
[C---:B------:R-:W-:Y:S08]  /*3ae50*/  HMMA.1688.F32.TF32 R248, R52.reuse, R8, R248 ;  /* 0x0000000834f8723c */ /* 0x040ff000000810f8 */
[C---:B------:R-:W-:Y:S08]  /*3ae60*/  HMMA.1688.F32.TF32 R240, R52.reuse, R32, R240 ;  /* 0x0000002034f0723c */ /* 0x040ff000000810f0 */
[C---:B--2---:R-:W-:Y:S08]  /*3ae70*/  HMMA.1688.F32.TF32 R48, R52.reuse, R16, R48 ;  /* 0x000000103430723c */ /* 0x044ff00000081030 */
[----:B------:R-:W-:Y:S01]  /*3ae80*/  HMMA.1688.F32.TF32 R52, R52, R12, R188 ;  /* 0x0000000c3434723c */ /* 0x000fe200000810bc */
[----:B------:R-:W2:Y:S04]  /*3ae90*/  LDL.LU R188, [R1+0x70] ;  /* 0x0000700001bc7983 */ /* 0x000ea80000300800 */
[----:B------:R-:W2:Y:S04]  /*3aea0*/  LDL.LU R189, [R1+0x74] ;  /* 0x0000740001bd7983 */ /* 0x000ea80000300800 */
[----:B------:R-:W2:Y:S04]  /*3aeb0*/  LDL.LU R190, [R1+0x78] ;  /* 0x0000780001be7983 */ /* 0x000ea80000300800 */
[----:B------:R-:W2:Y:S04]  /*3aec0*/  LDL.LU R191, [R1+0x7c] ;  /* 0x00007c0001bf7983 */ /* 0x000ea80000300800 */
        /* <DEDUP_REMOVED lines=19> */
[----:B------:R-:W4:Y:S01]  /*3b000*/  LDL.LU R125, [R1+0x34] ;  /* 0x00003400017d7983 */ /* 0x000f220000300800 */
[C---:B------:R-:W-:Y:S03]  /*3b010*/  HMMA.1688.F32.TF32 R56, R84.reuse, R8, R56 ;  /* 0x000000085438723c */ /* 0x040fe60000081038 */
[----:B------:R-:W4:Y:S04]  /*3b020*/  LDL.LU R126, [R1+0x38] ;  /* 0x00003800017e7983 */ /* 0x000f280000300800 */
[----:B------:R-:W4:Y:S01]  /*3b030*/  LDL.LU R127, [R1+0x3c] ;  /* 0x00003c00017f7983 */ /* 0x000f220000300800 */
[C---:B------:R-:W-:Y:S08]  /*3b040*/  HMMA.1688.F32.TF32 R60, R84.reuse, R4, R60 ;  /* 0x00000004543c723c */ /* 0x040ff0000008103c */
[C---:B------:R-:W-:Y:S08]  /*3b050*/  HMMA.1688.F32.TF32 R64, R84.reuse, R32, R64 ;  /* 0x000000205440723c */ /* 0x040ff00000081040 */
[C---:B------:R-:W-:Y:S08]  /*3b060*/  HMMA.1688.F32.TF32 R68, R84.reuse, R28, R68 ;  /* 0x0000001c5444723c */ /* 0x040ff00000081044 */
[C---:B------:R-:W-:Y:S08]  /*3b070*/  HMMA.1688.F32.TF32 R72, R84.reuse, R24, R72 ;  /* 0x000000185448723c */ /* 0x040ff00000081048 */
[C---:B------:R-:W-:Y:S08]  /*3b080*/  HMMA.1688.F32.TF32 R76, R84.reuse, R20, R76 ;  /* 0x00000014544c723c */ /* 0x040ff0000008104c */
[C---:B------:R-:W-:Y:S08]  /*3b090*/  HMMA.1688.F32.TF32 R80, R84.reuse, R16, R80 ;  /* 0x000000105450723c */ /* 0x040ff00000081050 */
[----:B------:R-:W-:Y:S01]  /*3b0a0*/  HMMA.1688.F32.TF32 R84, R84, R12, R108 ;  /* 0x0000000c5454723c */ /* 0x000fe2000008106c */
[----:B------:R-:W-:Y:S07]  /*3b0b0*/  STL [R1+0x1958], R101 ;  /* 0x0019586501007387 */ /* 0x000fee0000100800 */
[C---:B------:R-:W-:Y:S01]  /*3b0c0*/  HMMA.1688.F32.TF32 R88, R116.reuse, R8, R88 ;  /* 0x000000087458723c */ /* 0x040fe20000081058 */
[----:B------:R-:W-:Y:S07]  /*3b0d0*/  STL [R1+0x1954], R102 ;  /* 0x0019546601007387 */ /* 0x000fee0000100800 */
[C---:B------:R-:W-:Y:S01]  /*3b0e0*/  HMMA.1688.F32.TF32 R92, R116.reuse, R4, R92 ;  /* 0x00000004745c723c */ /* 0x040fe2000008105c */
[----:B------:R-:W-:Y:S04]  /*3b0f0*/  STL [R1+0x1950], R103 ;  /* 0x0019506701007387 */ /* 0x000fe80000100800 */
[----:B------:R-:W4:Y:S04]  /*3b100*/  LDL.LU R132, [R1+0x10] ;  /* 0x0000100001847983 */ /* 0x000f280000300800 */
[----:B------:R-:W4:Y:S04]  /*3b110*/  LDL.LU R133, [R1+0x14] ;  /* 0x0000140001857983 */ /* 0x000f280000300800 */
[----:B------:R-:W4:Y:S04]  /*3b120*/  LDL.LU R134, [R1+0x18] ;  /* 0x0000180001867983 */ /* 0x000f280000300800 */
[----:B------:R-:W4:Y:S01]  /*3b130*/  LDL.LU R135, [R1+0x1c] ;  /* 0x00001c0001877983 */ /* 0x000f220000300800 */
[C---:B---3--:R-:W-:Y:S08]  /*3b140*/  HMMA.1688.F32.TF32 R104, R116.reuse, R24, R104 ;  /* 0x000000187468723c */ /* 0x048ff00000081068 */
[C---:B--2---:R-:W-:Y:S01]  /*3b150*/  HMMA.1688.F32.TF32 R108, R116.reuse, R20, R188 ;  /* 0x00000014746c723c */ /* 0x044fe200000810bc */
[----:B------:R-:W2:Y:S04]  /*3b160*/  LDL.LU R188, [R1] ;  /* 0x0000000001bc7983 */ /* 0x000ea80000300800 */
[----:B------:R-:W2:Y:S04]  /*3b170*/  LDL.LU R189, [R1+0x4] ;  /* 0x0000040001bd7983 */ /* 0x000ea80000300800 */
[----:B------:R-:W2:Y:S04]  /*3b180*/  LDL.LU R190, [R1+0x8] ;  /* 0x0000080001be7983 */ /* 0x000ea80000300800 */
[----:B------:R-:W2:Y:S01]  /*3b190*/  LDL.LU R191, [R1+0xc] ;  /* 0x00000c0001bf7983 */ /* 0x000ea20000300800 */
[C---:B----4-:R-:W-:Y:S09]  /*3b1a0*/  HMMA.1688.F32.TF32 R112, R116.reuse, R16, R112 ;  /* 0x000000107470723c */ /* 0x050ff20000081070 */
[----:B------:R-:W-:Y:S04]  /*3b1b0*/  STL [R1+0x191c], R108 ;  /* 0x00191c6c01007387 */ /* 0x000fe80000100800 */
[----:B------:R-:W-:Y:S04]  /*3b1c0*/  STL [R1+0x1918], R109 ;  /* 0x0019186d01007387 */ /* 0x000fe80000100800 */
[----:B------:R-:W-:Y:S01]  /*3b1d0*/  STL [R1+0x1914], R110 ;  /* 0x0019146e01007387 */ /* 0x000fe20000100800 */
[----:B------:R-:W-:Y:S03]  /*3b1e0*/  HMMA.1688.F32.TF32 R116, R116, R12, R136 ;  /* 0x0000000c7474723c */ /* 0x000fe60000081088 */
[----:B------:R-:W-:Y:S05]  /*3b1f0*/  STL [R1+0x1910], R111 ;  /* 0x0019106f01007387 */ /* 0x000fea0000100800 */
[C---:B------:R-:W-:Y:S01]  /*3b200*/  HMMA.1688.F32.TF32 R120, R148.reuse, R8, R120 ;  /* 0x000000089478723c */ /* 0x040fe20000081078 */
[----:B------:R-:W-:Y:S04]  /*3b210*/  STL [R1+0x192c], R112 ;  /* 0x00192c7001007387 */ /* 0x000fe80000100800 */
[----:B------:R-:W-:Y:S04]  /*3b220*/  STL [R1+0x1928], R113 ;  /* 0x0019287101007387 */ /* 0x000fe80000100800 */
[----:B------:R-:W-:Y:S04]  /*3b230*/  STL [R1+0x1924], R114 ;  /* 0x0019247201007387 */ /* 0x000fe80000100800 */
[----:B------:R3:W-:Y:S04]  /*3b240*/  STL [R1+0x1920], R115 ;  /* 0x0019207301007387 */ /* 0x0007e80000100800 */
[----:B------:R-:W-:Y:S04]  /*3b250*/  STL [R1+0x193c], R116 ;  /* 0x00193c7401007387 */ /* 0x000fe80000100800 */
[----:B------:R-:W-:Y:S04]  /*3b260*/  STL [R1+0x1938], R117 ;  /* 0x0019387501007387 */ /* 0x000fe80000100800 */
[----:B------:R-:W-:Y:S04]  /*3b270*/  STL [R1+0x1934], R118 ;  /* 0x0019347601007387 */ /* 0x000fe80000100800 */
[----:B------:R4:W-:Y:S04]  /*3b280*/  STL [R1+0x1930], R119 ;  /* 0x0019307701007387 */ /* 0x0009e80000100800 */
[----:B------:R-:W-:Y:S04]  /*3b290*/  STL [R1+0x194c], R120 ;  /* 0x00194c7801007387 */ /* 0x000fe80000100800 */
[----:B------:R-:W-:Y:S04]  /*3b2a0*/  STL [R1+0x1948], R121 ;  /* 0x0019487901007387 */ /* 0x000fe80000100800 */
[----:B------:R-:W-:Y:S04]  /*3b2b0*/  STL [R1+0x1944], R122 ;  /* 0x0019447a01007387 */ /* 0x000fe80000100800 */
        /* <DEDUP_REMOVED lines=17> */
[C---:B------:R-:W-:Y:S08]  /*3b3d0*/  HMMA.1688.F32.TF32 R124, R148.reuse, R4, R124 ;  /* 0x00000004947c723c */ /* 0x040ff0000008107c */
[C---:B------:R-:W-:Y:S08]  /*3b3e0*/  HMMA.1688.F32.TF32 R128, R148.reuse, R32, R128 ;  /* 0x000000209480723c */ /* 0x040ff00000081080 */
[----:B------:R-:W-:Y:S08]  /*3b3f0*/  HMMA.1688.F32.TF32 R132, R148, R28, R132 ;  /* 0x0000001c9484723c */ /* 0x000ff00000081084 */
[----:B---3--:R-:W-:Y:S08]  /*3b400*/  HMMA.1688.F32.TF32 R112, R152, R4, R184 ;  /* 0x000000049870723c */ /* 0x008ff000000810b8 */
[----:B--2---:R-:W-:Y:S08]  /*3b410*/  HMMA.1688.F32.TF32 R136, R148, R24, R188 ;  /* 0x000000189488723c */ /* 0x004ff000000810bc */
[----:B----4-:R-:W-:Y:S08]  /*3b420*/  HMMA.1688.F32.TF32 R116, R152, R8, R164 ;  /* 0x000000089874723c */ /* 0x010ff000000810a4 */
[----:B------:R-:W-:Y:S11]  /*3b430*/  HMMA.1688.F32.TF32 R140, R148, R20, R232 ;  /* 0x00000014948c723c */ /* 0x000ff600000810e8 */
[----:B------:R-:W-:Y:S04]  /*3b440*/  @!UPT UIADD3 URZ, URZ, URZ, URZ ;  /* 0x0000003f3f3ff290 */ /* 0x000fe8000fffe03f */
[----:B------:R-:W-:Y:S04]  /*3b450*/  STL.64 [R1+0xd0], R116 ;  /* 0x0000d07401007387 */ /* 0x000fe80000100a00 */
[----:B------:R2:W-:Y:S04]  /*3b460*/  STL.64 [R1+0xd8], R118 ;  /* 0x0000d87601007387 */ /* 0x0005e80000100a00 */
[----:B------:R-:W3:Y:S04]  /*3b470*/  LDL.LU R176, [R1+0xf0] ;  /* 0x0000f00001b07983 */ /* 0x000ee80000300800 */
[----:B------:R-:W3:Y:S04]  /*3b480*/  LDL.LU R177, [R1+0xf4] ;  /* 0x0000f40001b17983 */ /* 0x000ee80000300800 */
[----:B------:R-:W3:Y:S04]  /*3b490*/  LDL.LU R178, [R1+0xf8] ;  /* 0x0000f80001b27983 */ /* 0x000ee80000300800 */
[----:B------:R-:W3:Y:S04]  /*3b4a0*/  LDL.LU R179, [R1+0xfc] ;  /* 0x0000fc0001b37983 */ /* 0x000ee80000300800 */
[----:B------:R-:W4:Y:S04]  /*3b4b0*/  LDL.LU R172, [R1+0x100] ;  /* 0x0001000001ac7983 */ /* 0x000f280000300800 */
[----:B------:R-:W4:Y:S04]  /*3b4c0*/  LDL.LU R173, [R1+0x104] ;  /* 0x0001040001ad7983 */ /* 0x000f280000300800 */
[----:B------:R-:W4:Y:S04]  /*3b4d0*/  LDL.LU R174, [R1+0x108] ;  /* 0x0001080001ae7983 */ /* 0x000f280000300800 */
[----:B------:R-:W4:Y:S01]  /*3b4e0*/  LDL.LU R175, [R1+0x10c] ;  /* 0x00010c0001af7983 */ /* 0x000f220000300800 */
[----:B--2---:R-:W-:Y:S03]  /*3b4f0*/  HMMA.1688.F32.TF32 R116, R152, R32, R160 ;  /* 0x000000209874723c */ /* 0x004fe600000810a0 */
[----:B------:R-:W2:Y:S04]  /*3b500*/  LDL.LU R168, [R1+0x110] ;  /* 0x0001100001a87983 */ /* 0x000ea80000300800 */
[----:B------:R-:W2:Y:S04]  /*3b510*/  LDL.LU R169, [R1+0x114] ;  /* 0x0001140001a97983 */ /* 0x000ea80000300800 */
[----:B------:R-:W2:Y:S01]  /*3b520*/  LDL.LU R170, [R1+0x118] ;  /* 0x0001180001aa7983 */ /* 0x000ea20000300800 */
[C---:B------:R-:W-:Y:S03]  /*3b530*/  HMMA.1688.F32.TF32 R144, R148.reuse, R16, R228 ;  /* 0x000000109490723c */ /* 0x040fe600000810e4 */
[----:B------:R-:W2:Y:S04]  /*3b540*/  LDL.LU R171, [R1+0x11c] ;  /* 0x00011c0001ab7983 */ /* 0x000ea80000300800 */
[----:B------:R-:W2:Y:S01]  /*3b550*/  LDL.LU R160, [R1+0x130] ;  /* 0x0001300001a07983 */ /* 0x000ea20000300800 */
[----:B------:R-:W-:Y:S03]  /*3b560*/  HMMA.1688.F32.TF32 R148, R148, R12, R236 ;  /* 0x0000000c9494723c */ /* 0x000fe600000810ec */
[----:B------:R-:W2:Y:S04]  /*3b570*/  LDL.LU R161, [R1+0x134] ;  /* 0x0001340001a17983 */ /* 0x000ea80000300800 */
[----:B------:R-:W2:Y:S04]  /*3b580*/  LDL.LU R162, [R1+0x138] ;  /* 0x0001380001a27983 */ /* 0x000ea80000300800 */
[----:B------:R-:W2:Y:S01]  /*3b590*/  LDL.LU R163, [R1+0x13c] ;  /* 0x00013c0001a37983 */ /* 0x000ea20000300800 */
[----:B------:R-:W-:Y:S03]  /*3b5a0*/  HMMA.1688.F32.TF32 R120, R152, R28, R180 ;  /* 0x0000001c9878723c */ /* 0x000fe600000810b4 */
[----:B------:R-:W2:Y:S04]  /*3b5b0*/  LDL.LU R236, [R1+0x150] ;  /* 0x0001500001ec7983 */ /* 0x000ea80000300800 */
        /* <DEDUP_REMOVED lines=44> */
[----:B------:R-:W-:-:S03]  /*3b880*/  IMAD.MOV.U32 R110, RZ, RZ, R114 ;  /* 0x000000ffff6e7224 */ /* 0x000fc600078e0072 */
[----:B------:R-:W4:Y:S01]  /*3b890*/  LDL.LU R165, [R1+0x124] ;  /* 0x0001240001a57983 */ /* 0x000f220000300800 */
[----:B------:R-:W-:-:S03]  /*3b8a0*/  IMAD.MOV.U32 R111, RZ, RZ, R115 ;  /* 0x000000ffff6f7224 */ /* 0x000fc600078e0073 */
[----:B------:R-:W4:Y:S01]  /*3b8b0*/  LDL.LU R166, [R1+0x128] ;  /* 0x0001280001a67983 */ /* 0x000f220000300800 */
[----:B------:R-:W-:Y:S01]  /*3b8c0*/  IMAD.MOV.U32 R108, RZ, RZ, R112 ;  /* 0x000000ffff6c7224 */ /* 0x000fe200078e0070 */
[----:B------:R-:W-:Y:S02]  /*3b8d0*/  MOV R109, R113 ;  /* 0x00000071006d7202 */ /* 0x000fe40000000f00 */
[----:B------:R-:W4:Y:S01]  /*3b8e0*/  LDL.LU R167, [R1+0x12c] ;  /* 0x00012c0001a77983 */ /* 0x000f220000300800 */
[----:B------:R-:W-:Y:S01]  /*3b8f0*/  IMAD.MOV.U32 R114, RZ, RZ, R118 ;  /* 0x000000ffff727224 */ /* 0x000fe200078e0076 */
[----:B------:R-:W-:Y:S01]  /*3b900*/  MOV R113, R117 ;  /* 0x0000007500717202 */ /* 0x000fe20000000f00 */
[----:B------:R-:W-:Y:S01]  /*3b910*/  IMAD.MOV.U32 R115, RZ, RZ, R119 ;  /* 0x000000ffff737224 */ /* 0x000fe200078e0077 */
        /* <DEDUP_REMOVED lines=9> */
[----:B------:R-:W-:-:S03]  /*3b9b0*/  IMAD.MOV.U32 R116, RZ, RZ, R120 ;  /* 0x000000ffff747224 */ /* 0x000fc600078e0078 */
[----:B------:R-:W4:Y:S01]  /*3b9c0*/  LDL.LU R252, [R1+0x19f0] ;  /* 0x0019f00001fc7983 */ /* 0x000f220000300800 */
[----:B-1----:R-:W-:Y:S03]  /*3b9d0*/  HMMA.1688.F32.TF32 R220, R224, R12, R220 ;  /* 0x0000000ce0dc723c */ /* 0x002fe600000810dc */
[----:B------:R-:W-:Y:S04]  /*3b9e0*/  LDS R188, [R3+0xc300] ;  /* 0x00c3000003bc7984 */ /* 0x000fe80000000800 */
[----:B------:R-:W-:Y:S04]  /*3b9f0*/  LDS R190, [R3+0xd300] ;  /* 0x00d3000003be7984 */ /* 0x000fe80000000800 */
[----:B------:R-:W-:Y:S04]  /*3ba00*/  LDS R189, [R0+0xc300] ;  /* 0x00c3000000bd7984 */ /* 0x000fe80000000800 */
[----:B------:R-:W1:Y:S01]  /*3ba10*/  LDS R191, [R0+0xd300] ;  /* 0x00d3000000bf7984 */ /* 0x000e620000000800 */
[C---:B--2---:R-:W-:Y:S08]  /*3ba20*/  HMMA.1688.F32.TF32 R216, R152.reuse, R24, R216 ;  /* 0x0000001898d8723c */ /* 0x044ff000000810d8 */
[----:B---3--:R-:W-:Y:S08]  /*3ba30*/  HMMA.1688.F32.TF32 R212, R152, R20, R212 ;  /* 0x0000001498d4723c */ /* 0x008ff000000810d4 */
[----:B------:R-:W-:Y:S08]  /*3ba40*/  HMMA.1688.F32.TF32 R196, R156, R4, R196 ;  /* 0x000000049cc4723c */ /* 0x000ff000000810c4 */
[----:B------:R-:W-:Y:S01]  /*3ba50*/  IMAD.MOV.U32 R122, RZ, RZ, R218 ;  /* 0x000000ffff7a7224 */ /* 0x000fe200078e00da */
[----:B------:R-:W-:Y:S01]  /*3ba60*/  MOV R123, R219 ;  /* 0x000000db007b7202 */ /* 0x000fe20000000f00 */
[----:B------:R-:W-:Y:S01]  /*3ba70*/  IMAD.MOV.U32 R120, RZ, RZ, R216 ;  /* 0x000000ffff787224 */ /* 0x000fe200078e00d8 */
[----:B------:R-:W2:Y:S01]  /*3ba80*/  LDL.LU.64 R218, [R1+0x19e8] ;  /* 0x0019e80001da7983 */ /* 0x000ea20000300a00 */
[----:B------:R-:W-:-:S03]  /*3ba90*/  IMAD.MOV.U32 R121, RZ, RZ, R217 ;  /* 0x000000ffff797224 */ /* 0x000fc600078e00d9 */
[----:B------:R-:W2:Y:S01]  /*3baa0*/  LDL.LU.64 R216, [R1+0x19e0] ;  /* 0x0019e00001d87983 */ /* 0x000ea20000300a00 */
[C---:B----4-:R-:W-:Y:S08]  /*3bab0*/  HMMA.1688.F32.TF32 R208, R152.reuse, R16, R208 ;  /* 0x0000001098d0723c */ /* 0x050ff000000810d0 */
[----:B------:R-:W-:Y:S08]  /*3bac0*/  HMMA.1688.F32.TF32 R152, R152, R12, R204 ;  /* 0x0000000c9898723c */ /* 0x000ff000000810cc */
[----:B------:R-:W-:Y:S01]  /*3bad0*/  HMMA.1688.F32.TF32 R200, R156, R8, R200 ;  /* 0x000000089cc8723c */ /* 0x000fe200000810c8 */
[----:B------:R-:W-:Y:S01]  /*3bae0*/  IMAD.MOV.U32 R102, RZ, RZ, R214 ;  /* 0x000000ffff667224 */ /* 0x000fe200078e00d6 */
[----:B------:R-:W-:Y:S01]  /*3baf0*/  MOV R103, R215 ;  /* 0x000000d700677202 */ /* 0x000fe20000000f00 */
[----:B------:R-:W-:Y:S01]  /*3bb00*/  IMAD.MOV.U32 R99, RZ, RZ, R212 ;  /* 0x000000ffff637224 */ /* 0x000fe200078e00d4 */
[----:B------:R-:W3:Y:S01]  /*3bb10*/  LDL.LU.64 R214, [R1+0x19d8] ;  /* 0x0019d80001d67983 */ /* 0x000ee20000300a00 */
[----:B------:R-:W-:-:S03]  /*3bb20*/  IMAD.MOV.U32 R101, RZ, RZ, R213 ;  /* 0x000000ffff657224 */ /* 0x000fc600078e00d5 */
[----:B------:R-:W3:Y:S01]  /*3bb30*/  LDL.LU.64 R212, [R1+0x19d0] ;  /* 0x0019d00001d47983 */ /* 0x000ee20000300a00 */
[C---:B------:R-:W-:Y:S03]  /*3bb40*/  HMMA.1688.F32.TF32 R192, R156.reuse, R32, R192 ;  /* 0x000000209cc0723c */ /* 0x040fe600000810c0 */
[----:B------:R-:W-:Y:S04]  /*3bb50*/  STL.64 [R1+0x70], R208 ;  /* 0x000070d001007387 */ /* 0x000fe80000100a00 */
[----:B------:R4:W-:Y:S04]  /*3bb60*/  STL.64 [R1+0x78], R210 ;  /* 0x000078d201007387 */ /* 0x0009e80000100a00 */
[----:B----4-:R-:W4:Y:S04]  /*3bb70*/  LDL.LU.64 R210, [R1+0x19c8] ;  /* 0x0019c80001d27983 */ /* 0x010f280000300a00 */
[----:B------:R-:W4:Y:S04]  /*3bb80*/  LDL.LU.64 R208, [R1+0x19c0] ;  /* 0x0019c00001d07983 */ /* 0x000f280000300a00 */
[----:B------:R-:W4:Y:S04]  /*3bb90*/  LDL.LU.64 R206, [R1+0x19b8] ;  /* 0x0019b80001ce7983 */ /* 0x000f280000300a00 */
[----:B------:R-:W4:Y:S04]  /*3bba0*/  LDL.LU.64 R204, [R1+0x19b0] ;  /* 0x0019b00001cc7983 */ /* 0x000f280000300a00 */
[----:B------:R1:W-:Y:S04]  /*3bbb0*/  STL.64 [R1+0x60], R152 ;  /* 0x0000609801007387 */ /* 0x0003e80000100a00 */
[----:B------:R-:W-:Y:S04]  /*3bbc0*/  STL.64 [R1+0x68], R154 ;  /* 0x0000689a01007387 */ /* 0x000fe80000100a00 */
[----:B-1----:R-:W4:Y:S04]  /*3bbd0*/  LDL.LU R152, [R1+0x160] ;  /* 0x0001600001987983 */ /* 0x002f280000300800 */
[----:B------:R-:W4:Y:S04]  /*3bbe0*/  LDL.LU R153, [R1+0x164] ;  /* 0x0001640001997983 */ /* 0x000f280000300800 */
[----:B------:R-:W-:Y:S04]  /*3bbf0*/  STL.64 [R1+0x50], R200 ;  /* 0x000050c801007387 */ /* 0x000fe80000100a00 */
[----:B------:R1:W-:Y:S04]  /*3bc00*/  STL.64 [R1+0x58], R202 ;  /* 0x000058ca01007387 */ /* 0x0003e80000100a00 */
[----:B-1----:R-:W4:Y:S04]  /*3bc10*/  LDL.LU.64 R202, [R1+0x19a8] ;  /* 0x0019a80001ca7983 */ /* 0x002f280000300a00 */
[----:B------:R-:W4:Y:S04]  /*3bc20*/  LDL.LU.64 R200, [R1+0x19a0] ;  /* 0x0019a00001c87983 */ /* 0x000f280000300a00 */
        /* <DEDUP_REMOVED lines=8> */
[C---:B------:R-:W-:Y:S08]  /*3bcb0*/  HMMA.1688.F32.TF32 R184, R156.reuse, R28, R184 ;  /* 0x0000001c9cb8723c */ /* 0x040ff000000810b8 */
[----:B------:R-:W-:Y:S11]  /*3bcc0*/  HMMA.1688.F32.TF32 R180, R156, R24, R180 ;  /* 0x000000189cb4723c */ /* 0x000ff600000810b4 */
[----:B------:R-:W-:Y:S04]  /*3bcd0*/  @!UPT UIADD3 URZ, URZ, URZ, URZ ;  /* 0x0000003f3f3ff290 */ /* 0x000fe8000fffe03f */
        /* <DEDUP_REMOVED lines=8> */
[----:B------:R-:W-:-:S02]  /*3bd60*/  IMAD.MOV.U32 R154, RZ, RZ, R252 ;  /* 0x000000ffff9a7224 */ /* 0x000fc400078e00fc */
[----:B------:R-:W-:Y:S01]  /*3bd70*/  IMAD.MOV.U32 R155, RZ, RZ, R2 ;  /* 0x000000ffff9b7224 */ /* 0x000fe200078e0002 */
[C---:B--2---:R-:W-:Y:S08]  /*3bd80*/  HMMA.1688.F32.TF32 R216, R224.reuse, R16, R216 ;  /* 0x00000010e0d8723c */ /* 0x044ff000000810d8 */
[C---:B---3--:R-:W-:Y:S08]  /*3bd90*/  HMMA.1688.F32.TF32 R212, R224.reuse, R20, R212 ;  /* 0x00000014e0d4723c */ /* 0x048ff000000810d4 */
[C---:B----4-:R-:W-:Y:S08]  /*3bda0*/  HMMA.1688.F32.TF32 R208, R224.reuse, R24, R208 ;  /* 0x00000018e0d0723c */ /* 0x050ff000000810d0 */
[----:B------:R-:W-:Y:S08]  /*3bdb0*/  HMMA.1688.F32.TF32 R204, R224, R28, R204 ;  /* 0x0000001ce0cc723c */ /* 0x000ff000000810cc */
[----:B------:R-:W-:Y:S08]  /*3bdc0*/  HMMA.1688.F32.TF32 R152, R156, R20, R152 ;  /* 0x000000149c98723c */ /* 0x000ff00000081098 */
[C---:B------:R-:W-:Y:S11]  /*3bdd0*/  HMMA.1688.F32.TF32 R200, R224.reuse, R32, R200 ;  /* 0x00000020e0c8723c */ /* 0x040ff600000810c8 */
[----:B------:R-:W-:Y:S04]  /*3bde0*/  @!UPT UIADD3 URZ, URZ, URZ, URZ ;  /* 0x0000003f3f3ff290 */ /* 0x000fe8000fffe03f */
[----:B------:R-:W-:Y:S04]  /*3bdf0*/  STL.64 [R1], R152 ;  /* 0x0000009801007387 */ /* 0x000fe80000100a00 */
[----:B------:R1:W-:Y:S01]  /*3be00*/  STL.64 [R1+0x8], R154 ;  /* 0x0000089a01007387 */ /* 0x0003e20000100a00 */
[----:B------:R-:W-:Y:S08]  /*3be10*/  HMMA.1688.F32.TF32 R196, R224, R4, R196 ;  /* 0x00000004e0c4723c */ /* 0x000ff000000810c4 */
[----:B-1----:R-:W-:Y:S01]  /*3be20*/  HMMA.1688.F32.TF32 R152, R156, R16, R236 ;  /* 0x000000109c98723c */ /* 0x002fe200000810ec */
[----:B------:R-:W-:Y:S04]  /*3be30*/  LDS R236, [R3+0xe180] ;  /* 0x00e1800003ec7984 */ /* 0x000fe80000000800 */
[----:B------:R-:W-:Y:S03]  /*3be40*/  LDS R238, [R3+0xf180] ;  /* 0x00f1800003ee7984 */ /* 0x000fe60000000800 */
[-C--:B------:R-:W-:Y:S01]  /*3be50*/  HMMA.1688.F32.TF32 R192, R224, R8.reuse, R192 ;  /* 0x00000008e0c0723c */ /* 0x080fe200000810c0 */
[----:B------:R-:W-:Y:S04]  /*3be60*/  LDS R224, [R3+0xe000] ;  /* 0x00e0000003e07984 */ /* 0x000fe80000000800 */
[----:B------:R-:W-:Y:S04]  /*3be70*/  LDS R226, [R3+0xf000] ;  /* 0x00f0000003e27984 */ /* 0x000fe80000000800 */
[----:B------:R-:W-:Y:S04]  /*3be80*/  LDS R225, [R0+0xe000] ;  /* 0x00e0000000e17984 */ /* 0x000fe80000000800 */
[----:B------:R-:W1:Y:S04]  /*3be90*/  LDS R227, [R0+0xf000] ;  /* 0x00f0000000e37984 */ /* 0x000e680000000800 */
[----:B------:R-:W-:Y:S04]  /*3bea0*/  STL [R1+0x1908], R152 ;  /* 0x0019089801007387 */ /* 0x000fe80000100800 */
[----:B------:R-:W-:Y:S04]  /*3beb0*/  STL [R1+0x1904], R153 ;  /* 0x0019049901007387 */ /* 0x000fe80000100800 */
[----:B------:R-:W-:Y:S04]  /*3bec0*/  STL [R1+0x1900], R154 ;  /* 0x0019009a01007387 */ /* 0x000fe80000100800 */
[----:B------:R1:W-:Y:S01]  /*3bed0*/  STL [R1+0x18fc], R155 ;  /* 0x0018fc9b01007387 */ /* 0x0003e20000100800 */
[----:B------:R-:W-:Y:S03]  /*3bee0*/  HMMA.1688.F32.TF32 R160, R188, R8, R160 ;  /* 0x00000008bca0723c */ /* 0x000fe600000810a0 */
[----:B------:R-:W-:Y:S04]  /*3bef0*/  LDS R237, [R0+0xe180] ;  /* 0x00e1800000ed7984 */ /* 0x000fe80000000800 */
[----:B------:R-:W-:Y:S01]  /*3bf00*/  LDS R239, [R0+0xf180] ;  /* 0x00f1800000ef7984 */ /* 0x000fe20000000800 */
[----:B-1----:R-:W-:Y:S08]  /*3bf10*/  HMMA.1688.F32.TF32 R152, R224, R10, R248 ;  /* 0x0000000ae098723c */ /* 0x002ff000000810f8 */
[----:B------:R-:W-:Y:S08]  /*3bf20*/  HMMA.1688.F32.TF32 R164, R188, R4, R164 ;  /* 0x00000004bca4723c */ /* 0x000ff000000810a4 */
[----:B------:R-:W-:Y:S08]  /*3bf30*/  HMMA.1688.F32.TF32 R36, R224, R30, R36 ;  /* 0x0000001ee024723c */ /* 0x000ff00000081024 */
[----:B------:R-:W-:Y:S01]  /*3bf40*/  IMAD.MOV.U32 R9, RZ, RZ, R152 ;  /* 0x000000ffff097224 */ /* 0x000fe200078e0098 */
[----:B------:R-:W-:Y:S01]  /*3bf50*/  MOV R8, R153 ;  /* 0x0000009900087202 */ /* 0x000fe20000000f00 */
[----:B------:R-:W-:-:S02]  /*3bf60*/  IMAD.MOV.U32 R5, RZ, RZ, R154 ;  /* 0x000000ffff057224 */ /* 0x000fc400078e009a */
[----:B------:R-:W-:Y:S02]  /*3bf70*/  IMAD.MOV.U32 R4, RZ, RZ, R155 ;  /* 0x000000ffff047224 */ /* 0x000fe400078e009b */
[----:B------:R-:W-:Y:S08]  /*3bf80*/  HMMA.1688.F32.TF32 R152, R224, R6, R244 ;  /* 0x00000006e098723c */ /* 0x000ff000000810f4 */
[----:B------:R-:W-:Y:S02]  /*3bf90*/  HMMA.1688.F32.TF32 R168, R188, R32, R168 ;  /* 0x00000020bca8723c */ /* 0x000fe400000810a8 */
[----:B------:R-:W-:Y:S01]  /*3bfa0*/  IMAD.MOV.U32 R245, RZ, RZ, R36 ;  /* 0x000000fffff57224 */ /* 0x000fe200078e0024 */
[----:B------:R-:W-:-:S05]  /*3bfb0*/  MOV R244, R37 ;  /* 0x0000002500f47202 */ /* 0x000fca0000000f00 */
[C---:B------:R-:W-:Y:S08]  /*3bfc0*/  HMMA.1688.F32.TF32 R172, R188.reuse, R28, R172 ;  /* 0x0000001cbcac723c */ /* 0x040ff000000810ac */
[----:B------:R-:W-:Y:S01]  /*3bfd0*/  HMMA.1688.F32.TF32 R176, R188, R24, R176 ;  /* 0x00000018bcb0723c */ /* 0x000fe200000810b0 */
[----:B------:R-:W-:Y:S02]  /*3bfe0*/  IMAD.MOV.U32 R29, RZ, RZ, R38 ;  /* 0x000000ffff1d7224 */ /* 0x000fe400078e0026 */
[----:B------:R-:W-:-:S05]  /*3bff0*/  IMAD.MOV.U32 R28, RZ, RZ, R39 ;  /* 0x000000ffff1c7224 */ /* 0x000fca00078e0027 */
[C---:B------:R-:W-:Y:S08]  /*3c000*/  HMMA.1688.F32.TF32 R180, R188.reuse, R20, R180 ;  /* 0x00000014bcb4723c */ /* 0x040ff000000810b4 */
[----:B------:R-:W-:Y:S07]  /*3c010*/  HMMA.1688.F32.TF32 R184, R188, R16, R184 ;  /* 0x00000010bcb8723c */ /* 0x000fee00000810b8 */
[----:B------:R-:W-:Y:S01]  /*3c020*/  IMAD.MOV.U32 R17, RZ, RZ, R152 ;  /* 0x000000ffff117224 */ /* 0x000fe200078e0098 */
[-C--:B------:R-:W-:Y:S01]  /*3c030*/  HMMA.1688.F32.TF32 R156, R156, R12.reuse, R228 ;  /* 0x0000000c9c9c723c */ /* 0x080fe200000810e4 */
[----:B------:R-:W-:Y:S01]  /*3c040*/  MOV R16, R153 ;  /* 0x0000009900107202 */ /* 0x000fe20000000f00 */
[----:B------:R-:W-:Y:S04]  /*3c050*/  LDS R228, [R3+0xe080] ;  /* 0x00e0800003e47984 */ /* 0x000fe80000000800 */
[----:B------:R-:W-:Y:S02]  /*3c060*/  LDS R230, [R3+0xf080] ;  /* 0x00f0800003e67984 */ /* 0x000fe40000000800 */
[----:B------:R-:W-:Y:S02]  /*3c070*/  HMMA.1688.F32.TF32 R188, R188, R12, R232 ;  /* 0x0000000cbcbc723c */ /* 0x000fe400000810e8 */
[----:B------:R-:W-:Y:S04]  /*3c080*/  LDS R229, [R0+0xe080] ;  /* 0x00e0800000e57984 */ /* 0x000fe80000000800 */
[----:B------:R-:W1:Y:S01]  /*3c090*/  LDS R231, [R0+0xf080] ;  /* 0x00f0800000e77984 */ /* 0x000e620000000800 */
[----:B------:R-:W-:-:S02]  /*3c0a0*/  IMAD.MOV.U32 R13, RZ, RZ, R154 ;  /* 0x000000ffff0d7224 */ /* 0x000fc400078e009a */
[----:B------:R-:W-:Y:S01]  /*3c0b0*/  IMAD.MOV.U32 R12, RZ, RZ, R155 ;  /* 0x000000ffff0c7224 */ /* 0x000fe200078e009b */
[C---:B------:R-:W-:Y:S01]  /*3c0c0*/  HMMA.1688.F32.TF32 R36, R224.reuse, R26, R40 ;  /* 0x0000001ae024723c */ /* 0x040fe20000081028 */
[----:B------:R-:W-:Y:S04]  /*3c0d0*/  LDS R232, [R3+0xe100] ;  /* 0x00e1000003e87984 */ /* 0x000fe80000000800 */
[----:B------:R2:W-:Y:S03]  /*3c0e0*/  STL [R1+0x190c], R159 ;  /* 0x00190c9f01007387 */ /* 0x0005e60000100800 */
[----:B------:R-:W-:Y:S01]  /*3c0f0*/  HMMA.1688.F32.TF32 R152, R224, R34, R240 ;  /* 0x00000022e098723c */ /* 0x000fe200000810f0 */
[----:B------:R-:W-:Y:S04]  /*3c100*/  LDS R234, [R3+0xf100] ;  /* 0x00f1000003ea7984 */ /* 0x000fe80000000800 */
[----:B------:R-:W-:Y:S04]  /*3c110*/  LDS R233, [R0+0xe100] ;  /* 0x00e1000000e97984 */ /* 0x000fe80000000800 */
[----:B------:R-:W3:Y:S07]  /*3c120*/  LDS R235, [R0+0xf100] ;  /* 0x00f1000000eb7984 */ /* 0x000eee0000000800 */
[----:B------:R-:W-:Y:S01]  /*3c130*/  MOV R252, R37 ;  /* 0x0000002500fc7202 */ /* 0x000fe20000000f00 */
[----:B------:R-:W-:-:S02]  /*3c140*/  IMAD.MOV.U32 R247, RZ, RZ, R38 ;  /* 0x000000fffff77224 */ /* 0x000fc400078e0026 */
[----:B------:R-:W-:-:S05]  /*3c150*/  IMAD.MOV.U32 R246, RZ, RZ, R39 ;  /* 0x000000fffff67224 */ /* 0x000fca00078e0027 */
[----:B------:R-:W-:Y:S02]  /*3c160*/  IMAD.MOV.U32 R20, RZ, RZ, R155 ;  /* 0x000000ffff147224 */ /* 0x000fe400078e009b */
[----:B------:R-:W-:Y:S02]  /*3c170*/  IMAD.MOV.U32 R155, RZ, RZ, R36 ;  /* 0x000000ffff9b7224 */ /* 0x000fe400078e0024 */
[C---:B------:R-:W-:Y:S01]  /*3c180*/  HMMA.1688.F32.TF32 R36, R224.reuse, R22, R44 ;  /* 0x00000016e024723c */ /* 0x040fe2000008102c */
[----:B------:R-:W-:Y:S01]  /*3c190*/  IMAD.MOV.U32 R25, RZ, RZ, R152 ;  /* 0x000000ffff197224 */ /* 0x000fe200078e0098 */
[----:B------:R-:W-:Y:S01]  /*3c1a0*/  MOV R24, R153 ;  /* 0x0000009900187202 */ /* 0x000fe20000000f00 */
[----:B------:R-:W-:Y:S11]  /*3c1b0*/  IMAD.MOV.U32 R21, RZ, RZ, R154 ;  /* 0x000000ffff157224 */ /* 0x000ff600078e009a */
[----:B------:R-:W-:Y:S10]  /*3c1c0*/  @!UPT UIADD3 URZ, URZ, URZ, URZ ;  /* 0x0000003f3f3ff290 */ /* 0x000ff4000fffe03f */
[----:B--2---:R-:W-:Y:S01]  /*3c1d0*/  IMAD.MOV.U32 R159, RZ, RZ, R36 ;  /* 0x000000ffff9f7224 */ /* 0x004fe200078e0024 */
[----:B------:R-:W-:Y:S01]  /*3c1e0*/  MOV R152, R37 ;  /* 0x0000002500987202 */ /* 0x000fe20000000f00 */
[----:B------:R-:W-:Y:S02]  /*3c1f0*/  IMAD.MOV.U32 R153, RZ, RZ, R38 ;  /* 0x000000ffff997224 */ /* 0x000fe400078e0026 */
[----:B------:R-:W-:Y:S02]  /*3c200*/  IMAD.MOV.U32 R154, RZ, RZ, R39 ;  /* 0x000000ffff9a7224 */ /* 0x000fe400078e0027 */
[C---:B------:R-:W-:Y:S08]  /*3c210*/  HMMA.1688.F32.TF32 R36, R224.reuse, R18, R48 ;  /* 0x00000012e024723c */ /* 0x040ff00000081030 */
[----:B------:R-:W-:Y:S08]  /*3c220*/  HMMA.1688.F32.TF32 R40, R224, R14, R52 ;  /* 0x0000000ee028723c */ /* 0x000ff00000081034 */
[C---:B-1----:R-:W-:Y:S07]  /*3c230*/  HMMA.1688.F32.TF32 R44, R228.reuse, R10, R56 ;  /* 0x0000000ae42c723c */ /* 0x042fee0000081038 */
[----:B------:R-:W-:Y:S04]  /*3c240*/  STL.64 [R1+0x1d0], R36 ;  /* 0x0001d02401007387 */ /* 0x000fe80000100a00 */
[----:B------:R1:W-:Y:S02]  /*3c250*/  STL.64 [R1+0x1d8], R38 ;  /* 0x0001d82601007387 */ /* 0x0003e40000100a00 */
[C---:B-1----:R-:W-:Y:S02]  /*3c260*/  HMMA.1688.F32.TF32 R36, R228.reuse, R6, R60 ;  /* 0x00000006e424723c */ /* 0x042fe4000008103c */
[----:B------:R-:W-:Y:S04]  /*3c270*/  STL.64 [R1+0x150], R40 ;  /* 0x0001502801007387 */ /* 0x000fe80000100a00 */
[----:B------:R1:W-:Y:S04]  /*3c280*/  STL.64 [R1+0x158], R42 ;  /* 0x0001582a01007387 */ /* 0x0003e80000100a00 */
[----:B------:R-:W-:Y:S04]  /*3c290*/  STL.64 [R1+0x140], R44 ;  /* 0x0001402c01007387 */ /* 0x000fe80000100a00 */
[----:B------:R2:W-:Y:S01]  /*3c2a0*/  STL.64 [R1+0x148], R46 ;  /* 0x0001482e01007387 */ /* 0x0005e20000100a00 */
[C---:B-1----:R-:W-:Y:S08]  /*3c2b0*/  HMMA.1688.F32.TF32 R40, R228.reuse, R34, R64 ;  /* 0x00000022e428723c */ /* 0x042ff00000081040 */
[----:B------:R-:W-:Y:S01]  /*3c2c0*/  STL.64 [R1+0x130], R36 ;  /* 0x0001302401007387 */ /* 0x000fe20000100a00 */
[C---:B--2---:R-:W-:Y:S03]  /*3c2d0*/  HMMA.1688.F32.TF32 R44, R228.reuse, R30, R68 ;  /* 0x0000001ee42c723c */ /* 0x044fe60000081044 */
[----:B------:R1:W-:Y:S05]  /*3c2e0*/  STL.64 [R1+0x138], R38 ;  /* 0x0001382601007387 */ /* 0x0003ea0000100a00 */
[C---:B-1----:R-:W-:Y:S06]  /*3c2f0*/  HMMA.1688.F32.TF32 R36, R228.reuse, R26, R72 ;  /* 0x0000001ae424723c */ /* 0x042fec0000081048 */
[----:B------:R-:W-:Y:S04]  /*3c300*/  STL.64 [R1+0x120], R40 ;  /* 0x0001202801007387 */ /* 0x000fe80000100a00 */
[----:B------:R1:W-:Y:S05]  /*3c310*/  STL.64 [R1+0x128], R42 ;  /* 0x0001282a01007387 */ /* 0x0003ea0000100a00 */
[----:B------:R-:W-:Y:S04]  /*3c320*/  STL.64 [R1+0x110], R44 ;  /* 0x0001102c01007387 */ /* 0x000fe80000100a00 */
[----:B------:R-:W-:Y:S01]  /*3c330*/  STL.64 [R1+0x118], R46 ;  /* 0x0001182e01007387 */ /* 0x000fe20000100a00 */
[----:B-1----:R-:W-:Y:S03]  /*3c340*/  HMMA.1688.F32.TF32 R40, R228, R22, R76 ;  /* 0x00000016e428723c */ /* 0x002fe6000008104c */
[----:B------:R-:W-:Y:S04]  /*3c350*/  STL.64 [R1+0x100], R36 ;  /* 0x0001002401007387 */ /* 0x000fe80000100a00 */
[----:B------:R1:W-:Y:S01]  /*3c360*/  STL.64 [R1+0x108], R38 ;  /* 0x0001082601007387 */ /* 0x0003e20000100a00 */
[C---:B---3--:R-:W-:Y:S08]  /*3c370*/  HMMA.1688.F32.TF32 R240, R232.reuse, R10, R88 ;  /* 0x0000000ae8f0723c */ /* 0x048ff00000081058 */
[----:B------:R-:W-:Y:S01]  /*3c380*/  HMMA.1688.F32.TF32 R92, R232, R6, R92 ;  /* 0x00000006e85c723c */ /* 0x000fe2000008105c */
[----:B------:R-:W-:Y:S01]  /*3c390*/  MOV R224, R116 ;  /* 0x0000007400e07202 */ /* 0x000fe20000000f00 */
[----:B------:R-:W-:Y:S01]  /*3c3a0*/  IMAD.MOV.U32 R225, RZ, RZ, R117 ;  /* 0x000000ffffe17224 */ /* 0x000fe200078e0075 */
[----:B------:R-:W-:Y:S05]  /*3c3b0*/  LDS R88, [R3+0xe200] ;  /* 0x00e2000003587984 */ /* 0x000fea0000000800 */
[----:B-1----:R-:W-:Y:S01]  /*3c3c0*/  HMMA.1688.F32.TF32 R36, R228, R14, R84 ;  /* 0x0000000ee424723c */ /* 0x002fe20000081054 */
[----:B------:R-:W-:Y:S04]  /*3c3d0*/  STL.64 [R1+0xf0], R40 ;  /* 0x0000f02801007387 */ /* 0x000fe80000100a00 */
[----:B------:R-:W-:Y:S01]  /*3c3e0*/  STL.64 [R1+0xf8], R42 ;  /* 0x0000f82a01007387 */ /* 0x000fe20000100a00 */
[----:B------:R-:W-:-:S02]  /*3c3f0*/  IMAD.MOV.U32 R226, RZ, RZ, R118 ;  /* 0x000000ffffe27224 */ /* 0x000fc400078e0076 */
[----:B------:R-:W-:Y:S01]  /*3c400*/  IMAD.MOV.U32 R227, RZ, RZ, R119 ;  /* 0x000000ffffe37224 */ /* 0x000fe200078e0077 */
[----:B------:R-:W-:Y:S04]  /*3c410*/  LDS R90, [R3+0xf200] ;  /* 0x00f20000035a7984 */ /* 0x000fe80000000800 */
[----:B------:R-:W-:Y:S04]  /*3c420*/  LDS R89, [R0+0xe200] ;  /* 0x00e2000000597984 */ /* 0x000fe80000000800 */
[----:B------:R-:W1:Y:S06]  /*3c430*/  LDS R91, [R0+0xf200] ;  /* 0x00f20000005b7984 */ /* 0x000e6c0000000800 */
[----:B------:R-:W-:Y:S04]  /*3c440*/  STL.64 [R1+0xe0], R36 ;  /* 0x0000e02401007387 */ /* 0x000fe80000100a00 */
[----:B------:R-:W-:Y:S04]  /*3c450*/  STL [R1+0xe8], R38 ;  /* 0x0000e82601007387 */ /* 0x000fe80000100800 */
[----:B------:R2:W-:Y:S04]  /*3c460*/  STL [R1+0x18e8], R240 ;  /* 0x0018e8f001007387 */ /* 0x0005e80000100800 */
[----:B------:R3:W-:Y:S04]  /*3c470*/  STL [R1+0x18e4], R241 ;  /* 0x0018e4f101007387 */ /* 0x0007e80000100800 */
[----:B------:R4:W-:Y:S01]  /*3c480*/  STL [R1+0x18e0], R242 ;  /* 0x0018e0f201007387 */ /* 0x0009e20000100800 */
[----:B--2---:R-:W-:-:S03]  /*3c490*/  MOV R240, R99 ;  /* 0x0000006300f07202 */ /* 0x004fc60000000f00 */
[----:B------:R2:W-:Y:S01]  /*3c4a0*/  STL [R1+0x18dc], R243 ;  /* 0x0018dcf301007387 */ /* 0x0005e20000100800 */
[----:B---3--:R-:W-:-:S03]  /*3c4b0*/  IMAD.MOV.U32 R241, RZ, RZ, R101 ;  /* 0x000000fffff17224 */ /* 0x008fc600078e0065 */
[----:B------:R-:W3:Y:S01]  /*3c4c0*/  LDL.LU R99, [R1+0x195c] ;  /* 0x00195c0001637983 */ /* 0x000ee20000300800 */
[----:B----4-:R-:W-:-:S03]  /*3c4d0*/  IMAD.MOV.U32 R242, RZ, RZ, R102 ;  /* 0x000000fffff27224 */ /* 0x010fc600078e0066 */
[----:B------:R-:W4:Y:S01]  /*3c4e0*/  LDL.LU R101, [R1+0x1958] ;  /* 0x0019580001657983 */ /* 0x000f220000300800 */
[----:B--2---:R-:W-:-:S03]  /*3c4f0*/  IMAD.MOV.U32 R243, RZ, RZ, R103 ;  /* 0x000000fffff37224 */ /* 0x004fc600078e0067 */
[----:B------:R-:W4:Y:S04]  /*3c500*/  LDL.LU R102, [R1+0x1954] ;  /* 0x0019540001667983 */ /* 0x000f280000300800 */
[----:B------:R-:W4:Y:S04]  /*3c510*/  LDL.LU R103, [R1+0x1950] ;  /* 0x0019500001677983 */ /* 0x000f280000300800 */
[----:B------:R2:W-:Y:S04]  /*3c520*/  STL [R1+0x18c8], R92 ;  /* 0x0018c85c01007387 */ /* 0x0005e80000100800 */
[----:B------:R1:W-:Y:S04]  /*3c530*/  STL [R1+0x18c4], R93 ;  /* 0x0018c45d01007387 */ /* 0x0003e80000100800 */
[----:B------:R1:W-:Y:S04]  /*3c540*/  STL [R1+0x18c0], R94 ;  /* 0x0018c05e01007387 */ /* 0x0003e80000100800 */
[----:B------:R1:W-:Y:S01]  /*3c550*/  STL [R1+0x18bc], R95 ;  /* 0x0018bc5f01007387 */ /* 0x0003e20000100800 */
[-C--:B------:R-:W-:Y:S08]  /*3c560*/  HMMA.1688.F32.TF32 R40, R232, R26.reuse, R104 ;  /* 0x0000001ae828723c */ /* 0x080ff00000081068 */
[----:B------:R-:W-:Y:S01]  /*3c570*/  HMMA.1688.F32.TF32 R72, R236, R26, R136 ;  /* 0x0000001aec48723c */ /* 0x000fe20000081088 */
[----:B------:R-:W-:Y:S01]  /*3c580*/  MOV R104, R120 ;  /* 0x0000007800687202 */ /* 0x000fe20000000f00 */
[----:B------:R-:W-:Y:S01]  /*3c590*/  IMAD.MOV.U32 R105, RZ, RZ, R121 ;  /* 0x000000ffff697224 */ /* 0x000fe200078e0079 */
[----:B------:R-:W-:Y:S01]  /*3c5a0*/  LDS R36, [R3+0xe380] ;  /* 0x00e3800003247984 */ /* 0x000fe20000000800 */
[----:B------:R-:W-:-:S02]  /*3c5b0*/  IMAD.MOV.U32 R106, RZ, RZ, R122 ;  /* 0x000000ffff6a7224 */ /* 0x000fc400078e007a */
[----:B------:R-:W-:Y:S01]  /*3c5c0*/  IMAD.MOV.U32 R107, RZ, RZ, R123 ;  /* 0x000000ffff6b7224 */ /* 0x000fe200078e007b */
[----:B--2---:R-:W-:Y:S01]  /*3c5d0*/  MOV R92, R112 ;  /* 0x00000070005c7202 */ /* 0x004fe20000000f00 */
[----:B-1----:R-:W-:Y:S01]  /*3c5e0*/  IMAD.MOV.U32 R93, RZ, RZ, R113 ;  /* 0x000000ffff5d7224 */ /* 0x002fe200078e0071 */
[----:B------:R-:W-:Y:S01]  /*3c5f0*/  HMMA.1688.F32.TF32 R60, R236, R6, R124 ;  /* 0x00000006ec3c723c */ /* 0x000fe2000008107c */
[----:B------:R-:W-:Y:S01]  /*3c600*/  IMAD.MOV.U32 R94, RZ, RZ, R114 ;  /* 0x000000ffff5e7224 */ /* 0x000fe200078e0072 */
[----:B------:R-:W-:Y:S01]  /*3c610*/  LDS R38, [R3+0xf380] ;  /* 0x00f3800003267984 */ /* 0x000fe20000000800 */
[----:B------:R-:W-:-:S05]  /*3c620*/  IMAD.MOV.U32 R95, RZ, RZ, R115 ;  /* 0x000000ffff5f7224 */ /* 0x000fca00078e0073 */
[----:B------:R-:W-:Y:S01]  /*3c630*/  HMMA.1688.F32.TF32 R248, R228, R18, R80 ;  /* 0x00000012e4f8723c */ /* 0x000fe20000081050 */
[----:B------:R-:W-:Y:S07]  /*3c640*/  LDS R228, [R3+0xe300] ;  /* 0x00e3000003e47984 */ /* 0x000fee0000000800 */
[C---:B------:R-:W-:Y:S01]  /*3c650*/  HMMA.1688.F32.TF32 R64, R236.reuse, R34, R128 ;  /* 0x00000022ec40723c */ /* 0x040fe20000081080 */
[----:B------:R-:W-:Y:S07]  /*3c660*/  LDS R230, [R3+0xf300] ;  /* 0x00f3000003e67984 */ /* 0x000fee0000000800 */
[C---:B------:R-:W-:Y:S01]  /*3c670*/  HMMA.1688.F32.TF32 R68, R236.reuse, R30, R132 ;  /* 0x0000001eec44723c */ /* 0x040fe20000081084 */
[----:B------:R-:W-:Y:S07]  /*3c680*/  LDS R229, [R0+0xe300] ;  /* 0x00e3000000e57984 */ /* 0x000fee0000000800 */
[C---:B------:R-:W-:Y:S01]  /*3c690*/  HMMA.1688.F32.TF32 R76, R236.reuse, R22, R140 ;  /* 0x00000016ec4c723c */ /* 0x040fe2000008108c */
[----:B------:R-:W-:Y:S07]  /*3c6a0*/  LDS R231, [R0+0xf300] ;  /* 0x00f3000000e77984 */ /* 0x000fee0000000800 */
[----:B------:R-:W-:Y:S01]  /*3c6b0*/  HMMA.1688.F32.TF32 R84, R236, R14, R148 ;  /* 0x0000000eec54723c */ /* 0x000fe20000081094 */
[----:B------:R-:W-:Y:S01]  /*3c6c0*/  IMAD.MOV.U32 R2, RZ, RZ, R39 ;  /* 0x000000ffff027224 */ /* 0x000fe200078e0027 */
[----:B------:R-:W-:Y:S04]  /*3c6d0*/  LDS R37, [R0+0xe380] ;  /* 0x00e3800000257984 */ /* 0x000fe80000000800 */
[----:B------:R-:W-:Y:S02]  /*3c6e0*/  LDS R39, [R0+0xf380] ;  /* 0x00f3800000277984 */ /* 0x000fe40000000800 */
[C---:B---3--:R-:W-:Y:S08]  /*3c6f0*/  HMMA.1688.F32.TF32 R96, R232.reuse, R34, R96 ;  /* 0x00000022e860723c */ /* 0x048ff00000081060 */
[----:B----4-:R-:W-:Y:S11]  /*3c700*/  HMMA.1688.F32.TF32 R100, R232, R30, R100 ;  /* 0x0000001ee864723c */ /* 0x010ff60000081064 */
[----:B------:R-:W-:Y:S04]  /*3c710*/  @!UPT UIADD3 URZ, URZ, URZ, URZ ;  /* 0x0000003f3f3ff290 */ /* 0x000fe8000fffe03f */
[----:B------:R1:W-:Y:S04]  /*3c720*/  STL [R1+0x18b0], R96 ;  /* 0x0018b06001007387 */ /* 0x0003e80000100800 */
[----:B------:R2:W-:Y:S04]  /*3c730*/  STL [R1+0x18ac], R97 ;  /* 0x0018ac6101007387 */ /* 0x0005e80000100800 */
[----:B------:R3:W-:Y:S04]  /*3c740*/  STL [R1+0x18a8], R98 ;  /* 0x0018a86201007387 */ /* 0x0007e80000100800 */
[----:B------:R2:W-:Y:S04]  /*3c750*/  STL [R1+0x18a4], R99 ;  /* 0x0018a46301007387 */ /* 0x0005e80000100800 */
[----:B------:R1:W-:Y:S04]  /*3c760*/  STL [R1+0x18cc], R100 ;  /* 0x0018cc6401007387 */ /* 0x0003e80000100800 */
[----:B------:R1:W-:Y:S04]  /*3c770*/  STL [R1+0x18b8], R101 ;  /* 0x0018b86501007387 */ /* 0x0003e80000100800 */
[----:B------:R1:W-:Y:S04]  /*3c780*/  STL [R1+0x18b4], R102 ;  /* 0x0018b46601007387 */ /* 0x0003e80000100800 */
[----:B------:R1:W-:Y:S04]  /*3c790*/  STL [R1+0x18a0], R103 ;  /* 0x0018a06701007387 */ /* 0x0003e80000100800 */
        /* <DEDUP_REMOVED lines=8> */
[----:B-1----:R-:W-:-:S03]  /*3c820*/  MOV R96, R108 ;  /* 0x0000006c00607202 */ /* 0x002fc60000000f00 */
[----:B------:R-:W4:Y:S01]  /*3c830*/  LDL.LU R112, [R1+0x192c] ;  /* 0x00192c0001707983 */ /* 0x000f220000300800 */
[----:B--2---:R-:W-:-:S03]  /*3c840*/  IMAD.MOV.U32 R97, RZ, RZ, R109 ;  /* 0x000000ffff617224 */ /* 0x004fc600078e006d */
[----:B------:R-:W4:Y:S01]  /*3c850*/  LDL.LU R113, [R1+0x1928] ;  /* 0x0019280001717983 */ /* 0x000f220000300800 */
[----:B---3--:R-:W-:-:S03]  /*3c860*/  IMAD.MOV.U32 R98, RZ, RZ, R110 ;  /* 0x000000ffff627224 */ /* 0x008fc600078e006e */
[----:B------:R-:W4:Y:S01]  /*3c870*/  LDL.LU R114, [R1+0x1924] ;  /* 0x0019240001727983 */ /* 0x000f220000300800 */
[----:B------:R-:W-:-:S03]  /*3c880*/  IMAD.MOV.U32 R99, RZ, RZ, R111 ;  /* 0x000000ffff637224 */ /* 0x000fc600078e006f */
[----:B------:R-:W4:Y:S04]  /*3c890*/  LDL.LU R115, [R1+0x1920] ;  /* 0x0019200001737983 */ /* 0x000f280000300800 */
        /* <DEDUP_REMOVED lines=8> */
[----:B------:R-:W-:Y:S04]  /*3c920*/  STL [R1+0x18ec], R40 ;  /* 0x0018ec2801007387 */ /* 0x000fe80000100800 */
[----:B------:R-:W-:Y:S04]  /*3c930*/  STL [R1+0x18d8], R41 ;  /* 0x0018d82901007387 */ /* 0x000fe80000100800 */
[----:B------:R-:W-:Y:S04]  /*3c940*/  STL [R1+0x18d4], R42 ;  /* 0x0018d42a01007387 */ /* 0x000fe80000100800 */
[----:B------:R1:W-:Y:S02]  /*3c950*/  STL [R1+0x18d0], R43 ;  /* 0x0018d02b01007387 */ /* 0x0003e40000100800 */
[C---:B-1----:R-:W-:Y:S11]  /*3c960*/  HMMA.1688.F32.TF32 R40, R88.reuse, R6, R96 ;  /* 0x000000065828723c */ /* 0x042ff60000081060 */
[----:B------:R-:W-:Y:S11]  /*3c970*/  @!UPT UIADD3 URZ, URZ, URZ, URZ ;  /* 0x0000003f3f3ff290 */ /* 0x000ff6000fffe03f */
[----:B------:R-:W-:Y:S02]  /*3c980*/  @!UPT UIADD3 URZ, URZ, URZ, URZ ;  /* 0x0000003f3f3ff290 */ /* 0x000fe4000fffe03f */
[----:B------:R-:W-:Y:S01]  /*3c990*/  MOV R99, R40 ;  /* 0x0000002800637202 */ /* 0x000fe20000000f00 */
[----:B------:R-:W-:Y:S02]  /*3c9a0*/  IMAD.MOV.U32 R139, RZ, RZ, R42 ;  /* 0x000000ffff8b7224 */ /* 0x000fe400078e002a */
[----:B------:R-:W-:Y:S01]  /*3c9b0*/  IMAD.MOV.U32 R138, RZ, RZ, R43 ;  /* 0x000000ffff8a7224 */ /* 0x000fe200078e002b */
[C---:B------:R-:W-:Y:S08]  /*3c9c0*/  HMMA.1688.F32.TF32 R104, R88.reuse, R26, R104 ;  /* 0x0000001a5868723c */ /* 0x040ff00000081068 */
[C---:B---3--:R-:W-:Y:S11]  /*3c9d0*/  HMMA.1688.F32.TF32 R100, R88.reuse, R10, R100 ;  /* 0x0000000a5864723c */ /* 0x048ff60000081064 */
[----:B------:R-:W-:Y:S11]  /*3c9e0*/  @!UPT UIADD3 URZ, URZ, URZ, URZ ;  /* 0x0000003f3f3ff290 */ /* 0x000ff6000fffe03f */
[----:B------:R-:W-:Y:S02]  /*3c9f0*/  @!UPT UIADD3 URZ, URZ, URZ, URZ ;  /* 0x0000003f3f3ff290 */ /* 0x000fe4000fffe03f */
[----:B------:R-:W-:Y:S02]  /*3ca00*/  IMAD.MOV.U32 R32, RZ, RZ, R103 ;  /* 0x000000ffff207224 */ /* 0x000fe400078e0067 */
[----:B------:R-:W-:Y:S02]  /*3ca10*/  IMAD.MOV.U32 R103, RZ, RZ, R41 ;  /* 0x000000ffff677224 */ /* 0x000fe400078e0029 */
[----:B------:R-:W-:Y:S01]  /*3ca20*/  HMMA.1688.F32.TF32 R40, R88, R34, R92 ;  /* 0x000000225828723c */ /* 0x000fe2000008105c */
[----:B------:R-:W-:-:S07]  /*3ca30*/  IMAD.MOV.U32 R33, RZ, RZ, R102 ;  /* 0x000000ffff217224 */ /* 0x000fce00078e0066 */
[----:B--2---:R-:W-:Y:S11]  /*3ca40*/  HMMA.1688.F32.TF32 R44, R232, R22, R108 ;  /* 0x00000016e82c723c */ /* 0x004ff6000008106c */
[----:B------:R-:W-:Y:S05]  /*3ca50*/  @!UPT UIADD3 URZ, URZ, URZ, URZ ;  /* 0x0000003f3f3ff290 */ /* 0x000fea000fffe03f */
[----:B------:R-:W-:Y:S01]  /*3ca60*/  MOV R102, R40 ;  /* 0x0000002800667202 */ /* 0x000fe20000000f00 */
[----:B------:R-:W-:Y:S02]  /*3ca70*/  IMAD.MOV.U32 R96, RZ, RZ, R41 ;  /* 0x000000ffff607224 */ /* 0x000fe400078e0029 */
[----:B------:R-:W-:Y:S02]  /*3ca80*/  IMAD.MOV.U32 R97, RZ, RZ, R42 ;  /* 0x000000ffff617224 */ /* 0x000fe400078e002a */
[----:B------:R-:W-:Y:S02]  /*3ca90*/  IMAD.MOV.U32 R98, RZ, RZ, R43 ;  /* 0x000000ffff627224 */ /* 0x000fe400078e002b */
[----:B------:R-:W-:Y:S01]  /*3caa0*/  HMMA.1688.F32.TF32 R40, R88, R30, R224 ;  /* 0x0000001e5828723c */ /* 0x000fe200000810e0 */
[----:B------:R-:W-:Y:S01]  /*3cab0*/  IMAD.MOV.U32 R136, RZ, RZ, R101 ;  /* 0x000000ffff887224 */ /* 0x000fe200078e0065 */
[----:B------:R-:W-:Y:S01]  /*3cac0*/  MOV R137, R100 ;  /* 0x0000006400897202 */ /* 0x000fe20000000f00 */
[----:B------:R-:W-:Y:S01]  /*3cad0*/  STL [R1+0x18f4], R46 ;  /* 0x0018f42e01007387 */ /* 0x000fe20000100800 */
[----:B------:R-:W-:-:S02]  /*3cae0*/  IMAD.MOV.U32 R100, RZ, RZ, R106 ;  /* 0x000000ffff647224 */ /* 0x000fc400078e006a */
[----:B------:R-:W-:Y:S01]  /*3caf0*/  IMAD.MOV.U32 R92, RZ, RZ, R107 ;  /* 0x000000ffff5c7224 */ /* 0x000fe200078e006b */
[----:B------:R-:W-:Y:S04]  /*3cb00*/  STL [R1+0x18f0], R47 ;  /* 0x0018f02f01007387 */ /* 0x000fe80000100800 */
[----:B------:R-:W2:Y:S04]  /*3cb10*/  LDL.LU R224, [R1+0x70] ;  /* 0x0000700001e07983 */ /* 0x000ea80000300800 */
[----:B------:R-:W2:Y:S04]  /*3cb20*/  LDL.LU R225, [R1+0x74] ;  /* 0x0000740001e17983 */ /* 0x000ea80000300800 */
[----:B------:R-:W2:Y:S04]  /*3cb30*/  LDL.LU R226, [R1+0x78] ;  /* 0x0000780001e27983 */ /* 0x000ea80000300800 */
[----:B------:R-:W2:Y:S01]  /*3cb40*/  LDL.LU R227, [R1+0x7c] ;  /* 0x00007c0001e37983 */ /* 0x000ea20000300800 */
[----:B------:R-:W-:Y:S01]  /*3cb50*/  IMAD.MOV.U32 R95, RZ, RZ, R42 ;  /* 0x000000ffff5f7224 */ /* 0x000fe200078e002a */
[----:B------:R-:W-:Y:S01]  /*3cb60*/  MOV R42, R104 ;  /* 0x00000068002a7202 */ /* 0x000fe20000000f00 */
[----:B------:R-:W-:Y:S01]  /*3cb70*/  IMAD.MOV.U32 R101, RZ, RZ, R43 ;  /* 0x000000ffff657224 */ /* 0x000fe200078e002b */
[----:B------:R-:W3:Y:S01]  /*3cb80*/  LDL.LU R124, [R1+0x60] ;  /* 0x00006000017c7983 */ /* 0x000ee20000300800 */
[----:B------:R-:W-:-:S02]  /*3cb90*/  IMAD.MOV.U32 R43, RZ, RZ, R105 ;  /* 0x000000ffff2b7224 */ /* 0x000fc400078e0069 */
[----:B------:R-:W-:Y:S01]  /*3cba0*/  HMMA.1688.F32.TF32 R104, R88, R22, R240 ;  /* 0x000000165868723c */ /* 0x000fe200000810f0 */
[----:B------:R-:W3:Y:S04]  /*3cbb0*/  LDL.LU R125, [R1+0x64] ;  /* 0x00006400017d7983 */ /* 0x000ee80000300800 */
[----:B------:R-:W3:Y:S04]  /*3cbc0*/  LDL.LU R126, [R1+0x68] ;  /* 0x00006800017e7983 */ /* 0x000ee80000300800 */
[----:B------:R-:W3:Y:S01]  /*3cbd0*/  LDL.LU R127, [R1+0x6c] ;  /* 0x00006c00017f7983 */ /* 0x000ee20000300800 */
[C---:B----4-:R-:W-:Y:S03]  /*3cbe0*/  HMMA.1688.F32.TF32 R48, R232.reuse, R18, R112 ;  /* 0x00000012e830723c */ /* 0x050fe60000081070 */
[----:B------:R-:W4:Y:S04]  /*3cbf0*/  LDL.LU R108, [R1+0x50] ;  /* 0x00005000016c7983 */ /* 0x000f280000300800 */
[----:B------:R-:W4:Y:S04]  /*3cc00*/  LDL.LU R109, [R1+0x54] ;  /* 0x00005400016d7983 */ /* 0x000f280000300800 */
[----:B------:R-:W4:Y:S04]  /*3cc10*/  LDL.LU R110, [R1+0x58] ;  /* 0x00005800016e7983 */ /* 0x000f280000300800 */
[----:B------:R-:W4:Y:S01]  /*3cc20*/  LDL.LU R111, [R1+0x5c] ;  /* 0x00005c00016f7983 */ /* 0x000f220000300800 */
[----:B------:R-:W-:Y:S03]  /*3cc30*/  HMMA.1688.F32.TF32 R52, R232, R14, R116 ;  /* 0x0000000ee834723c */ /* 0x000fe60000081074 */
[----:B------:R-:W2:Y:S04]  /*3cc40*/  LDL.LU R112, [R1+0x40] ;  /* 0x0000400001707983 */ /* 0x000ea80000300800 */
[----:B------:R-:W2:Y:S04]  /*3cc50*/  LDL.LU R113, [R1+0x44] ;  /* 0x0000440001717983 */ /* 0x000ea80000300800 */
[----:B------:R-:W2:Y:S04]  /*3cc60*/  LDL.LU R114, [R1+0x48] ;  /* 0x0000480001727983 */ /* 0x000ea80000300800 */
[----:B------:R-:W2:Y:S01]  /*3cc70*/  LDL.LU R115, [R1+0x4c] ;  /* 0x00004c0001737983 */ /* 0x000ea20000300800 */
[----:B------:R-:W-:Y:S03]  /*3cc80*/  HMMA.1688.F32.TF32 R56, R236, R10, R120 ;  /* 0x0000000aec38723c */ /* 0x000fe60000081078 */
[----:B------:R-:W2:Y:S04]  /*3cc90*/  LDL.LU R116, [R1+0x30] ;  /* 0x0000300001747983 */ /* 0x000ea80000300800 */
        /* <DEDUP_REMOVED lines=8> */
[----:B------:R-:W2:Y:S01]  /*3cd20*/  LDL.LU R122, [R1+0x28] ;  /* 0x00002800017a7983 */ /* 0x000ea20000300800 */
[----:B------:R-:W-:-:S03]  /*3cd30*/  IMAD.MOV.U32 R243, RZ, RZ, R106 ;  /* 0x000000fffff37224 */ /* 0x000fc600078e006a */
[----:B------:R-:W2:Y:S01]  /*3cd40*/  LDL.LU R123, [R1+0x2c] ;  /* 0x00002c00017b7983 */ /* 0x000ea20000300800 */
[----:B------:R-:W-:-:S03]  /*3cd50*/  IMAD.MOV.U32 R41, RZ, RZ, R107 ;  /* 0x000000ffff297224 */ /* 0x000fc600078e006b */
[----:B------:R-:W2:Y:S04]  /*3cd60*/  LDL.LU R104, [R1+0x10] ;  /* 0x0000100001687983 */ /* 0x000ea80000300800 */
[----:B------:R-:W2:Y:S04]  /*3cd70*/  LDL.LU R105, [R1+0x14] ;  /* 0x0000140001697983 */ /* 0x000ea80000300800 */
[----:B------:R-:W2:Y:S04]  /*3cd80*/  LDL.LU R106, [R1+0x18] ;  /* 0x00001800016a7983 */ /* 0x000ea80000300800 */
[----:B------:R-:W2:Y:S04]  /*3cd90*/  LDL.LU R107, [R1+0x1c] ;  /* 0x00001c00016b7983 */ /* 0x000ea80000300800 */
[----:B------:R-:W-:Y:S04]  /*3cda0*/  LDS R232, [R3+0xe280] ;  /* 0x00e2800003e87984 */ /* 0x000fe80000000800 */
[----:B------:R-:W-:Y:S04]  /*3cdb0*/  LDS R234, [R3+0xf280] ;  /* 0x00f2800003ea7984 */ /* 0x000fe80000000800 */
[----:B------:R-:W-:Y:S04]  /*3cdc0*/  LDS R233, [R0+0xe280] ;  /* 0x00e2800000e97984 */ /* 0x000fe80000000800 */
[----:B------:R-:W4:Y:S01]  /*3cdd0*/  LDS R235, [R0+0xf280] ;  /* 0x00f2800000eb7984 */ /* 0x000f220000000800 */
[----:B------:R-:W-:Y:S08]  /*3cde0*/  HMMA.1688.F32.TF32 R80, R236, R18, R144 ;  /* 0x00000012ec50723c */ /* 0x000ff00000081090 */
[----:B---3--:R-:W-:Y:S08]  /*3cdf0*/  HMMA.1688.F32.TF32 R236, R88, R14, R124 ;  /* 0x0000000e58ec723c */ /* 0x008ff0000008107c */
[C---:B----4-:R-:W-:Y:S08]  /*3ce00*/  HMMA.1688.F32.TF32 R108, R232.reuse, R10, R108 ;  /* 0x0000000ae86c723c */ /* 0x050ff0000008106c */
[----:B--2---:R-:W-:Y:S08]  /*3ce10*/  HMMA.1688.F32.TF32 R112, R232, R6, R112 ;  /* 0x00000006e870723c */ /* 0x004ff00000081070 */
[----:B------:R-:W-:Y:S01]  /*3ce20*/  HMMA.1688.F32.TF32 R128, R88, R18, R224 ;  /* 0x000000125880723c */ /* 0x000fe200000810e0 */
[----:B------:R-:W2:Y:S04]  /*3ce30*/  LDL.LU R224, [R1] ;  /* 0x0000000001e07983 */ /* 0x000ea80000300800 */
[----:B------:R-:W2:Y:S03]  /*3ce40*/  LDL.LU R225, [R1+0x4] ;  /* 0x0000040001e17983 */ /* 0x000ea60000300800 */
[C---:B------:R-:W-:Y:S01]  /*3ce50*/  HMMA.1688.F32.TF32 R116, R232.reuse, R34, R116 ;  /* 0x00000022e874723c */ /* 0x040fe20000081074 */
[----:B------:R-:W2:Y:S04]  /*3ce60*/  LDL.LU R226, [R1+0x8] ;  /* 0x0000080001e27983 */ /* 0x000ea80000300800 */
[----:B------:R-:W2:Y:S04]  /*3ce70*/  LDL.LU R227, [R1+0xc] ;  /* 0x00000c0001e37983 */ /* 0x000ea80000300800 */
[----:B------:R-:W-:Y:S01]  /*3ce80*/  STL [R1+0x17f0], R236 ;  /* 0x0017f0ec01007387 */ /* 0x000fe20000100800 */
[C---:B------:R-:W-:Y:S03]  /*3ce90*/  HMMA.1688.F32.TF32 R120, R232.reuse, R30, R120 ;  /* 0x0000001ee878723c */ /* 0x040fe60000081078 */
[----:B------:R-:W-:Y:S04]  /*3cea0*/  STL [R1+0x17ec], R237 ;  /* 0x0017eced01007387 */ /* 0x000fe80000100800 */
[----:B------:R-:W-:Y:S04]  /*3ceb0*/  STL [R1+0x17e8], R238 ;  /* 0x0017e8ee01007387 */ /* 0x000fe80000100800 */
[----:B------:R-:W-:Y:S01]  /*3cec0*/  STL [R1+0x17e4], R239 ;  /* 0x0017e4ef01007387 */ /* 0x000fe20000100800 */
[----:B------:R-:W-:Y:S03]  /*3ced0*/  HMMA.1688.F32.TF32 R124, R232, R26, R104 ;  /* 0x0000001ae87c723c */ /* 0x000fe60000081068 */
        /* <DEDUP_REMOVED lines=12> */
[----:B------:R1:W-:Y:S04]  /*3cfa0*/  STL [R1+0x182c], R120 ;  /* 0x00182c7801007387 */ /* 0x0003e80000100800 */
[----:B------:R3:W-:Y:S04]  /*3cfb0*/  STL [R1+0x1828], R121 ;  /* 0x0018287901007387 */ /* 0x0007e80000100800 */
[----:B------:R4:W-:Y:S04]  /*3cfc0*/  STL [R1+0x1824], R122 ;  /* 0x0018247a01007387 */ /* 0x0009e80000100800 */
[----:B------:R4:W-:Y:S01]  /*3cfd0*/  STL [R1+0x1820], R123 ;  /* 0x0018207b01007387 */ /* 0x0009e20000100800 */
[----:B-1----:R-:W-:-:S03]  /*3cfe0*/  MOV R120, R159 ;  /* 0x0000009f00787202 */ /* 0x002fc60000000f00 */
[----:B------:R-:W-:Y:S01]  /*3cff0*/  STL [R1+0x183c], R124 ;  /* 0x00183c7c01007387 */ /* 0x000fe20000100800 */
[----:B---3--:R-:W-:-:S03]  /*3d000*/  IMAD.MOV.U32 R121, RZ, RZ, R152 ;  /* 0x000000ffff797224 */ /* 0x008fc600078e0098 */
[----:B------:R-:W-:Y:S01]  /*3d010*/  STL [R1+0x1838], R125 ;  /* 0x0018387d01007387 */ /* 0x000fe20000100800 */
[----:B----4-:R-:W-:-:S03]  /*3d020*/  IMAD.MOV.U32 R122, RZ, RZ, R153 ;  /* 0x000000ffff7a7224 */ /* 0x010fc600078e0099 */
[----:B------:R-:W-:Y:S01]  /*3d030*/  STL [R1+0x1834], R126 ;  /* 0x0018347e01007387 */ /* 0x000fe20000100800 */
[----:B------:R-:W-:-:S03]  /*3d040*/  IMAD.MOV.U32 R123, RZ, RZ, R154 ;  /* 0x000000ffff7b7224 */ /* 0x000fc600078e009a */
[----:B------:R-:W-:Y:S01]  /*3d050*/  STL [R1+0x1830], R127 ;  /* 0x0018307f01007387 */ /* 0x000fe20000100800 */
[----:B------:R-:W-:-:S03]  /*3d060*/  MOV R116, R155 ;  /* 0x0000009b00747202 */ /* 0x000fc60000000f00 */
[----:B------:R-:W3:Y:S04]  /*3d070*/  LDL.LU R159, [R1+0x190c] ;  /* 0x00190c00019f7983 */ /* 0x000ee80000300800 */
[----:B------:R-:W4:Y:S04]  /*3d080*/  LDL.LU R152, [R1+0x1908] ;  /* 0x0019080001987983 */ /* 0x000f280000300800 */
[----:B------:R-:W4:Y:S04]  /*3d090*/  LDL.LU R153, [R1+0x1904] ;  /* 0x0019040001997983 */ /* 0x000f280000300800 */
[----:B------:R-:W4:Y:S01]  /*3d0a0*/  LDL.LU R154, [R1+0x1900] ;  /* 0x00190000019a7983 */ /* 0x000f220000300800 */
[----:B------:R-:W-:-:S03]  /*3d0b0*/  IMAD.MOV.U32 R117, RZ, RZ, R252 ;  /* 0x000000ffff757224 */ /* 0x000fc600078e00fc */
[----:B------:R-:W4:Y:S04]  /*3d0c0*/  LDL.LU R155, [R1+0x18fc] ;  /* 0x0018fc00019b7983 */ /* 0x000f280000300800 */
[----:B------:R-:W3:Y:S01]  /*3d0d0*/  LDL.LU R252, [R1+0x18f8] ;  /* 0x0018f80001fc7983 */ /* 0x000ee20000300800 */
[----:B------:R-:W-:Y:S01]  /*3d0e0*/  MOV R93, R40 ;  /* 0x00000028005d7202 */ /* 0x000fe20000000f00 */
[----:B------:R-:W-:Y:S01]  /*3d0f0*/  IMAD.MOV.U32 R47, RZ, RZ, R129 ;  /* 0x000000ffff2f7224 */ /* 0x000fe200078e0081 */
[----:B------:R-:W-:Y:S01]  /*3d100*/  MOV R46, R128 ;  /* 0x00000080002e7202 */ /* 0x000fe20000000f00 */
[----:B------:R-:W-:Y:S01]  /*3d110*/  IMAD.MOV.U32 R40, RZ, RZ, R130 ;  /* 0x000000ffff287224 */ /* 0x000fe200078e0082 */
[----:B------:R-:W-:Y:S01]  /*3d120*/  HMMA.1688.F32.TF32 R140, R228, R10, R160 ;  /* 0x0000000ae48c723c */ /* 0x000fe200000810a0 */
[----:B------:R-:W-:-:S07]  /*3d130*/  IMAD.MOV.U32 R240, RZ, RZ, R131 ;  /* 0x000000fffff07224 */ /* 0x000fce00078e0083 */
[----:B------:R-:W-:Y:S01]  /*3d140*/  HMMA.1688.F32.TF32 R144, R228, R6, R164 ;  /* 0x00000006e490723c */ /* 0x000fe200000810a4 */
[----:B------:R-:W-:-:S07]  /*3d150*/  IMAD.MOV.U32 R238, RZ, RZ, R13 ;  /* 0x000000ffffee7224 */ /* 0x000fce00078e000d */
[----:B------:R-:W-:Y:S01]  /*3d160*/  HMMA.1688.F32.TF32 R148, R228, R34, R168 ;  /* 0x00000022e494723c */ /* 0x000fe200000810a8 */
[----:B------:R-:W-:-:S07]  /*3d170*/  IMAD.MOV.U32 R239, RZ, RZ, R12 ;  /* 0x000000ffffef7224 */ /* 0x000fce00078e000c */
[----:B------:R-:W-:Y:S01]  /*3d180*/  HMMA.1688.F32.TF32 R204, R36, R30, R204 ;  /* 0x0000001e24cc723c */ /* 0x000fe200000810cc */
[----:B------:R-:W-:Y:S01]  /*3d190*/  MOV R236, R17 ;  /* 0x0000001100ec7202 */ /* 0x000fe20000000f00 */
[----:B------:R-:W-:Y:S01]  /*3d1a0*/  IMAD.MOV.U32 R237, RZ, RZ, R16 ;  /* 0x000000ffffed7224 */ /* 0x000fe200078e0010 */
[----:B------:R-:W-:Y:S04]  /*3d1b0*/  LDS R104, [R3+0x10100] ;  /* 0x0101000003687984 */ /* 0x000fe80000000800 */
[----:B------:R-:W-:Y:S01]  /*3d1c0*/  LDS R106, [R3+0x11100] ;  /* 0x01110000036a7984 */ /* 0x000fe20000000800 */
[C---:B------:R-:W-:Y:S03]  /*3d1d0*/  HMMA.1688.F32.TF32 R160, R228.reuse, R22, R180 ;  /* 0x00000016e4a0723c */ /* 0x040fe600000810b4 */
[----:B------:R-:W-:Y:S04]  /*3d1e0*/  LDS R105, [R0+0x10100] ;  /* 0x0101000000697984 */ /* 0x000fe80000000800 */
[----:B------:R-:W-:Y:S01]  /*3d1f0*/  LDS R107, [R0+0x11100] ;  /* 0x01110000006b7984 */ /* 0x000fe20000000800 */
[----:B------:R-:W-:Y:S03]  /*3d200*/  HMMA.1688.F32.TF32 R164, R228, R18, R184 ;  /* 0x00000012e4a4723c */ /* 0x000fe600000810b8 */
[----:B------:R-:W-:Y:S04]  /*3d210*/  LDS R88, [R3+0x10180] ;  /* 0x0101800003587984 */ /* 0x000fe80000000800 */
[----:B------:R-:W-:Y:S01]  /*3d220*/  LDS R90, [R3+0x11180] ;  /* 0x01118000035a7984 */ /* 0x000fe20000000800 */
[C---:B------:R-:W-:Y:S03]  /*3d230*/  HMMA.1688.F32.TF32 R180, R36.reuse, R34, R200 ;  /* 0x0000002224b4723c */ /* 0x040fe600000810c8 */
[----:B------:R-:W-:Y:S04]  /*3d240*/  LDS R89, [R0+0x10180] ;  /* 0x0101800000597984 */ /* 0x000fe80000000800 */
[----:B------:R-:W-:Y:S01]  /*3d250*/  LDS R91, [R0+0x11180] ;  /* 0x01118000005b7984 */ /* 0x000fe20000000800 */
[C---:B------:R-:W-:Y:S08]  /*3d260*/  HMMA.1688.F32.TF32 R200, R36.reuse, R14, R220 ;  /* 0x0000000e24c8723c */ /* 0x040ff000000810dc */
[----:B------:R-:W-:Y:S01]  /*3d270*/  HMMA.1688.F32.TF32 R216, R36, R18, R216 ;  /* 0x0000001224d8723c */ /* 0x000fe200000810d8 */
[----:B------:R-:W-:Y:S01]  /*3d280*/  MOV R112, R9 ;  /* 0x0000000900707202 */ /* 0x000fe20000000f00 */
[----:B------:R-:W-:-:S02]  /*3d290*/  IMAD.MOV.U32 R113, RZ, RZ, R8 ;  /* 0x000000ffff717224 */ /* 0x000fc400078e0008 */
[----:B------:R-:W-:Y:S02]  /*3d2a0*/  IMAD.MOV.U32 R114, RZ, RZ, R5 ;  /* 0x000000ffff727224 */ /* 0x000fe400078e0005 */
[----:B------:R-:W-:Y:S02]  /*3d2b0*/  IMAD.MOV.U32 R115, RZ, RZ, R4 ;  /* 0x000000ffff737224 */ /* 0x000fe400078e0004 */
[C---:B------:R-:W-:Y:S08]  /*3d2c0*/  HMMA.1688.F32.TF32 R208, R36.reuse, R26, R208 ;  /* 0x0000001a24d0723c */ /* 0x040ff000000810d0 */
[----:B------:R-:W-:Y:S01]  /*3d2d0*/  HMMA.1688.F32.TF32 R212, R36, R22, R212 ;  /* 0x0000001624d4723c */ /* 0x000fe200000810d4 */
[----:B------:R-:W-:Y:S01]  /*3d2e0*/  MOV R108, R25 ;  /* 0x00000019006c7202 */ /* 0x000fe20000000f00 */
[----:B------:R-:W-:-:S06]  /*3d2f0*/  IMAD.MOV.U32 R109, RZ, RZ, R24 ;  /* 0x000000ffff6d7224 */ /* 0x000fcc00078e0018 */
[----:B--2---:R-:W-:Y:S11]  /*3d300*/  HMMA.1688.F32.TF32 R128, R232, R22, R224 ;  /* 0x00000016e880723c */ /* 0x004ff600000810e0 */
[----:B------:R-:W-:Y:S11]  /*3d310*/  @!UPT UIADD3 URZ, URZ, URZ, URZ ;  /* 0x0000003f3f3ff290 */ /* 0x000ff6000fffe03f */
[----:B------:R-:W-:Y:S01]  /*3d320*/  @!UPT UIADD3 URZ, URZ, URZ, URZ ;  /* 0x0000003f3f3ff290 */ /* 0x000fe2000fffe03f */
[----:B------:R-:W-:Y:S04]  /*3d330*/  STL [R1+0x184c], R128 ;  /* 0x00184c8001007387 */ /* 0x000fe80000100800 */
[----:B------:R-:W-:Y:S04]  /*3d340*/  STL [R1+0x1848], R129 ;  /* 0x0018488101007387 */ /* 0x000fe80000100800 */
[----:B------:R1:W-:Y:S04]  /*3d350*/  STL [R1+0x1844], R130 ;  /* 0x0018448201007387 */ /* 0x0003e80000100800 */
[----:B------:R2:W-:Y:S01]  /*3d360*/  STL [R1+0x1840], R131 ;  /* 0x0018408301007387 */ /* 0x0005e20000100800 */
[----:B-1----:R-:W-:-:S03]  /*3d370*/  IMAD.MOV.U32 R130, RZ, RZ, R29 ;  /* 0x000000ffff827224 */ /* 0x002fc600078e001d */
[----:B------:R-:W-:Y:S01]  /*3d380*/  LDS R29, [R0+0x10000] ;  /* 0x01000000001d7984 */ /* 0x000fe20000000800 */
[----:B--2---:R-:W-:-:S03]  /*3d390*/  IMAD.MOV.U32 R131, RZ, RZ, R28 ;  /* 0x000000ffff837224 */ /* 0x004fc600078e001c */
[----:B------:R-:W-:Y:S01]  /*3d3a0*/  LDS R28, [R3+0x10000] ;  /* 0x01000000031c7984 */ /* 0x000fe20000000800 */
[C---:B----4-:R-:W-:Y:S03]  /*3d3b0*/  HMMA.1688.F32.TF32 R132, R232.reuse, R18, R152 ;  /* 0x00000012e884723c */ /* 0x050fe60000081098 */
[----:B---3--:R-:W-:Y:S05]  /*3d3c0*/  LDSM.16.M88.4 R16, [R252+0xa2100] ;  /* 0x0a210000fc10783b */ /* 0x008fea0000000200 */
[----:B------:R-:W-:Y:S01]  /*3d3d0*/  HMMA.1688.F32.TF32 R232, R232, R14, R156 ;  /* 0x0000000ee8e8723c */ /* 0x000fe2000008109c */
[----:B------:R-:W-:Y:S01]  /*3d3e0*/  IMAD.MOV.U32 R110, RZ, RZ, R21 ;  /* 0x000000ffff6e7224 */ /* 0x000fe200078e0015 */
[----:B------:R-:W-:Y:S01]  /*3d3f0*/  LDSM.16.M88.4 R220, [R252+0xac100] ;  /* 0x0ac10000fcdc783b */ /* 0x000fe20000000200 */
[----:B------:R-:W-:-:S03]  /*3d400*/  IMAD.MOV.U32 R111, RZ, RZ, R20 ;  /* 0x000000ffff6f7224 */ /* 0x000fc600078e0014 */
[----:B------:R-:W-:Y:S02]  /*3d410*/  LDSM.16.M88.4 R20, [R252+0xa6100] ;  /* 0x0a610000fc14783b */ /* 0x000fe40000000200 */
[C---:B------:R-:W-:Y:S02]  /*3d420*/  HMMA.1688.F32.TF32 R152, R228.reuse, R30, R172 ;  /* 0x0000001ee498723c */ /* 0x040fe400000810ac */
[----:B------:R-:W-:Y:S04]  /*3d430*/  LDS R30, [R3+0x11000] ;  /* 0x01100000031e7984 */ /* 0x000fe80000000800 */
[----:B------:R-:W-:Y:S02]  /*3d440*/  LDS R31, [R0+0x11000] ;  /* 0x01100000001f7984 */ /* 0x000fe40000000800 */
[C---:B------:R-:W-:Y:S02]  /*3d450*/  HMMA.1688.F32.TF32 R156, R228.reuse, R26, R176 ;  /* 0x0000001ae49c723c */ /* 0x040fe400000810b0 */
[----:B------:R-:W-:Y:S04]  /*3d460*/  STL [R1+0x185c], R132 ;  /* 0x00185c8401007387 */ /* 0x000fe80000100800 */
[----:B------:R-:W-:Y:S02]  /*3d470*/  LDSM.16.M88.4 R24, [R252+0xa4100] ;  /* 0x0a410000fc18783b */ /* 0x000fe40000000200 */
[----:B------:R-:W-:Y:S02]  /*3d480*/  HMMA.1688.F32.TF32 R228, R228, R14, R188 ;  /* 0x0000000ee4e4723c */ /* 0x000fe400000810bc */
[----:B------:R-:W1:Y:S01]  /*3d490*/  LDSM.16.M88.4 R12, [R252+0xa0100] ;  /* 0x0a010000fc0c783b */ /* 0x000e620000000200 */
[----:B------:R-:W-:-:S02]  /*3d4a0*/  IMAD.MOV.U32 R118, RZ, RZ, R247 ;  /* 0x000000ffff767224 */ /* 0x000fc400078e00f7 */
[----:B------:R-:W-:Y:S01]  /*3d4b0*/  IMAD.MOV.U32 R119, RZ, RZ, R246 ;  /* 0x000000ffff777224 */ /* 0x000fe200078e00f6 */
[----:B------:R-:W2:Y:S02]  /*3d4c0*/  LDSM.16.M88.4 R224, [R252+0xae100] ;  /* 0x0ae10000fce0783b */ /* 0x000ea40000000200 */
[C---:B------:R-:W-:Y:S02]  /*3d4d0*/  HMMA.1688.F32.TF32 R172, R36.reuse, R10, R192 ;  /* 0x0000000a24ac723c */ /* 0x040fe400000810c0 */
[----:B------:R-:W-:Y:S06]  /*3d4e0*/  STL [R1+0x1858], R133 ;  /* 0x0018588501007387 */ /* 0x000fec0000100800 */
[----:B------:R-:W-:Y:S01]  /*3d4f0*/  HMMA.1688.F32.TF32 R176, R36, R6, R196 ;  /* 0x0000000624b0723c */ /* 0x000fe200000810c4 */
[----:B------:R-:W-:Y:S04]  /*3d500*/  STL [R1+0x1854], R134 ;  /* 0x0018548601007387 */ /* 0x000fe80000100800 */
[----:B------:R-:W-:Y:S04]  /*3d510*/  STL [R1+0x1850], R135 ;  /* 0x0018508701007387 */ /* 0x000fe80000100800 */
[----:B------:R-:W-:Y:S04]  /*3d520*/  STL [R1+0x186c], R232 ;  /* 0x00186ce801007387 */ /* 0x000fe80000100800 */
[----:B------:R-:W-:Y:S04]  /*3d530*/  STL [R1+0x1868], R233 ;  /* 0x001868e901007387 */ /* 0x000fe80000100800 */
[----:B------:R-:W-:Y:S01]  /*3d540*/  STL [R1+0x1864], R234 ;  /* 0x001864ea01007387 */ /* 0x000fe20000100800 */
[----:B------:R-:W-:Y:S01]  /*3d550*/  MOV R128, R245 ;  /* 0x000000f500807202 */ /* 0x000fe20000000f00 */
[----:B------:R-:W-:-:S02]  /*3d560*/  IMAD.MOV.U32 R129, RZ, RZ, R244 ;  /* 0x000000ffff817224 */ /* 0x000fc400078e00f4 */
[----:B------:R-:W3:Y:S04]  /*3d570*/  LDSM.16.M88.4 R8, [R252+0xa8100] ;  /* 0x0a810000fc08783b */ /* 0x000ee80000000200 */
[----:B------:R-:W-:Y:S01]  /*3d580*/  LDS R246, [R3+0x11080] ;  /* 0x0110800003f67984 */ /* 0x000fe20000000800 */
[C---:B-1----:R-:W-:Y:S03]  /*3d590*/  HMMA.1688.F32.TF32 R36, R28.reuse, R12, R112 ;  /* 0x0000000c1c24723c */ /* 0x042fe60000081070 */
        /* <DEDUP_REMOVED lines=15> */
[----:B------:R-:W-:Y:S04]  /*3d690*/  STL.64 [R1+0xd0], R36 ;  /* 0x0000d02401007387 */ /* 0x000fe80000100a00 */
[----:B------:R1:W-:Y:S04]  /*3d6a0*/  STL.64 [R1+0xd8], R38 ;  /* 0x0000d82601007387 */ /* 0x0003e80000100a00 */
[----:B------:R-:W4:Y:S04]  /*3d6b0*/  LDL.LU R125, [R1+0x1d4] ;  /* 0x0001d400017d7983 */ /* 0x000f280000300800 */
[----:B------:R-:W4:Y:S01]  /*3d6c0*/  LDL.LU R126, [R1+0x1d8] ;  /* 0x0001d800017e7983 */ /* 0x000f220000300800 */
[----:B-1----:R-:W-:Y:S03]  /*3d6d0*/  HMMA.1688.F32.TF32 R36, R28, R16, R236 ;  /* 0x000000101c24723c */ /* 0x002fe600000810ec */
[----:B------:R-:W4:Y:S04]  /*3d6e0*/  LDL.LU R127, [R1+0x1dc] ;  /* 0x0001dc00017f7983 */ /* 0x000f280000300800 */
[----:B------:R-:W1:Y:S04]  /*3d6f0*/  LDSM.16.M88.4 R4, [R252+0xaa100] ;  /* 0x0aa10000fc04783b */ /* 0x000e680000000200 */
[----:B------:R-:W-:Y:S04]  /*3d700*/  LDS R244, [R3+0x10080] ;  /* 0x0100800003f47984 */ /* 0x000fe80000000800 */
[----:B------:R-:W-:Y:S04]  /*3d710*/  LDS R245, [R0+0x10080] ;  /* 0x0100800000f57984 */ /* 0x000fe80000000800 */
[----:B------:R-:W1:Y:S01]  /*3d720*/  LDS R247, [R0+0x11080] ;  /* 0x0110800000f77984 */ /* 0x000e620000000800 */
[----:B------:R-:W-:Y:S01]  /*3d730*/  MOV R171, R2 ;  /* 0x0000000200ab7202 */ /* 0x000fe20000000f00 */
[----:B------:R-:W-:Y:S01]  /*3d740*/  IMAD.MOV.U32 R188, RZ, RZ, R42 ;  /* 0x000000ffffbc7224 */ /* 0x000fe200078e002a */
[----:B------:R-:W-:Y:S01]  /*3d750*/  MOV R189, R43 ;  /* 0x0000002b00bd7202 */ /* 0x000fe20000000f00 */
[----:B------:R-:W-:-:S02]  /*3d760*/  IMAD.MOV.U32 R190, RZ, RZ, R100 ;  /* 0x000000ffffbe7224 */ /* 0x000fc400078e0064 */
[----:B------:R-:W-:Y:S01]  /*3d770*/  IMAD.MOV.U32 R191, RZ, RZ, R92 ;  /* 0x000000ffffbf7224 */ /* 0x000fe200078e005c */
[----:B------:R-:W-:Y:S01]  /*3d780*/  MOV R237, R36 ;  /* 0x0000002400ed7202 */ /* 0x000fe20000000f00 */
[----:B------:R-:W-:Y:S01]  /*3d790*/  IMAD.MOV.U32 R238, RZ, RZ, R37 ;  /* 0x000000ffffee7224 */ /* 0x000fe200078e0025 */
[----:B------:R-:W-:Y:S01]  /*3d7a0*/  HMMA.1688.F32.TF32 R48, R104, R220, R48 ;  /* 0x000000dc6830723c */ /* 0x000fe20000081030 */
[----:B------:R-:W-:-:S07]  /*3d7b0*/  IMAD.MOV.U32 R239, RZ, RZ, R38 ;  /* 0x000000ffffef7224 */ /* 0x000fce00078e0026 */
[----:B--2---:R-:W-:Y:S01]  /*3d7c0*/  HMMA.1688.F32.TF32 R52, R104, R224, R52 ;  /* 0x000000e06834723c */ /* 0x004fe20000081034 */
[----:B------:R-:W-:-:S07]  /*3d7d0*/  IMAD.MOV.U32 R115, RZ, RZ, R39 ;  /* 0x000000ffff737224 */ /* 0x000fce00078e0027 */
        /* <DEDUP_REMOVED lines=10> */
[----:B------:R-:W-:Y:S04]  /*3d880*/  LDS R137, [R0+0x10280] ;  /* 0x0102800000897984 */ /* 0x000fe80000000800 */
[----:B------:R-:W-:Y:S01]  /*3d890*/  LDS R136, [R3+0x10280] ;  /* 0x0102800003887984 */ /* 0x000fe20000000800 */
[----:B------:R-:W-:Y:S03]  /*3d8a0*/  HMMA.1688.F32.TF32 R36, R28, R24, R108 ;  /* 0x000000181c24723c */ /* 0x000fe6000008106c */
[----:B------:R-:W-:Y:S04]  /*3d8b0*/  LDS R196, [R3+0x10380] ;  /* 0x0103800003c47984 */ /* 0x000fe80000000800 */
[----:B------:R-:W-:Y:S04]  /*3d8c0*/  LDS R198, [R3+0x11380] ;  /* 0x0113800003c67984 */ /* 0x000fe80000000800 */
[----:B------:R-:W-:Y:S04]  /*3d8d0*/  LDS R197, [R0+0x10380] ;  /* 0x0103800000c57984 */ /* 0x000fe80000000800 */
[----:B------:R-:W-:Y:S09]  /*3d8e0*/  LDS R199, [R0+0x11380] ;  /* 0x0113800000c77984 */ /* 0x000ff20000000800 */
[----:B------:R-:W-:Y:S01]  /*3d8f0*/  MOV R109, R36 ;  /* 0x00000024006d7202 */ /* 0x000fe20000000f00 */
[----:B------:R-:W-:-:S02]  /*3d900*/  IMAD.MOV.U32 R110, RZ, RZ, R37 ;  /* 0x000000ffff6e7224 */ /* 0x000fc400078e0025 */
[----:B------:R-:W-:Y:S02]  /*3d910*/  IMAD.MOV.U32 R111, RZ, RZ, R38 ;  /* 0x000000ffff6f7224 */ /* 0x000fe400078e0026 */
[----:B------:R-:W-:Y:S02]  /*3d920*/  IMAD.MOV.U32 R236, RZ, RZ, R39 ;  /* 0x000000ffffec7224 */ /* 0x000fe400078e0027 */
[----:B------:R-:W-:Y:S01]  /*3d930*/  HMMA.1688.F32.TF32 R36, R28, R20, R128 ;  /* 0x000000141c24723c */ /* 0x000fe20000081080 */
        /* <DEDUP_REMOVED lines=30> */
[----:B------:R-:W2:Y:S01]  /*3db20*/  LDL.LU R170, [R1+0xe8] ;  /* 0x0000e80001aa7983 */ /* 0x000ea20000300800 */
[----:B------:R-:W-:Y:S01]  /*3db30*/  MOV R112, R36 ;  /* 0x0000002400707202 */ /* 0x000fe20000000f00 */
[----:B------:R-:W-:-:S02]  /*3db40*/  IMAD.MOV.U32 R113, RZ, RZ, R37 ;  /* 0x000000ffff717224 */ /* 0x000fc400078e0025 */
[----:B------:R-:W-:Y:S02]  /*3db50*/  IMAD.MOV.U32 R114, RZ, RZ, R38 ;  /* 0x000000ffff727224 */ /* 0x000fe400078e0026 */
[----:B------:R-:W-:Y:S02]  /*3db60*/  IMAD.MOV.U32 R108, RZ, RZ, R39 ;  /* 0x000000ffff6c7224 */ /* 0x000fe400078e0027 */
[C---:B---3--:R-:W-:Y:S11]  /*3db70*/  HMMA.1688.F32.TF32 R36, R28.reuse, R8, R116 ;  /* 0x000000081c24723c */ /* 0x048ff60000081074 */
[----:B------:R-:W-:Y:S11]  /*3db80*/  @!UPT UIADD3 URZ, URZ, URZ, URZ ;  /* 0x0000003f3f3ff290 */ /* 0x000ff6000fffe03f */
[----:B------:R-:W-:Y:S02]  /*3db90*/  @!UPT UIADD3 URZ, URZ, URZ, URZ ;  /* 0x0000003f3f3ff290 */ /* 0x000fe4000fffe03f */
[----:B------:R-:W-:Y:S01]  /*3dba0*/  MOV R116, R36 ;  /* 0x0000002400747202 */ /* 0x000fe20000000f00 */
[----:B------:R-:W-:Y:S02]  /*3dbb0*/  IMAD.MOV.U32 R117, RZ, RZ, R37 ;  /* 0x000000ffff757224 */ /* 0x000fe400078e0025 */
[----:B------:R-:W-:Y:S02]  /*3dbc0*/  IMAD.MOV.U32 R118, RZ, RZ, R38 ;  /* 0x000000ffff767224 */ /* 0x000fe400078e0026 */
[----:B------:R-:W-:Y:S02]  /*3dbd0*/  IMAD.MOV.U32 R119, RZ, RZ, R39 ;  /* 0x000000ffff777224 */ /* 0x000fe400078e0027 */
[C---:B-1----:R-:W-:Y:S11]  /*3dbe0*/  HMMA.1688.F32.TF32 R36, R28.reuse, R4, R120 ;  /* 0x000000041c24723c */ /* 0x042ff60000081078 */
[----:B------:R-:W-:Y:S11]  /*3dbf0*/  @!UPT UIADD3 URZ, URZ, URZ, URZ ;  /* 0x0000003f3f3ff290 */ /* 0x000ff6000fffe03f */
[----:B------:R-:W-:Y:S02]  /*3dc00*/  @!UPT UIADD3 URZ, URZ, URZ, URZ ;  /* 0x0000003f3f3ff290 */ /* 0x000fe4000fffe03f */
[----:B------:R-:W-:Y:S01]  /*3dc10*/  MOV R120, R36 ;  /* 0x0000002400787202 */ /* 0x000fe20000000f00 */
[----:B------:R-:W-:Y:S02]  /*3dc20*/  IMAD.MOV.U32 R121, RZ, RZ, R37 ;  /* 0x000000ffff797224 */ /* 0x000fe400078e0025 */
[----:B------:R-:W-:Y:S02]  /*3dc30*/  IMAD.MOV.U32 R122, RZ, RZ, R38 ;  /* 0x000000ffff7a7224 */ /* 0x000fe400078e0026 */
[----:B------:R-:W-:Y:S02]  /*3dc40*/  IMAD.MOV.U32 R123, RZ, RZ, R39 ;  /* 0x000000ffff7b7224 */ /* 0x000fe400078e0027 */
[C---:B----4-:R-:W-:Y:S08]  /*3dc50*/  HMMA.1688.F32.TF32 R36, R28.reuse, R220, R124 ;  /* 0x000000dc1c24723c */ /* 0x050ff0000008107c */
[----:B--2---:R-:W-:Y:S11]  /*3dc60*/  HMMA.1688.F32.TF32 R28, R28, R224, R128 ;  /* 0x000000e01c1c723c */ /* 0x004ff60000081080 */
[----:B------:R-:W-:Y:S11]  /*3dc70*/  @!UPT UIADD3 URZ, URZ, URZ, URZ ;  /* 0x0000003f3f3ff290 */ /* 0x000ff6000fffe03f */
[----:B------:R-:W-:Y:S02]  /*3dc80*/  @!UPT UIADD3 URZ, URZ, URZ, URZ ;  /* 0x0000003f3f3ff290 */ /* 0x000fe4000fffe03f */
[----:B------:R-:W-:Y:S01]  /*3dc90*/  MOV R128, R28 ;  /* 0x0000001c00807202 */ /* 0x000fe20000000f00 */
[----:B------:R-:W-:Y:S02]  /*3dca0*/  IMAD.MOV.U32 R129, RZ, RZ, R29 ;  /* 0x000000ffff817224 */ /* 0x000fe400078e001d */
        /* <DEDUP_REMOVED lines=30> */
[C---:B------:R-:W-:Y:S08]  /*3de90*/  HMMA.1688.F32.TF32 R28, R244.reuse, R8, R148 ;  /* 0x00000008f41c723c */ /* 0x040ff00000081094 */
[C---:B------:R-:W-:Y:S11]  /*3dea0*/  HMMA.1688.F32.TF32 R248, R244.reuse, R220, R248 ;  /* 0x000000dcf4f8723c */ /* 0x040ff600000810f8 */
[----:B------:R-:W-:Y:S05]  /*3deb0*/  @!UPT UIADD3 URZ, URZ, URZ, URZ ;  /* 0x0000003f3f3ff290 */ /* 0x000fea000fffe03f */
[----:B------:R-:W-:Y:S01]  /*3dec0*/  IMAD.MOV.U32 R148, RZ, RZ, R28 ;  /* 0x000000ffff947224 */ /* 0x000fe200078e001c */
[----:B------:R-:W-:Y:S01]  /*3ded0*/  MOV R151, R31 ;  /* 0x0000001f00977202 */ /* 0x000fe20000000f00 */
[----:B------:R-:W-:Y:S02]  /*3dee0*/  IMAD.MOV.U32 R149, RZ, RZ, R29 ;  /* 0x000000ffff957224 */ /* 0x000fe400078e001d */
[----:B------:R-:W-:Y:S02]  /*3def0*/  IMAD.MOV.U32 R150, RZ, RZ, R30 ;  /* 0x000000ffff967224 */ /* 0x000fe400078e001e */
[C---:B------:R-:W-:Y:S08]  /*3df00*/  HMMA.1688.F32.TF32 R28, R244.reuse, R4, R184 ;  /* 0x00000004f41c723c */ /* 0x040ff000000810b8 */
[----:B------:R-:W-:Y:S01]  /*3df10*/  HMMA.1688.F32.TF32 R244, R244, R224, R168 ;  /* 0x000000e0f4f4723c */ /* 0x000fe200000810a8 */
[----:B------:R-:W-:Y:S01]  /*3df20*/  IMAD.MOV.U32 R184, RZ, RZ, R102 ;  /* 0x000000ffffb87224 */ /* 0x000fe200078e0066 */
[----:B------:R-:W-:Y:S01]  /*3df30*/  MOV R185, R96 ;  /* 0x0000006000b97202 */ /* 0x000fe20000000f00 */
[----:B------:R-:W-:Y:S01]  /*3df40*/  IMAD.MOV.U32 R186, RZ, RZ, R97 ;  /* 0x000000ffffba7224 */ /* 0x000fe200078e0061 */
[----:B------:R-:W-:Y:S01]  /*3df50*/  MOV R124, R36 ;  /* 0x00000024007c7202 */ /* 0x000fe20000000f00 */
[----:B------:R-:W-:Y:S01]  /*3df60*/  IMAD.MOV.U32 R187, RZ, RZ, R98 ;  /* 0x000000ffffbb7224 */ /* 0x000fe200078e0062 */
[----:B------:R-:W-:Y:S01]  /*3df70*/  LDS R168, [R3+0x10300] ;  /* 0x0103000003a87984 */ /* 0x000fe20000000800 */
[----:B------:R-:W-:-:S02]  /*3df80*/  IMAD.MOV.U32 R125, RZ, RZ, R37 ;  /* 0x000000ffff7d7224 */ /* 0x000fc400078e0025 */
[----:B------:R-:W-:Y:S01]  /*3df90*/  IMAD.MOV.U32 R126, RZ, RZ, R38 ;  /* 0x000000ffff7e7224 */ /* 0x000fe200078e0026 */
[----:B------:R-:W-:Y:S01]  /*3dfa0*/  HMMA.1688.F32.TF32 R72, R88, R8, R72 ;  /* 0x000000085848723c */ /* 0x000fe20000081048 */
[----:B------:R-:W-:Y:S01]  /*3dfb0*/  IMAD.MOV.U32 R127, RZ, RZ, R39 ;  /* 0x000000ffff7f7224 */ /* 0x000fe200078e0027 */
[----:B------:R-:W-:Y:S04]  /*3dfc0*/  LDS R170, [R3+0x11300] ;  /* 0x0113000003aa7984 */ /* 0x000fe80000000800 */
[----:B------:R-:W-:Y:S04]  /*3dfd0*/  STL.64 [R1], R28 ;  /* 0x0000001c01007387 */ /* 0x000fe80000100a00 */
[----:B------:R1:W-:Y:S04]  /*3dfe0*/  STL.64 [R1+0x1718], R250 ;  /* 0x001718fa01007387 */ /* 0x0003e80000100a00 */
[----:B------:R2:W-:Y:S01]  /*3dff0*/  STL.64 [R1+0x1710], R248 ;  /* 0x001710f801007387 */ /* 0x0005e20000100a00 */
[----:B------:R-:W-:-:S02]  /*3e000*/  IMAD.MOV.U32 R252, RZ, RZ, R30 ;  /* 0x000000fffffc7224 */ /* 0x000fc400078e001e */
[----:B------:R-:W-:Y:S01]  /*3e010*/  IMAD.MOV.U32 R2, RZ, RZ, R31 ;  /* 0x000000ffff027224 */ /* 0x000fe200078e001f */
[----:B------:R-:W-:Y:S01]  /*3e020*/  HMMA.1688.F32.TF32 R76, R88, R4, R76 ;  /* 0x00000004584c723c */ /* 0x000fe2000008104c */
[----:B------:R-:W-:Y:S01]  /*3e030*/  LDS R169, [R0+0x10300] ;  /* 0x0103000000a97984 */ /* 0x000fe20000000800 */
[----:B-1----:R-:W-:-:S03]  /*3e040*/  IMAD.MOV.U32 R250, RZ, RZ, R40 ;  /* 0x000000fffffa7224 */ /* 0x002fc600078e0028 */
[----:B------:R-:W-:Y:S01]  /*3e050*/  LDS R171, [R0+0x11300] ;  /* 0x0113000000ab7984 */ /* 0x000fe20000000800 */
[----:B--2---:R-:W-:Y:S01]  /*3e060*/  IMAD.MOV.U32 R248, RZ, RZ, R46 ;  /* 0x000000fffff87224 */ /* 0x004fe200078e002e */
[----:B------:R-:W-:Y:S02]  /*3e070*/  MOV R249, R47 ;  /* 0x0000002f00f97202 */ /* 0x000fe40000000f00 */
[----:B------:R-:W2:Y:S01]  /*3e080*/  LDL.LU R46, [R1+0x18f4] ;  /* 0x0018f400012e7983 */ /* 0x000ea20000300800 */
[----:B------:R-:W-:-:S03]  /*3e090*/  IMAD.MOV.U32 R251, RZ, RZ, R240 ;  /* 0x000000fffffb7224 */ /* 0x000fc600078e00f0 */
[----:B------:R-:W2:Y:S04]  /*3e0a0*/  LDL.LU R47, [R1+0x18f0] ;  /* 0x0018f000012f7983 */ /* 0x000ea80000300800 */
[----:B------:R-:W3:Y:S04]  /*3e0b0*/  LDL.LU R40, [R1+0x18ec] ;  /* 0x0018ec0001287983 */ /* 0x000ee80000300800 */
[----:B------:R-:W4:Y:S04]  /*3e0c0*/  LDL.LU R240, [R1+0x18e8] ;  /* 0x0018e80001f07983 */ /* 0x000f280000300800 */
[----:B------:R1:W-:Y:S04]  /*3e0d0*/  STL.64 [R1+0x1728], R246 ;  /* 0x001728f601007387 */ /* 0x0003e80000100a00 */
[----:B------:R1:W-:Y:S02]  /*3e0e0*/  STL.64 [R1+0x1720], R244 ;  /* 0x001720f401007387 */ /* 0x0003e40000100a00 */
[----:B-1----:R-:W-:-:S02]  /*3e0f0*/  IMAD.MOV.U32 R246, RZ, RZ, R243 ;  /* 0x000000fffff67224 */ /* 0x002fc400078e00f3 */
[----:B------:R-:W-:Y:S01]  /*3e100*/  IMAD.MOV.U32 R244, RZ, RZ, R241 ;  /* 0x000000fffff47224 */ /* 0x000fe200078e00f1 */
[----:B------:R-:W-:Y:S01]  /*3e110*/  MOV R245, R242 ;  /* 0x000000f200f57202 */ /* 0x000fe20000000f00 */
[----:B------:R-:W4:Y:S04]  /*3e120*/  LDL.LU R241, [R1+0x18e4] ;  /* 0x0018e40001f17983 */ /* 0x000f280000300800 */
[----:B------:R-:W4:Y:S04]  /*3e130*/  LDL.LU R242, [R1+0x18e0] ;  /* 0x0018e00001f27983 */ /* 0x000f280000300800 */
[----:B------:R-:W4:Y:S01]  /*3e140*/  LDL.LU R243, [R1+0x18dc] ;  /* 0x0018dc0001f37983 */ /* 0x000f220000300800 */
[----:B------:R-:W-:-:S03]  /*3e150*/  IMAD.MOV.U32 R247, RZ, RZ, R41 ;  /* 0x000000fffff77224 */ /* 0x000fc600078e0029 */
[----:B------:R-:W3:Y:S04]  /*3e160*/  LDL.LU R41, [R1+0x18d8] ;  /* 0x0018d80001297983 */ /* 0x000ee80000300800 */
[----:B------:R-:W3:Y:S04]  /*3e170*/  LDL.LU R42, [R1+0x18d4] ;  /* 0x0018d400012a7983 */ /* 0x000ee80000300800 */
[----:B------:R-:W3:Y:S04]  /*3e180*/  LDL.LU R43, [R1+0x18d0] ;  /* 0x0018d000012b7983 */ /* 0x000ee80000300800 */
[----:B------:R-:W2:Y:S04]  /*3e190*/  LDL.LU R100, [R1+0x18cc] ;  /* 0x0018cc0001647983 */ /* 0x000ea80000300800 */
[----:B------:R-:W2:Y:S01]  /*3e1a0*/  LDL.LU R92, [R1+0x18c8] ;  /* 0x0018c800015c7983 */ /* 0x000ea20000300800 */
[----:B----4-:R-:W-:Y:S11]  /*3e1b0*/  HMMA.1688.F32.TF32 R240, R104, R12, R240 ;  /* 0x0000000c68f0723c */ /* 0x010ff600000810f0 */
[----:B------:R-:W-:Y:S11]  /*3e1c0*/  @!UPT UIADD3 URZ, URZ, URZ, URZ ;  /* 0x0000003f3f3ff290 */ /* 0x000ff6000fffe03f */
[----:B------:R-:W-:Y:S01]  /*3e1d0*/  @!UPT UIADD3 URZ, URZ, URZ, URZ ;  /* 0x0000003f3f3ff290 */ /* 0x000fe2000fffe03f */
[----:B------:R1:W-:Y:S04]  /*3e1e0*/  STL.64 [R1+0x1738], R242 ;  /* 0x001738f201007387 */ /* 0x0003e80000100a00 */
[----:B------:R4:W-:Y:S01]  /*3e1f0*/  STL.64 [R1+0x1730], R240 ;  /* 0x001730f001007387 */ /* 0x0009e20000100a00 */
[----:B-1----:R-:W-:Y:S02]  /*3e200*/  IMAD.MOV.U32 R242, RZ, RZ, R95 ;  /* 0x000000fffff27224 */ /* 0x002fe400078e005f */
[----:B----4-:R-:W-:Y:S01]  /*3e210*/  IMAD.MOV.U32 R240, RZ, RZ, R93 ;  /* 0x000000fffff07224 */ /* 0x010fe200078e005d */
[----:B------:R-:W-:Y:S01]  /*3e220*/  MOV R241, R94 ;  /* 0x0000005e00f17202 */ /* 0x000fe20000000f00 */
[----:B------:R-:W2:Y:S04]  /*3e230*/  LDL.LU R93, [R1+0x18c4] ;  /* 0x0018c400015d7983 */ /* 0x000ea80000300800 */
[----:B------:R-:W2:Y:S04]  /*3e240*/  LDL.LU R94, [R1+0x18c0] ;  /* 0x0018c000015e7983 */ /* 0x000ea80000300800 */
[----:B------:R-:W2:Y:S01]  /*3e250*/  LDL.LU R95, [R1+0x18bc] ;  /* 0x0018bc00015f7983 */ /* 0x000ea20000300800 */
[----:B------:R-:W-:-:S03]  /*3e260*/  IMAD.MOV.U32 R243, RZ, RZ, R101 ;  /* 0x000000fffff37224 */ /* 0x000fc600078e0065 */
[----:B------:R-:W4:Y:S04]  /*3e270*/  LDL.LU R101, [R1+0x18b8] ;  /* 0x0018b80001657983 */ /* 0x000f280000300800 */
[----:B------:R-:W4:Y:S04]  /*3e280*/  LDL.LU R102, [R1+0x18b4] ;  /* 0x0018b40001667983 */ /* 0x000f280000300800 */
[----:B------:R-:W3:Y:S04]  /*3e290*/  LDL.LU R96, [R1+0x18b0] ;  /* 0x0018b00001607983 */ /* 0x000ee80000300800 */
[----:B------:R-:W4:Y:S04]  /*3e2a0*/  LDL.LU R97, [R1+0x18ac] ;  /* 0x0018ac0001617983 */ /* 0x000f280000300800 */
[----:B------:R-:W4:Y:S01]  /*3e2b0*/  LDL.LU R98, [R1+0x18a8] ;  /* 0x0018a80001627983 */ /* 0x000f220000300800 */
[C---:B--2---:R-:W-:Y:S07]  /*3e2c0*/  HMMA.1688.F32.TF32 R28, R104.reuse, R16, R92 ;  /* 0x00000010681c723c */ /* 0x044fee000008105c */
[----:B------:R-:W-:Y:S01]  /*3e2d0*/  IMAD.MOV.U32 R92, RZ, RZ, R99 ;  /* 0x000000ffff5c7224 */ /* 0x000fe200078e0063 */
[----:B------:R-:W-:Y:S01]  /*3e2e0*/  MOV R93, R103 ;  /* 0x00000067005d7202 */ /* 0x000fe20000000f00 */
[----:B------:R-:W4:Y:S04]  /*3e2f0*/  LDL.LU R99, [R1+0x18a4] ;  /* 0x0018a40001637983 */ /* 0x000f280000300800 */
[----:B------:R-:W2:Y:S01]  /*3e300*/  LDL.LU R103, [R1+0x18a0] ;  /* 0x0018a00001677983 */ /* 0x000ea20000300800 */
[C---:B---3--:R-:W-:Y:S08]  /*3e310*/  HMMA.1688.F32.TF32 R40, R104.reuse, R8, R40 ;  /* 0x000000086828723c */ /* 0x048ff00000081028 */
[----:B------:R-:W-:Y:S01]  /*3e320*/  HMMA.1688.F32.TF32 R44, R104, R4, R44 ;  /* 0x00000004682c723c */ /* 0x000fe2000008102c */
[----:B------:R1:W-:Y:S04]  /*3e330*/  STL.64 [R1+0x1748], R30 ;  /* 0x0017481e01007387 */ /* 0x0003e80000100a00 */
[----:B------:R3:W-:Y:S01]  /*3e340*/  STL.64 [R1+0x1740], R28 ;  /* 0x0017401c01007387 */ /* 0x0007e20000100a00 */
[----:B------:R-:W-:-:S02]  /*3e350*/  IMAD.MOV.U32 R94, RZ, RZ, R139 ;  /* 0x000000ffff5e7224 */ /* 0x000fc400078e008b */
[----:B------:R-:W-:Y:S01]  /*3e360*/  IMAD.MOV.U32 R95, RZ, RZ, R138 ;  /* 0x000000ffff5f7224 */ /* 0x000fe200078e008a */
[----:B------:R-:W-:Y:S01]  /*3e370*/  LDS R139, [R0+0x11280] ;  /* 0x01128000008b7984 */ /* 0x000fe20000000800 */
[----:B-1----:R-:W-:-:S03]  /*3e380*/  IMAD.MOV.U32 R30, RZ, RZ, R234 ;  /* 0x000000ffff1e7224 */ /* 0x002fc600078e00ea */
[----:B------:R-:W-:Y:S01]  /*3e390*/  LDS R138, [R3+0x11280] ;  /* 0x01128000038a7984 */ /* 0x000fe20000000800 */
[----:B---3--:R-:W-:Y:S01]  /*3e3a0*/  IMAD.MOV.U32 R28, RZ, RZ, R232 ;  /* 0x000000ffff1c7224 */ /* 0x008fe200078e00e8 */
[----:B------:R-:W-:Y:S01]  /*3e3b0*/  MOV R29, R233 ;  /* 0x000000e9001d7202 */ /* 0x000fe20000000f00 */
[----:B------:R-:W-:Y:S01]  /*3e3c0*/  IMAD.MOV.U32 R31, RZ, RZ, R235 ;  /* 0x000000ffff1f7224 */ /* 0x000fe200078e00eb */
[C---:B----4-:R-:W-:Y:S08]  /*3e3d0*/  HMMA.1688.F32.TF32 R32, R104.reuse, R24, R96 ;  /* 0x000000186820723c */ /* 0x050ff00000081060 */
[----:B--2---:R-:W-:Y:S01]  /*3e3e0*/  HMMA.1688.F32.TF32 R36, R104, R20, R100 ;  /* 0x000000146824723c */ /* 0x004fe20000081064 */
[----:B------:R-:W-:Y:S04]  /*3e3f0*/  LDS R104, [R3+0x10200] ;  /* 0x0102000003687984 */ /* 0x000fe80000000800 */
[----:B------:R-:W-:Y:S04]  /*3e400*/  LDS R106, [R3+0x11200] ;  /* 0x01120000036a7984 */ /* 0x000fe80000000800 */
[----:B------:R-:W-:Y:S04]  /*3e410*/  LDS R105, [R0+0x10200] ;  /* 0x0102000000697984 */ /* 0x000fe80000000800 */
[----:B------:R-:W1:Y:S04]  /*3e420*/  LDS R107, [R0+0x11200] ;  /* 0x01120000006b7984 */ /* 0x000e680000000800 */
[----:B------:R-:W-:Y:S04]  /*3e430*/  STL.64 [R1+0x1758], R34 ;  /* 0x0017582201007387 */ /* 0x000fe80000100a00 */
[----:B------:R2:W-:Y:S04]  /*3e440*/  STL.64 [R1+0x1750], R32 ;  /* 0x0017502001007387 */ /* 0x0005e80000100a00 */
        /* <DEDUP_REMOVED lines=10> */
[----:B------:R-:W-:Y:S01]  /*3e4f0*/  STL.64 [R1+0x17b8], R58 ;  /* 0x0017b83a01007387 */ /* 0x000fe20000100a00 */
[----:B-1----:R-:W-:Y:S03]  /*3e500*/  HMMA.1688.F32.TF32 R100, R104, R220, R248 ;  /* 0x000000dc6864723c */ /* 0x002fe600000810f8 */
[----:B------:R1:W-:Y:S04]  /*3e510*/  STL.64 [R1+0x17b0], R56 ;  /* 0x0017b03801007387 */ /* 0x0003e80000100a00 */
[----:B------:R-:W-:Y:S01]  /*3e520*/  STL.64 [R1+0x17c8], R62 ;  /* 0x0017c83e01007387 */ /* 0x000fe20000100a00 */
[----:B------:R-:W-:-:S03]  /*3e530*/  IMAD.MOV.U32 R248, RZ, RZ, R148 ;  /* 0x000000fffff87224 */ /* 0x000fc600078e0094 */
[----:B------:R1:W-:Y:S01]  /*3e540*/  STL.64 [R1+0x17c0], R60 ;  /* 0x0017c03c01007387 */ /* 0x0003e20000100a00 */
[----:B------:R-:W-:-:S03]  /*3e550*/  MOV R249, R149 ;  /* 0x0000009500f97202 */ /* 0x000fc60000000f00 */
[----:B------:R-:W-:Y:S01]  /*3e560*/  STL.64 [R1+0x17d8], R66 ;  /* 0x0017d84201007387 */ /* 0x000fe20000100a00 */
[----:B------:R-:W-:-:S03]  /*3e570*/  IMAD.MOV.U32 R250, RZ, RZ, R150 ;  /* 0x000000fffffa7224 */ /* 0x000fc600078e0096 */
[----:B------:R1:W-:Y:S01]  /*3e580*/  STL.64 [R1+0x17d0], R64 ;  /* 0x0017d04001007387 */ /* 0x0003e20000100a00 */
[----:B------:R-:W-:Y:S01]  /*3e590*/  HMMA.1688.F32.TF32 R96, R104, R4, R244 ;  /* 0x000000046860723c */ /* 0x000fe200000810f4 */
[----:B------:R-:W-:Y:S02]  /*3e5a0*/  IMAD.MOV.U32 R251, RZ, RZ, R151 ;  /* 0x000000fffffb7224 */ /* 0x000fe400078e0097 */
[----:B------:R-:W4:Y:S04]  /*3e5b0*/  LDL.LU R148, [R1+0x189c] ;  /* 0x00189c0001947983 */ /* 0x000f280000300800 */
[----:B------:R-:W4:Y:S01]  /*3e5c0*/  LDL.LU R149, [R1+0x1898] ;  /* 0x0018980001957983 */ /* 0x000f220000300800 */
[----:B------:R-:W-:Y:S01]  /*3e5d0*/  IMAD.MOV.U32 R244, RZ, RZ, R144 ;  /* 0x000000fffff47224 */ /* 0x000fe200078e0090 */
[----:B------:R-:W-:-:S02]  /*3e5e0*/  MOV R245, R145 ;  /* 0x0000009100f57202 */ /* 0x000fc40000000f00 */
[----:B------:R-:W4:Y:S01]  /*3e5f0*/  LDL.LU R150, [R1+0x1894] ;  /* 0x0018940001967983 */ /* 0x000f220000300800 */
[----:B------:R-:W-:Y:S01]  /*3e600*/  HMMA.1688.F32.TF32 R88, R104, R16, R92 ;  /* 0x000000106858723c */ /* 0x000fe2000008105c */
[----:B------:R-:W-:Y:S02]  /*3e610*/  IMAD.MOV.U32 R246, RZ, RZ, R146 ;  /* 0x000000fffff67224 */ /* 0x000fe400078e0092 */
[----:B------:R-:W4:Y:S01]  /*3e620*/  LDL.LU R151, [R1+0x1890] ;  /* 0x0018900001977983 */ /* 0x000f220000300800 */
[----:B------:R-:W-:-:S03]  /*3e630*/  IMAD.MOV.U32 R247, RZ, RZ, R147 ;  /* 0x000000fffff77224 */ /* 0x000fc600078e0093 */
[----:B------:R-:W4:Y:S01]  /*3e640*/  LDL.LU R144, [R1+0x188c] ;  /* 0x00188c0001907983 */ /* 0x000f220000300800 */
[----:B------:R-:W-:Y:S03]  /*3e650*/  HMMA.1688.F32.TF32 R92, R104, R20, R240 ;  /* 0x00000014685c723c */ /* 0x000fe600000810f0 */
[----:B------:R-:W4:Y:S04]  /*3e660*/  LDL.LU R145, [R1+0x1888] ;  /* 0x0018880001917983 */ /* 0x000f280000300800 */
[----:B------:R-:W4:Y:S01]  /*3e670*/  LDL.LU R146, [R1+0x1884] ;  /* 0x0018840001927983 */ /* 0x000f220000300800 */
[----:B------:R-:W-:Y:S01]  /*3e680*/  IMAD.MOV.U32 R240, RZ, RZ, R140 ;  /* 0x000000fffff07224 */ /* 0x000fe200078e008c */
[----:B------:R-:W-:-:S02]  /*3e690*/  MOV R241, R141 ;  /* 0x0000008d00f17202 */ /* 0x000fc40000000f00 */
[----:B------:R-:W4:Y:S01]  /*3e6a0*/  LDL.LU R147, [R1+0x1880] ;  /* 0x0018800001937983 */ /* 0x000f220000300800 */
[----:B------:R-:W-:-:S03]  /*3e6b0*/  IMAD.MOV.U32 R242, RZ, RZ, R142 ;  /* 0x000000fffff27224 */ /* 0x000fc600078e008e */
[----:B------:R-:W4:Y:S01]  /*3e6c0*/  LDL.LU R140, [R1+0x187c] ;  /* 0x00187c00018c7983 */ /* 0x000f220000300800 */
[----:B------:R-:W-:-:S03]  /*3e6d0*/  IMAD.MOV.U32 R243, RZ, RZ, R143 ;  /* 0x000000fffff37224 */ /* 0x000fc600078e008f */
[----:B------:R-:W4:Y:S04]  /*3e6e0*/  LDL.LU R141, [R1+0x1878] ;  /* 0x00187800018d7983 */ /* 0x000f280000300800 */
[----:B------:R-:W4:Y:S04]  /*3e6f0*/  LDL.LU R142, [R1+0x1874] ;  /* 0x00187400018e7983 */ /* 0x000f280000300800 */
[----:B------:R-:W4:Y:S01]  /*3e700*/  LDL.LU R143, [R1+0x1870] ;  /* 0x00187000018f7983 */ /* 0x000f220000300800 */
[----:B--2---:R-:W-:-:S03]  /*3e710*/  IMAD.MOV.U32 R32, RZ, RZ, R132 ;  /* 0x000000ffff207224 */ /* 0x004fc600078e0084 */
[----:B------:R-:W2:Y:S01]  /*3e720*/  LDL.LU R232, [R1+0x186c] ;  /* 0x00186c0001e87983 */ /* 0x000ea20000300800 */
[----:B------:R-:W-:-:S03]  /*3e730*/  MOV R33, R133 ;  /* 0x0000008500217202 */ /* 0x000fc60000000f00 */
[----:B------:R-:W2:Y:S01]  /*3e740*/  LDL.LU R233, [R1+0x1868] ;  /* 0x0018680001e97983 */ /* 0x000ea20000300800 */
[----:B------:R-:W-:-:S03]  /*3e750*/  IMAD.MOV.U32 R34, RZ, RZ, R134 ;  /* 0x000000ffff227224 */ /* 0x000fc600078e0086 */
[----:B------:R-:W2:Y:S01]  /*3e760*/  LDL.LU R234, [R1+0x1864] ;  /* 0x0018640001ea7983 */ /* 0x000ea20000300800 */
[----:B------:R-:W-:-:S03]  /*3e770*/  IMAD.MOV.U32 R35, RZ, RZ, R135 ;  /* 0x000000ffff237224 */ /* 0x000fc600078e0087 */
[----:B------:R-:W2:Y:S01]  /*3e780*/  LDL.LU R235, [R1+0x1860] ;  /* 0x0018600001eb7983 */ /* 0x000ea20000300800 */
[----:B---3--:R-:W-:-:S03]  /*3e790*/  IMAD.MOV.U32 R36, RZ, RZ, R128 ;  /* 0x000000ffff247224 */ /* 0x008fc600078e0080 */
[----:B------:R-:W3:Y:S01]  /*3e7a0*/  LDL.LU R132, [R1+0x185c] ;  /* 0x00185c0001847983 */ /* 0x000ee20000300800 */
[----:B------:R-:W-:-:S03]  /*3e7b0*/  MOV R37, R129 ;  /* 0x0000008100257202 */ /* 0x000fc60000000f00 */
[----:B------:R-:W3:Y:S01]  /*3e7c0*/  LDL.LU R133, [R1+0x1858] ;  /* 0x0018580001857983 */ /* 0x000ee20000300800 */
[----:B------:R-:W-:-:S03]  /*3e7d0*/  IMAD.MOV.U32 R38, RZ, RZ, R130 ;  /* 0x000000ffff267224 */ /* 0x000fc600078e0082 */
[----:B------:R-:W3:Y:S01]  /*3e7e0*/  LDL.LU R134, [R1+0x1854] ;  /* 0x0018540001867983 */ /* 0x000ee20000300800 */
[----:B------:R-:W-:-:S03]  /*3e7f0*/  IMAD.MOV.U32 R39, RZ, RZ, R131 ;  /* 0x000000ffff277224 */ /* 0x000fc600078e0083 */
[----:B------:R-:W3:Y:S01]  /*3e800*/  LDL.LU R135, [R1+0x1850] ;  /* 0x0018500001877983 */ /* 0x000ee20000300800 */
[----:B------:R-:W-:-:S03]  /*3e810*/  IMAD.MOV.U32 R40, RZ, RZ, R124 ;  /* 0x000000ffff287224 */ /* 0x000fc600078e007c */
        /* <DEDUP_REMOVED lines=31> */
[----:B-1----:R-:W-:-:S03]  /*3ea10*/  IMAD.MOV.U32 R56, RZ, RZ, R109 ;  /* 0x000000ffff387224 */ /* 0x002fc600078e006d */
        /* <DEDUP_REMOVED lines=25> */
[----:B------:R-:W-:Y:S08]  /*3ebb0*/  HMMA.1688.F32.TF32 R188, R104, R8, R188 ;  /* 0x0000000868bc723c */ /* 0x000ff000000810bc */
[C---:B------:R-:W-:Y:S08]  /*3ebc0*/  HMMA.1688.F32.TF32 R152, R168.reuse, R20, R152 ;  /* 0x00000014a898723c */ /* 0x040ff00000081098 */
[C---:B------:R-:W-:Y:S08]  /*3ebd0*/  HMMA.1688.F32.TF32 R156, R168.reuse, R8, R156 ;  /* 0x00000008a89c723c */ /* 0x040ff0000008109c */
[C---:B------:R-:W-:Y:S08]  /*3ebe0*/  HMMA.1688.F32.TF32 R160, R168.reuse, R4, R160 ;  /* 0x00000004a8a0723c */ /* 0x040ff000000810a0 */
[----:B------:R-:W-:Y:S08]  /*3ebf0*/  HMMA.1688.F32.TF32 R164, R168, R220, R164 ;  /* 0x000000dca8a4723c */ /* 0x000ff000000810a4 */
[C---:B------:R-:W-:Y:S08]  /*3ec00*/  HMMA.1688.F32.TF32 R172, R196.reuse, R12, R172 ;  /* 0x0000000cc4ac723c */ /* 0x040ff000000810ac */
[C---:B------:R-:W-:Y:S08]  /*3ec10*/  HMMA.1688.F32.TF32 R176, R196.reuse, R16, R176 ;  /* 0x00000010c4b0723c */ /* 0x040ff000000810b0 */
[C---:B------:R-:W-:Y:S08]  /*3ec20*/  HMMA.1688.F32.TF32 R180, R196.reuse, R24, R180 ;  /* 0x00000018c4b4723c */ /* 0x040ff000000810b4 */
[C---:B------:R-:W-:Y:S08]  /*3ec30*/  HMMA.1688.F32.TF32 R204, R196.reuse, R20, R204 ;  /* 0x00000014c4cc723c */ /* 0x040ff000000810cc */
[----:B------:R-:W-:Y:S08]  /*3ec40*/  HMMA.1688.F32.TF32 R200, R196, R224, R200 ;  /* 0x000000e0c4c8723c */ /* 0x000ff000000810c8 */
[C---:B----4-:R-:W-:Y:S08]  /*3ec50*/  HMMA.1688.F32.TF32 R148, R168.reuse, R24, R148 ;  /* 0x00000018a894723c */ /* 0x050ff00000081094 */
[C---:B------:R-:W-:Y:S08]  /*3ec60*/  HMMA.1688.F32.TF32 R144, R168.reuse, R16, R144 ;  /* 0x00000010a890723c */ /* 0x040ff00000081090 */
[C---:B------:R-:W-:Y:S08]  /*3ec70*/  HMMA.1688.F32.TF32 R140, R168.reuse, R12, R140 ;  /* 0x0000000ca88c723c */ /* 0x040ff0000008108c */
[----:B------:R-:W-:Y:S08]  /*3ec80*/  HMMA.1688.F32.TF32 R168, R168, R224, R228 ;  /* 0x000000e0a8a8723c */ /* 0x000ff000000810e4 */
[----:B------:R-:W-:Y:S01]  /*3ec90*/  HMMA.1688.F32.TF32 R228, R196, R8, R208 ;  /* 0x00000008c4e4723c */ /* 0x000fe200000810d0 */
[----:B------:R-:W-:Y:S04]  /*3eca0*/  LDS R208, [R3+0x12080] ;  /* 0x0120800003d07984 */ /* 0x000fe80000000800 */
[----:B------:R-:W-:Y:S04]  /*3ecb0*/  LDS R210, [R3+0x13080] ;  /* 0x0130800003d27984 */ /* 0x000fe80000000800 */
[----:B------:R-:W-:Y:S04]  /*3ecc0*/  LDS R209, [R0+0x12080] ;  /* 0x0120800000d17984 */ /* 0x000fe80000000800 */
[----:B------:R-:W1:Y:S01]  /*3ecd0*/  LDS R211, [R0+0x13080] ;  /* 0x0130800000d37984 */ /* 0x000e620000000800 */
[C---:B---3--:R-:W-:Y:S08]  /*3ece0*/  HMMA.1688.F32.TF32 R132, R136.reuse, R220, R132 ;  /* 0x000000dc8884723c */ /* 0x048ff00000081084 */
[C---:B--2---:R-:W-:Y:S08]  /*3ecf0*/  HMMA.1688.F32.TF32 R128, R136.reuse, R4, R128 ;  /* 0x000000048880723c */ /* 0x044ff00000081080 */
[C---:B------:R-:W-:Y:S08]  /*3ed00*/  HMMA.1688.F32.TF32 R124, R136.reuse, R8, R124 ;  /* 0x00000008887c723c */ /* 0x040ff0000008107c */
[C---:B------:R-:W-:Y:S08]  /*3ed10*/  HMMA.1688.F32.TF32 R120, R136.reuse, R20, R120 ;  /* 0x000000148878723c */ /* 0x040ff00000081078 */
[C---:B------:R-:W-:Y:S08]  /*3ed20*/  HMMA.1688.F32.TF32 R116, R136.reuse, R24, R116 ;  /* 0x000000188874723c */ /* 0x040ff00000081074 */
[----:B------:R-:W-:Y:S08]  /*3ed30*/  HMMA.1688.F32.TF32 R108, R136, R12, R108 ;  /* 0x0000000c886c723c */ /* 0x000ff0000008106c */
[----:B------:R-:W-:Y:S08]  /*3ed40*/  HMMA.1688.F32.TF32 R104, R104, R224, R236 ;  /* 0x000000e06868723c */ /* 0x000ff000000810ec */
[C---:B------:R-:W-:Y:S08]  /*3ed50*/  HMMA.1688.F32.TF32 R112, R136.reuse, R16, R112 ;  /* 0x000000108870723c */ /* 0x040ff00000081070 */
[----:B------:R-:W-:Y:S08]  /*3ed60*/  HMMA.1688.F32.TF32 R136, R136, R224, R232 ;  /* 0x000000e08888723c */ /* 0x000ff000000810e8 */
[C---:B------:R-:W-:Y:S01]  /*3ed70*/  HMMA.1688.F32.TF32 R232, R196.reuse, R4, R212 ;  /* 0x00000004c4e8723c */ /* 0x040fe200000810d4 */
[----:B------:R-:W-:Y:S04]  /*3ed80*/  LDS R212, [R3+0x12100] ;  /* 0x0121000003d47984 */ /* 0x000fe80000000800 */
[----:B------:R-:W-:Y:S03]  /*3ed90*/  LDS R214, [R3+0x13100] ;  /* 0x0131000003d67984 */ /* 0x000fe60000000800 */
[----:B------:R-:W-:Y:S01]  /*3eda0*/  HMMA.1688.F32.TF32 R236, R196, R220, R216 ;  /* 0x000000dcc4ec723c */ /* 0x000fe200000810d8 */
[----:B------:R-:W-:Y:S04]  /*3edb0*/  LDS R196, [R3+0x12000] ;  /* 0x0120000003c47984 */ /* 0x000fe80000000800 */
[----:B------:R-:W-:Y:S04]  /*3edc0*/  LDS R198, [R3+0x13000] ;  /* 0x0130000003c67984 */ /* 0x000fe80000000800 */
[----:B------:R-:W-:Y:S04]  /*3edd0*/  LDS R197, [R0+0x12000] ;  /* 0x0120000000c57984 */ /* 0x000fe80000000800 */
[----:B------:R-:W2:Y:S01]  /*3ede0*/  LDS R199, [R0+0x13000] ;  /* 0x0130000000c77984 */ /* 0x000ea20000000800 */
[C---:B-1----:R-:W-:Y:S03]  /*3edf0*/  HMMA.1688.F32.TF32 R32, R208.reuse, R14, R32 ;  /* 0x0000000ed020723c */ /* 0x042fe60000081020 */
[----:B------:R-:W-:Y:S04]  /*3ee00*/  LDS R213, [R0+0x12100] ;  /* 0x0121000000d57984 */ /* 0x000fe80000000800 */
[----:B------:R-:W1:Y:S01]  /*3ee10*/  LDS R215, [R0+0x13100] ;  /* 0x0131000000d77984 */ /* 0x000e620000000800 */
[C---:B------:R-:W-:Y:S03]  /*3ee20*/  HMMA.1688.F32.TF32 R28, R208.reuse, R18, R28 ;  /* 0x00000012d01c723c */ /* 0x040fe6000008101c */
[----:B------:R-:W-:Y:S04]  /*3ee30*/  LDS R216, [R3+0x12180] ;  /* 0x0121800003d87984 */ /* 0x000fe80000000800 */
[----:B------:R-:W-:Y:S01]  /*3ee40*/  LDS R218, [R3+0x13180] ;  /* 0x0131800003da7984 */ /* 0x000fe20000000800 */
[----:B------:R-:W-:Y:S03]  /*3ee50*/  HMMA.1688.F32.TF32 R240, R208, R26, R240 ;  /* 0x0000001ad0f0723c */ /* 0x000fe600000810f0 */
[----:B------:R-:W-:Y:S04]  /*3ee60*/  LDS R217, [R0+0x12180] ;  /* 0x0121800000d97984 */ /* 0x000fe80000000800 */
[----:B------:R-:W3:Y:S01]  /*3ee70*/  LDS R219, [R0+0x13180] ;  /* 0x0131800000db7984 */ /* 0x000ee20000000800 */
[C---:B--2---:R-:W-:Y:S08]  /*3ee80*/  HMMA.1688.F32.TF32 R64, R196.reuse, R14, R64 ;  /* 0x0000000ec440723c */ /* 0x044ff00000081040 */
[C---:B------:R-:W-:Y:S08]  /*3ee90*/  HMMA.1688.F32.TF32 R60, R196.reuse, R18, R60 ;  /* 0x00000012c43c723c */ /* 0x040ff0000008103c */
[C---:B------:R-:W-:Y:S08]  /*3eea0*/  HMMA.1688.F32.TF32 R56, R196.reuse, R26, R56 ;  /* 0x0000001ac438723c */ /* 0x040ff00000081038 */
[C---:B------:R-:W-:Y:S01]  /*3eeb0*/  HMMA.1688.F32.TF32 R52, R196.reuse, R22, R52 ;  /* 0x00000016c434723c */ /* 0x040fe20000081034 */
[----:B------:R-:W-:Y:S07]  /*3eec0*/  STL.64 [R1+0xd0], R64 ;  /* 0x0000d04001007387 */ /* 0x000fee0000100a00 */
[C---:B------:R-:W-:Y:S01]  /*3eed0*/  HMMA.1688.F32.TF32 R48, R196.reuse, R10, R48 ;  /* 0x0000000ac430723c */ /* 0x040fe20000081030 */
[----:B------:R2:W-:Y:S07]  /*3eee0*/  STL.64 [R1+0xd8], R66 ;  /* 0x0000d84201007387 */ /* 0x0005ee0000100a00 */
[C---:B------:R-:W-:Y:S01]  /*3eef0*/  HMMA.1688.F32.TF32 R44, R196.reuse, R6, R44 ;  /* 0x00000006c42c723c */ /* 0x040fe2000008102c */
[----:B--2---:R-:W2:Y:S07]  /*3ef00*/  LDL.LU.64 R66, [R1+0x17d8] ;  /* 0x0017d80001427983 */ /* 0x004eae0000300a00 */
[C---:B------:R-:W-:Y:S01]  /*3ef10*/  HMMA.1688.F32.TF32 R40, R196.reuse, R222, R40 ;  /* 0x000000dec428723c */ /* 0x040fe20000081028 */
[----:B------:R-:W2:Y:S04]  /*3ef20*/  LDL.LU.64 R64, [R1+0x17d0] ;  /* 0x0017d00001407983 */ /* 0x000ea80000300a00 */
[----:B------:R-:W-:Y:S04]  /*3ef30*/  STL.64 [R1+0xc0], R60 ;  /* 0x0000c03c01007387 */ /* 0x000fe80000100a00 */
[----:B------:R4:W-:Y:S01]  /*3ef40*/  STL.64 [R1+0xc8], R62 ;  /* 0x0000c83e01007387 */ /* 0x0009e20000100a00 */
[----:B------:R-:W-:Y:S03]  /*3ef50*/  HMMA.1688.F32.TF32 R196, R196, R226, R36 ;  /* 0x000000e2c4c4723c */ /* 0x000fe60000081024 */
[----:B----4-:R-:W3:Y:S04]  /*3ef60*/  LDL.LU.64 R62, [R1+0x17c8] ;  /* 0x0017c800013e7983 */ /* 0x010ee80000300a00 */
[----:B------:R-:W3:Y:S04]  /*3ef70*/  LDL.LU.64 R60, [R1+0x17c0] ;  /* 0x0017c000013c7983 */ /* 0x000ee80000300a00 */
[----:B------:R-:W-:Y:S04]  /*3ef80*/  STL.64 [R1+0xb0], R56 ;  /* 0x0000b03801007387 */ /* 0x000fe80000100a00 */
[----:B------:R4:W-:Y:S04]  /*3ef90*/  STL.64 [R1+0xb8], R58 ;  /* 0x0000b83a01007387 */ /* 0x0009e80000100a00 */
[----:B----4-:R-:W4:Y:S04]  /*3efa0*/  LDL.LU.64 R58, [R1+0x17b8] ;  /* 0x0017b800013a7983 */ /* 0x010f280000300a00 */
[----:B------:R-:W4:Y:S04]  /*3efb0*/  LDL.LU.64 R56, [R1+0x17b0] ;  /* 0x0017b00001387983 */ /* 0x000f280000300a00 */
[----:B------:R-:W-:Y:S04]  /*3efc0*/  STL.64 [R1+0xa0], R52 ;  /* 0x0000a03401007387 */ /* 0x000fe80000100a00 */
[----:B------:R1:W-:Y:S01]  /*3efd0*/  STL.64 [R1+0xa8], R54 ;  /* 0x0000a83601007387 */ /* 0x0003e20000100a00 */
[C---:B------:R-:W-:Y:S03]  /*3efe0*/  HMMA.1688.F32.TF32 R244, R208.reuse, R22, R244 ;  /* 0x00000016d0f4723c */ /* 0x040fe600000810f4 */
[----:B-1----:R-:W2:Y:S04]  /*3eff0*/  LDL.LU.64 R54, [R1+0x17a8] ;  /* 0x0017a80001367983 */ /* 0x002ea80000300a00 */
[----:B------:R-:W2:Y:S04]  /*3f000*/  LDL.LU.64 R52, [R1+0x17a0] ;  /* 0x0017a00001347983 */ /* 0x000ea80000300a00 */
[----:B------:R-:W-:Y:S04]  /*3f010*/  STL.64 [R1+0x90], R48 ;  /* 0x0000903001007387 */ /* 0x000fe80000100a00 */
[----:B------:R1:W-:Y:S01]  /*3f020*/  STL.64 [R1+0x98], R50 ;  /* 0x0000983201007387 */ /* 0x0003e20000100a00 */
[----:B------:R-:W-:Y:S03]  /*3f030*/  HMMA.1688.F32.TF32 R248, R208, R10, R248 ;  /* 0x0000000ad0f8723c */ /* 0x000fe600000810f8 */
        /* <DEDUP_REMOVED lines=13> */
[----:B------:R-:W-:Y:S04]  /*3f110*/  STL.64 [R1+0x68], R198 ;  /* 0x000068c601007387 */ /* 0x000fe80000100a00 */
[----:B-1----:R-:W2:Y:S04]  /*3f120*/  LDL.LU R196, [R1] ;  /* 0x0000000001c47983 */ /* 0x002ea80000300800 */
[----:B------:R-:W2:Y:S04]  /*3f130*/  LDL.LU R197, [R1+0x4] ;  /* 0x0000040001c57983 */ /* 0x000ea80000300800 */
        /* <DEDUP_REMOVED lines=20> */
[----:B------:R-:W-:Y:S01]  /*3f280*/  IMAD.MOV.U32 R198, RZ, RZ, R252 ;  /* 0x000000ffffc67224 */ /* 0x000fe200078e00fc */
[----:B------:R-:W-:-:S07]  /*3f290*/  MOV R199, R2 ;  /* 0x0000000200c77202 */ /* 0x000fce0000000f00 */
[----:B--2---:R-:W-:Y:S08]  /*3f2a0*/  HMMA.1688.F32.TF32 R196, R208, R6, R196 ;  /* 0x00000006d0c4723c */ /* 0x004ff000000810c4 */
[----:B---3--:R-:W-:Y:S08]  /*3f2b0*/  HMMA.1688.F32.TF32 R28, R212, R18, R28 ;  /* 0x00000012d41c723c */ /* 0x008ff0000008101c */
[C---:B----4-:R-:W-:Y:S08]  /*3f2c0*/  HMMA.1688.F32.TF32 R248, R208.reuse, R222, R248 ;  /* 0x000000ded0f8723c */ /* 0x050ff000000810f8 */
[----:B------:R-:W-:Y:S01]  /*3f2d0*/  HMMA.1688.F32.TF32 R208, R208, R226, R244 ;  /* 0x000000e2d0d0723c */ /* 0x000fe200000810f4 */
[----:B------:R-:W-:Y:S04]  /*3f2e0*/  LDS R244, [R3+0x14080] ;  /* 0x0140800003f47984 */ /* 0x000fe80000000800 */
[----:B------:R-:W-:Y:S03]  /*3f2f0*/  LDS R246, [R3+0x15080] ;  /* 0x0150800003f67984 */ /* 0x000fe60000000800 */
[----:B------:R-:W-:Y:S01]  /*3f300*/  HMMA.1688.F32.TF32 R32, R212, R26, R32 ;  /* 0x0000001ad420723c */ /* 0x000fe20000081020 */
[----:B------:R-:W-:Y:S04]  /*3f310*/  LDS R245, [R0+0x14080] ;  /* 0x0140800000f57984 */ /* 0x000fe80000000800 */
[----:B------:R-:W-:Y:S04]  /*3f320*/  LDS R247, [R0+0x15080] ;  /* 0x0150800000f77984 */ /* 0x000fe80000000800 */
[----:B------:R1:W-:Y:S04]  /*3f330*/  STL.64 [R1+0x16f8], R250 ;  /* 0x0016f8fa01007387 */ /* 0x0003e80000100a00 */
[----:B------:R-:W-:Y:S04]  /*3f340*/  STL.64 [R1], R196 ;  /* 0x000000c401007387 */ /* 0x000fe80000100a00 */
[----:B------:R2:W-:Y:S04]  /*3f350*/  STL.64 [R1+0x8], R198 ;  /* 0x000008c601007387 */ /* 0x0005e80000100a00 */
[----:B------:R3:W-:Y:S01]  /*3f360*/  STL.64 [R1+0x16f0], R248 ;  /* 0x0016f0f801007387 */ /* 0x0007e20000100a00 */
[----:B-1----:R-:W-:-:S02]  /*3f370*/  IMAD.MOV.U32 R251, RZ, RZ, R28 ;  /* 0x000000fffffb7224 */ /* 0x002fc400078e001c */
[----:B------:R-:W-:Y:S01]  /*3f380*/  IMAD.MOV.U32 R250, RZ, RZ, R29 ;  /* 0x000000fffffa7224 */ /* 0x000fe200078e001d */
[----:B--2---:R-:W-:Y:S01]  /*3f390*/  HMMA.1688.F32.TF32 R196, R212, R14, R240 ;  /* 0x0000000ed4c4723c */ /* 0x004fe200000810f0 */
[----:B---3--:R-:W-:Y:S01]  /*3f3a0*/  IMAD.MOV.U32 R249, RZ, RZ, R30 ;  /* 0x000000fffff97224 */ /* 0x008fe200078e001e */
[----:B------:R-:W-:-:S06]  /*3f3b0*/  MOV R248, R31 ;  /* 0x0000001f00f87202 */ /* 0x000fcc0000000f00 */
[----:B------:R-:W-:Y:S01]  /*3f3c0*/  HMMA.1688.F32.TF32 R28, R212, R22, R36 ;  /* 0x00000016d41c723c */ /* 0x000fe20000081024 */
[----:B------:R-:W-:Y:S04]  /*3f3d0*/  STL.64 [R1+0x260], R208 ;  /* 0x000260d001007387 */ /* 0x000fe80000100a00 */
[----:B------:R-:W-:Y:S04]  /*3f3e0*/  STL.64 [R1+0x268], R210 ;  /* 0x000268d201007387 */ /* 0x000fe80000100a00 */
[----:B------:R-:W-:Y:S04]  /*3f3f0*/  LDS R36, [R3+0x12200] ;  /* 0x0122000003247984 */ /* 0x000fe80000000800 */
[----:B------:R-:W-:Y:S04]  /*3f400*/  LDS R38, [R3+0x13200] ;  /* 0x0132000003267984 */ /* 0x000fe80000000800 */
[----:B------:R-:W-:Y:S04]  /*3f410*/  STL.64 [R1+0x250], R196 ;  /* 0x000250c401007387 */ /* 0x000fe80000100a00 */
[----:B------:R-:W-:Y:S04]  /*3f420*/  STL.64 [R1+0x258], R198 ;  /* 0x000258c601007387 */ /* 0x000fe80000100a00 */
[----:B------:R1:W-:Y:S04]  /*3f430*/  STL [R1+0x170c], R248 ;  /* 0x00170cf801007387 */ /* 0x0003e80000100800 */
[----:B------:R2:W-:Y:S04]  /*3f440*/  STL [R1+0x1708], R250 ;  /* 0x001708fa01007387 */ /* 0x0005e80000100800 */
[----:B------:R3:W-:Y:S01]  /*3f450*/  STL [R1+0x1704], R251 ;  /* 0x001704fb01007387 */ /* 0x0007e20000100800 */
[----:B-1----:R-:W-:-:S03]  /*3f460*/  IMAD.MOV.U32 R248, RZ, RZ, R28 ;  /* 0x000000fffff87224 */ /* 0x002fc600078e001c */
[----:B------:R1:W-:Y:S01]  /*3f470*/  STL [R1+0x1700], R249 ;  /* 0x001700f901007387 */ /* 0x0003e20000100800 */
[----:B--2---:R-:W-:-:S03]  /*3f480*/  IMAD.MOV.U32 R250, RZ, RZ, R29 ;  /* 0x000000fffffa7224 */ /* 0x004fc600078e001d */
[----:B------:R-:W-:Y:S01]  /*3f490*/  LDS R37, [R0+0x12200] ;  /* 0x0122000000257984 */ /* 0x000fe20000000800 */
[----:B---3--:R-:W-:-:S03]  /*3f4a0*/  IMAD.MOV.U32 R251, RZ, RZ, R30 ;  /* 0x000000fffffb7224 */ /* 0x008fc600078e001e */
[----:B------:R-:W2:Y:S01]  /*3f4b0*/  LDS R39, [R0+0x13200] ;  /* 0x0132000000277984 */ /* 0x000ea20000000800 */
[----:B-1----:R-:W-:Y:S02]  /*3f4c0*/  MOV R249, R31 ;  /* 0x0000001f00f97202 */ /* 0x002fe40000000f00 */
[C---:B------:R-:W-:Y:S11]  /*3f4d0*/  HMMA.1688.F32.TF32 R28, R212.reuse, R6, R44 ;  /* 0x00000006d41c723c */ /* 0x040ff6000008102c */
[----:B------:R-:W-:Y:S11]  /*3f4e0*/  @!UPT UIADD3 URZ, URZ, URZ, URZ ;  /* 0x0000003f3f3ff290 */ /* 0x000ff6000fffe03f */
[----:B------:R-:W-:Y:S02]  /*3f4f0*/  @!UPT UIADD3 URZ, URZ, URZ, URZ ;  /* 0x0000003f3f3ff290 */ /* 0x000fe4000fffe03f */
[----:B------:R-:W-:Y:S01]  /*3f500*/  IMAD.MOV.U32 R47, RZ, RZ, R28 ;  /* 0x000000ffff2f7224 */ /* 0x000fe200078e001c */
[----:B------:R-:W-:Y:S01]  /*3f510*/  MOV R44, R31 ;  /* 0x0000001f002c7202 */ /* 0x000fe20000000f00 */
[----:B------:R-:W-:Y:S02]  /*3f520*/  IMAD.MOV.U32 R46, RZ, RZ, R29 ;  /* 0x000000ffff2e7224 */ /* 0x000fe400078e001d */
[----:B------:R-:W-:Y:S02]  /*3f530*/  IMAD.MOV.U32 R45, RZ, RZ, R30 ;  /* 0x000000ffff2d7224 */ /* 0x000fe400078e001e */
[C---:B------:R-:W-:Y:S01]  /*3f540*/  HMMA.1688.F32.TF32 R28, R212.reuse, R222, R48 ;  /* 0x000000ded41c723c */ /* 0x040fe20000081030 */
[----:B------:R-:W-:Y:S11]  /*3f550*/  STL.64 [R1+0x1c0], R32 ;  /* 0x0001c02001007387 */ /* 0x000ff60000100a00 */
[----:B------:R-:W-:Y:S11]  /*3f560*/  @!UPT UIADD3 URZ, URZ, URZ, URZ ;  /* 0x0000003f3f3ff290 */ /* 0x000ff6000fffe03f */
[----:B------:R-:W-:Y:S01]  /*3f570*/  @!UPT UIADD3 URZ, URZ, URZ, URZ ;  /* 0x0000003f3f3ff290 */ /* 0x000fe2000fffe03f */
[----:B------:R-:W-:Y:S01]  /*3f580*/  IMAD.MOV.U32 R51, RZ, RZ, R28 ;  /* 0x000000ffff337224 */ /* 0x000fe200078e001c */
[----:B------:R-:W-:Y:S01]  /*3f590*/  MOV R48, R31 ;  /* 0x0000001f00307202 */ /* 0x000fe20000000f00 */
[----:B------:R-:W-:Y:S02]  /*3f5a0*/  IMAD.MOV.U32 R50, RZ, RZ, R29 ;  /* 0x000000ffff327224 */ /* 0x000fe400078e001d */
[----:B------:R-:W-:Y:S02]  /*3f5b0*/  IMAD.MOV.U32 R49, RZ, RZ, R30 ;  /* 0x000000ffff317224 */ /* 0x000fe400078e001e */
[C---:B------:R-:W-:Y:S01]  /*3f5c0*/  HMMA.1688.F32.TF32 R28, R212.reuse, R226, R52 ;  /* 0x000000e2d41c723c */ /* 0x040fe20000081034 */
[----:B------:R1:W-:Y:S07]  /*3f5d0*/  STL.64 [R1+0x1c8], R34 ;  /* 0x0001c82201007387 */ /* 0x0003ee0000100a00 */
[----:B-1----:R-:W-:Y:S01]  /*3f5e0*/  HMMA.1688.F32.TF32 R32, R212, R10, R40 ;  /* 0x0000000ad420723c */ /* 0x002fe20000081028 */
[----:B------:R-:W-:Y:S04]  /*3f5f0*/  LDS R40, [R3+0x12280] ;  /* 0x0122800003287984 */ /* 0x000fe80000000800 */
[----:B------:R-:W-:Y:S04]  /*3f600*/  LDS R42, [R3+0x13280] ;  /* 0x01328000032a7984 */ /* 0x000fe80000000800 */
[----:B------:R-:W-:Y:S07]  /*3f610*/  LDS R41, [R0+0x12280] ;  /* 0x0122800000297984 */ /* 0x000fee0000000800 */
[----:B------:R-:W-:Y:S01]  /*3f620*/  IMAD.MOV.U32 R55, RZ, RZ, R28 ;  /* 0x000000ffff377224 */ /* 0x000fe200078e001c */
[----:B------:R-:W-:Y:S01]  /*3f630*/  MOV R52, R31 ;  /* 0x0000001f00347202 */ /* 0x000fe20000000f00 */
[----:B------:R-:W-:Y:S01]  /*3f640*/  IMAD.MOV.U32 R54, RZ, RZ, R29 ;  /* 0x000000ffff367224 */ /* 0x000fe200078e001d */
[----:B------:R-:W1:Y:S01]  /*3f650*/  LDS R43, [R0+0x13280] ;  /* 0x01328000002b7984 */ /* 0x000e620000000800 */
[----:B------:R-:W-:-:S02]  /*3f660*/  IMAD.MOV.U32 R53, RZ, RZ, R30 ;  /* 0x000000ffff357224 */ /* 0x000fc400078e001e */
[C---:B------:R-:W-:Y:S01]  /*3f670*/  HMMA.1688.F32.TF32 R28, R216.reuse, R18, R60 ;  /* 0x00000012d81c723c */ /* 0x040fe2000008103c */
[----:B------:R-:W-:Y:S04]  /*3f680*/  STL.64 [R1+0x1a0], R32 ;  /* 0x0001a02001007387 */ /* 0x000fe80000100a00 */
[----:B------:R3:W-:Y:S03]  /*3f690*/  STL.64 [R1+0x1a8], R34 ;  /* 0x0001a82201007387 */ /* 0x0007e60000100a00 */
[C---:B---3--:R-:W-:Y:S11]  /*3f6a0*/  HMMA.1688.F32.TF32 R32, R216.reuse, R14, R56 ;  /* 0x0000000ed820723c */ /* 0x048ff60000081038 */
[----:B------:R-:W-:Y:S05]  /*3f6b0*/  @!UPT UIADD3 URZ, URZ, URZ, URZ ;  /* 0x0000003f3f3ff290 */ /* 0x000fea000fffe03f */
        /* <DEDUP_REMOVED lines=12> */
[----:B------:R-:W-:Y:S11]  /*3f780*/  STL.64 [R1+0x150], R32 ;  /* 0x0001502001007387 */ /* 0x000ff60000100a00 */
[----:B------:R-:W-:Y:S11]  /*3f790*/  @!UPT UIADD3 URZ, URZ, URZ, URZ ;  /* 0x0000003f3f3ff290 */ /* 0x000ff6000fffe03f */
[----:B------:R-:W-:Y:S01]  /*3f7a0*/  @!UPT UIADD3 URZ, URZ, URZ, URZ ;  /* 0x0000003f3f3ff290 */ /* 0x000fe2000fffe03f */
[----:B------:R-:W-:Y:S01]  /*3f7b0*/  IMAD.MOV.U32 R71, RZ, RZ, R28 ;  /* 0x000000ffff477224 */ /* 0x000fe200078e001c */
[----:B------:R-:W-:Y:S01]  /*3f7c0*/  MOV R68, R31 ;  /* 0x0000001f00447202 */ /* 0x000fe20000000f00 */
[----:B------:R-:W-:Y:S02]  /*3f7d0*/  IMAD.MOV.U32 R70, RZ, RZ, R29 ;  /* 0x000000ffff467224 */ /* 0x000fe400078e001d */
[----:B------:R-:W-:Y:S01]  /*3f7e0*/  IMAD.MOV.U32 R69, RZ, RZ, R30 ;  /* 0x000000ffff457224 */ /* 0x000fe200078e001e */
[----:B--2---:R-:W-:Y:S01]  /*3f7f0*/  HMMA.1688.F32.TF32 R64, R36, R18, R88 ;  /* 0x000000122440723c */ /* 0x004fe20000081058 */
[----:B------:R-:W-:Y:S04]  /*3f800*/  LDS R32, [R3+0x12300] ;  /* 0x0123000003207984 */ /* 0x000fe80000000800 */
[----:B------:R-:W-:Y:S03]  /*3f810*/  LDS R33, [R0+0x12300] ;  /* 0x0123000000217984 */ /* 0x000fe60000000800 */
[C---:B------:R-:W-:Y:S01]  /*3f820*/  HMMA.1688.F32.TF32 R28, R216.reuse, R10, R72 ;  /* 0x0000000ad81c723c */ /* 0x040fe20000081048 */
[----:B------:R-:W-:Y:S04]  /*3f830*/  STL.64 [R1+0x158], R34 ;  /* 0x0001582201007387 */ /* 0x000fe80000100a00 */
[----:B------:R-:W-:Y:S03]  /*3f840*/  LDS R34, [R3+0x13300] ;  /* 0x0133000003227984 */ /* 0x000fe60000000800 */
[C---:B------:R-:W-:Y:S01]  /*3f850*/  HMMA.1688.F32.TF32 R196, R216.reuse, R226, R84 ;  /* 0x000000e2d8c4723c */ /* 0x040fe20000081054 */
[----:B------:R-:W2:Y:S11]  /*3f860*/  LDS R35, [R0+0x13300] ;  /* 0x0133000000237984 */ /* 0x000eb60000000800 */
[----:B------:R-:W-:Y:S03]  /*3f870*/  @!UPT UIADD3 URZ, URZ, URZ, URZ ;  /* 0x0000003f3f3ff290 */ /* 0x000fe6000fffe03f */
[----:B------:R3:W-:Y:S01]  /*3f880*/  STL.64 [R1+0x110], R28 ;  /* 0x0001101c01007387 */ /* 0x0007e20000100a00 */
        /* <DEDUP_REMOVED lines=9> */
[----:B------:R-:W-:Y:S08]  /*3f920*/  HMMA.1688.F32.TF32 R28, R216, R222, R80 ;  /* 0x000000ded81c723c */ /* 0x000ff00000081050 */
[C---:B------:R-:W-:Y:S08]  /*3f930*/  HMMA.1688.F32.TF32 R80, R36.reuse, R14, R192 ;  /* 0x0000000e2450723c */ /* 0x040ff000000810c0 */
[C---:B------:R-:W-:Y:S11]  /*3f940*/  HMMA.1688.F32.TF32 R84, R36.reuse, R26, R184 ;  /* 0x0000001a2454723c */ /* 0x040ff600000810b8 */
[----:B------:R-:W-:Y:S04]  /*3f950*/  @!UPT UIADD3 URZ, URZ, URZ, URZ ;  /* 0x0000003f3f3ff290 */ /* 0x000fe8000fffe03f */
[----:B------:R-:W-:Y:S04]  /*3f960*/  STL.64 [R1+0x350], R80 ;  /* 0x0003505001007387 */ /* 0x000fe80000100a00 */
[----:B------:R3:W-:Y:S04]  /*3f970*/  STL.64 [R1+0x358], R82 ;  /* 0x0003585201007387 */ /* 0x0007e80000100a00 */
[----:B------:R-:W-:Y:S04]  /*3f980*/  STL.64 [R1+0x340], R64 ;  /* 0x0003404001007387 */ /* 0x000fe80000100a00 */
[----:B------:R4:W-:Y:S01]  /*3f990*/  STL.64 [R1+0x348], R66 ;  /* 0x0003484201007387 */ /* 0x0009e20000100a00 */
[C---:B---3--:R-:W-:Y:S08]  /*3f9a0*/  HMMA.1688.F32.TF32 R80, R36.reuse, R22, R92 ;  /* 0x000000162450723c */ /* 0x048ff0000008105c */
[C---:B----4-:R-:W-:Y:S01]  /*3f9b0*/  HMMA.1688.F32.TF32 R64, R36.reuse, R10, R188 ;  /* 0x0000000a2440723c */ /* 0x050fe200000810bc */
[----:B------:R-:W-:Y:S04]  /*3f9c0*/  STL.64 [R1+0x330], R84 ;  /* 0x0003305401007387 */ /* 0x000fe80000100a00 */
[----:B------:R3:W-:Y:S10]  /*3f9d0*/  STL.64 [R1+0x338], R86 ;  /* 0x0003385601007387 */ /* 0x0007f40000100a00 */
[----:B------:R-:W-:Y:S04]  /*3f9e0*/  STL.64 [R1+0x320], R80 ;  /* 0x0003205001007387 */ /* 0x000fe80000100a00 */
[----:B------:R4:W-:Y:S01]  /*3f9f0*/  STL.64 [R1+0x328], R82 ;  /* 0x0003285201007387 */ /* 0x0009e20000100a00 */
[C---:B---3--:R-:W-:Y:S03]  /*3fa00*/  HMMA.1688.F32.TF32 R84, R36.reuse, R6, R96 ;  /* 0x000000062454723c */ /* 0x048fe60000081060 */
[----:B------:R-:W-:Y:S04]  /*3fa10*/  STL.64 [R1+0x310], R64 ;  /* 0x0003104001007387 */ /* 0x000fe80000100a00 */
[----:B------:R3:W-:Y:S01]  /*3fa20*/  STL.64 [R1+0x318], R66 ;  /* 0x0003184201007387 */ /* 0x0007e20000100a00 */
[C---:B----4-:R-:W-:Y:S01]  /*3fa30*/  HMMA.1688.F32.TF32 R80, R36.reuse, R222, R100 ;  /* 0x000000de2450723c */ /* 0x050fe20000081064 */
[----:B------:R-:W-:Y:S01]  /*3fa40*/  IMAD.MOV.U32 R79, RZ, RZ, R28 ;  /* 0x000000ffff4f7224 */ /* 0x000fe200078e001c */
[----:B------:R-:W-:Y:S01]  /*3fa50*/  MOV R78, R29 ;  /* 0x0000001d004e7202 */ /* 0x000fe20000000f00 */
[----:B------:R-:W-:Y:S01]  /*3fa60*/  IMAD.MOV.U32 R77, RZ, RZ, R30 ;  /* 0x000000ffff4d7224 */ /* 0x000fe200078e001e */
[----:B------:R-:W-:Y:S04]  /*3fa70*/  LDS R28, [R3+0x12380] ;  /* 0x01238000031c7984 */ /* 0x000fe80000000800 */
[----:B---3--:R-:W-:Y:S01]  /*3fa80*/  HMMA.1688.F32.TF32 R64, R36, R226, R104 ;  /* 0x000000e22440723c */ /* 0x008fe20000081068 */
[----:B------:R-:W-:Y:S01]  /*3fa90*/  IMAD.MOV.U32 R76, RZ, RZ, R31 ;  /* 0x000000ffff4c7224 */ /* 0x000fe200078e001f */
[----:B------:R-:W-:Y:S05]  /*3faa0*/  LDS R30, [R3+0x13380] ;  /* 0x01338000031e7984 */ /* 0x000fea0000000800 */
[----:B------:R-:W-:Y:S01]  /*3fab0*/  STL.64 [R1+0x300], R84 ;  /* 0x0003005401007387 */ /* 0x000fe20000100a00 */
[----:B-1----:R-:W-:Y:S03]  /*3fac0*/  HMMA.1688.F32.TF32 R36, R40, R14, R108 ;  /* 0x0000000e2824723c */ /* 0x002fe6000008106c */
[----:B------:R-:W-:Y:S04]  /*3fad0*/  STL.64 [R1+0x308], R86 ;  /* 0x0003085601007387 */ /* 0x000fe80000100a00 */
[----:B------:R-:W-:Y:S04]  /*3fae0*/  LDS R29, [R0+0x12380] ;  /* 0x01238000001d7984 */ /* 0x000fe80000000800 */
[----:B------:R-:W-:Y:S04]  /*3faf0*/  STL.64 [R1+0x2f0], R80 ;  /* 0x0002f05001007387 */ /* 0x000fe80000100a00 */
[----:B------:R-:W-:Y:S01]  /*3fb00*/  STL.64 [R1+0x2f8], R82 ;  /* 0x0002f85201007387 */ /* 0x000fe20000100a00 */
[----:B------:R-:W-:-:S03]  /*3fb10*/  IMAD.MOV.U32 R100, RZ, RZ, R67 ;  /* 0x000000ffff647224 */ /* 0x000fc600078e0043 */
[----:B------:R-:W3:Y:S04]  /*3fb20*/  LDL R67, [R1+0x390] ;  /* 0x0003900001437983 */ /* 0x000ee80000100800 */
[----:B------:R-:W1:Y:S01]  /*3fb30*/  LDS R31, [R0+0x13380] ;  /* 0x01338000001f7984 */ /* 0x000e620000000800 */
[----:B------:R-:W-:Y:S01]  /*3fb40*/  IMAD.MOV.U32 R107, RZ, RZ, R36 ;  /* 0x000000ffff6b7224 */ /* 0x000fe200078e0024 */
[----:B------:R-:W-:Y:S01]  /*3fb50*/  MOV R106, R37 ;  /* 0x00000025006a7202 */ /* 0x000fe20000000f00 */
[----:B------:R-:W-:Y:S01]  /*3fb60*/  IMAD.MOV.U32 R105, RZ, RZ, R38 ;  /* 0x000000ffff697224 */ /* 0x000fe200078e0026 */
[----:B--2---:R-:W-:Y:S01]  /*3fb70*/  HMMA.1688.F32.TF32 R184, R32, R6, R160 ;  /* 0x0000000620b8723c */ /* 0x004fe200000810a0 */
[----:B------:R-:W-:Y:S01]  /*3fb80*/  IMAD.MOV.U32 R104, RZ, RZ, R39 ;  /* 0x000000ffff687224 */ /* 0x000fe200078e0027 */
[----:B------:R-:W-:Y:S04]  /*3fb90*/  LDS R96, [R3+0x14180] ;  /* 0x0141800003607984 */ /* 0x000fe80000000800 */
[----:B------:R-:W-:Y:S02]  /*3fba0*/  LDS R98, [R3+0x15180] ;  /* 0x0151800003627984 */ /* 0x000fe40000000800 */
[C---:B------:R-:W-:Y:S02]  /*3fbb0*/  HMMA.1688.F32.TF32 R36, R40.reuse, R18, R112 ;  /* 0x000000122824723c */ /* 0x040fe40000081070 */
[----:B------:R-:W-:Y:S04]  /*3fbc0*/  LDS R97, [R0+0x14180] ;  /* 0x0141800000617984 */ /* 0x000fe80000000800 */
[----:B------:R-:W-:Y:S11]  /*3fbd0*/  LDS R99, [R0+0x15180] ;  /* 0x0151800000637984 */ /* 0x000ff60000000800 */
[----:B------:R-:W-:Y:S07]  /*3fbe0*/  @!UPT UIADD3 URZ, URZ, URZ, URZ ;  /* 0x0000003f3f3ff290 */ /* 0x000fee000fffe03f */
        /* <DEDUP_REMOVED lines=39> */
[----:B------:R-:W-:Y:S11]  /*3fe60*/  HMMA.1688.F32.TF32 R36, R40, R226, R136 ;  /* 0x000000e22824723c */ /* 0x000ff60000081088 */
        /* <DEDUP_REMOVED lines=20> */
[----:B------:R-:W-:Y:S08]  /*3ffb0*/  HMMA.1688.F32.TF32 R36, R32, R26, R148 ;  /* 0x0000001a2024723c */ /* 0x000ff00000081094 */
[----:B-1----:R-:W-:Y:S11]  /*3ffc0*/  HMMA.1688.F32.TF32 R12, R28, R14, R172 ;  /* 0x0000000e1c0c723c */ /* 0x002ff600000810ac */
        /* <DEDUP_REMOVED lines=12> */
[----:B------:R-:W-:Y:S07]  /*40090*/  HMMA.1688.F32.TF32 R36, R32, R10, R156 ;  /* 0x0000000a2024723c */ /* 0x000fee000008109c */
[----:B------:R-:W-:Y:S01]  /*400a0*/  IMAD.MOV.U32 R159, RZ, RZ, R12 ;  /* 0x000000ffff9f7224 */ /* 0x000fe200078e000c */
[----:B------:R-:W-:Y:S01]  /*400b0*/  MOV R158, R13 ;  /* 0x0000000d009e7202 */ /* 0x000fe20000000f00 */
[----:B------:R-:W-:-:S02]  /*400c0*/  IMAD.MOV.U32 R157, RZ, RZ, R14 ;  /* 0x000000ffff9d7224 */ /* 0x000fc400078e000e */
[----:B------:R-:W-:Y:S02]  /*400d0*/  IMAD.MOV.U32 R156, RZ, RZ, R15 ;  /* 0x000000ffff9c7224 */ /* 0x000fe400078e000f */
[C---:B------:R-:W-:Y:S01]  /*400e0*/  HMMA.1688.F32.TF32 R12, R28.reuse, R18, R176 ;  /* 0x000000121c0c723c */ /* 0x040fe200000810b0 */
[----:B---3--:R-:W-:Y:S07]  /*400f0*/  LDSM.16.M88.4 R16, [R67+0xa6100] ;  /* 0x0a6100004310783b */ /* 0x008fee0000000200 */
[----:B------:R-:W-:Y:S01]  /*40100*/  HMMA.1688.F32.TF32 R212, R28, R10, R228 ;  /* 0x0000000a1cd4723c */ /* 0x000fe200000810e4 */
[----:B------:R-:W1:Y:S02]  /*40110*/  LDSM.16.M88.4 R8, [R67+0xa2100] ;  /* 0x0a2100004308783b */ /* 0x000e640000000200 */
[----:B------:R-:W-:Y:S01]  /*40120*/  IMAD.MOV.U32 R151, RZ, RZ, R36 ;  /* 0x000000ffff977224 */ /* 0x000fe200078e0024 */
[----:B------:R-:W-:Y:S01]  /*40130*/  MOV R150, R37 ;  /* 0x0000002500967202 */ /* 0x000fe20000000f00 */
[----:B------:R-:W-:-:S03]  /*40140*/  IMAD.MOV.U32 R149, RZ, RZ, R38 ;  /* 0x000000ffff957224 */ /* 0x000fc600078e0026 */
[----:B------:R-:W-:Y:S01]  /*40150*/  HMMA.1688.F32.TF32 R208, R28, R22, R204 ;  /* 0x000000161cd0723c */ /* 0x000fe200000810cc */
[----:B------:R-:W-:Y:S01]  /*40160*/  LDSM.16.M88.4 R20, [R67+0xa8100] ;  /* 0x0a8100004314783b */ /* 0x000fe20000000200 */
[----:B------:R-:W-:-:S06]  /*40170*/  IMAD.MOV.U32 R148, RZ, RZ, R39 ;  /* 0x000000ffff947224 */ /* 0x000fcc00078e0027 */
[----:B------:R-:W-:Y:S01]  /*40180*/  IMAD.MOV.U32 R163, RZ, RZ, R12 ;  /* 0x000000ffffa37224 */ /* 0x000fe200078e000c */
[----:B------:R-:W-:Y:S01]  /*40190*/  MOV R162, R13 ;  /* 0x0000000d00a27202 */ /* 0x000fe20000000f00 */
[----:B------:R-:W-:Y:S02]  /*401a0*/  IMAD.MOV.U32 R161, RZ, RZ, R14 ;  /* 0x000000ffffa17224 */ /* 0x000fe400078e000e */
[----:B------:R-:W-:Y:S02]  /*401b0*/  IMAD.MOV.U32 R160, RZ, RZ, R15 ;  /* 0x000000ffffa07224 */ /* 0x000fe400078e000f */
[----:B------:R-:W2:Y:S01]  /*401c0*/  LDSM.16.M88.4 R12, [R67+0xa4100] ;  /* 0x0a410000430c783b */ /* 0x000ea20000000200 */
[----:B------:R-:W-:Y:S03]  /*401d0*/  HMMA.1688.F32.TF32 R240, R28, R26, R180 ;  /* 0x0000001a1cf0723c */ /* 0x000fe600000810b4 */
[----:B------:R-:W3:Y:S05]  /*401e0*/  LDSM.16.M88.4 R24, [R67+0xaa100] ;  /* 0x0aa100004318783b */ /* 0x000eea0000000200 */
[C---:B------:R-:W-:Y:S08]  /*401f0*/  HMMA.1688.F32.TF32 R188, R32.reuse, R222, R164 ;  /* 0x000000de20bc723c */ /* 0x040ff000000810a4 */
[----:B------:R-:W-:Y:S08]  /*40200*/  HMMA.1688.F32.TF32 R36, R32, R226, R168 ;  /* 0x000000e22024723c */ /* 0x000ff000000810a8 */
[C---:B------:R-:W-:Y:S01]  /*40210*/  HMMA.1688.F32.TF32 R216, R28.reuse, R6, R232 ;  /* 0x000000061cd8723c */ /* 0x040fe200000810e8 */
[----:B------:R-:W-:Y:S04]  /*40220*/  STL.64 [R1+0x16e8], R186 ;  /* 0x0016e8ba01007387 */ /* 0x000fe80000100a00 */
[----:B------:R-:W-:Y:S03]  /*40230*/  LDSM.16.M88.4 R32, [R67+0xae100] ;  /* 0x0ae100004320783b */ /* 0x000fe60000000200 */
[C---:B------:R-:W-:Y:S08]  /*40240*/  HMMA.1688.F32.TF32 R220, R28.reuse, R222, R236 ;  /* 0x000000de1cdc723c */ /* 0x040ff000000810ec */
[----:B------:R-:W-:Y:S01]  /*40250*/  HMMA.1688.F32.TF32 R224, R28, R226, R200 ;  /* 0x000000e21ce0723c */ /* 0x000fe200000810c8 */
[----:B------:R-:W4:Y:S04]  /*40260*/  LDSM.16.M88.4 R28, [R67+0xac100] ;  /* 0x0ac10000431c783b */ /* 0x000f280000000200 */
[----:B------:R1:W-:Y:S01]  /*40270*/  STL.64 [R1+0x16e0], R184 ;  /* 0x0016e0b801007387 */ /* 0x0003e20000100a00 */
[----:B------:R-:W-:Y:S01]  /*40280*/  IMAD.MOV.U32 R155, RZ, RZ, R36 ;  /* 0x000000ffff9b7224 */ /* 0x000fe200078e0024 */
[----:B------:R-:W-:Y:S01]  /*40290*/  MOV R154, R37 ;  /* 0x00000025009a7202 */ /* 0x000fe20000000f00 */
[----:B------:R-:W-:Y:S01]  /*402a0*/  IMAD.MOV.U32 R153, RZ, RZ, R38 ;  /* 0x000000ffff997224 */ /* 0x000fe200078e0026 */
[----:B------:R-:W-:Y:S01]  /*402b0*/  LDS R36, [R3+0x14000] ;  /* 0x0140000003247984 */ /* 0x000fe20000000800 */
[----:B------:R-:W-:-:S03]  /*402c0*/  IMAD.MOV.U32 R152, RZ, RZ, R39 ;  /* 0x000000ffff987224 */ /* 0x000fc600078e0027 */
[----:B------:R-:W-:Y:S04]  /*402d0*/  LDS R38, [R3+0x15000] ;  /* 0x0150000003267984 */ /* 0x000fe80000000800 */
[----:B------:R-:W-:Y:S04]  /*402e0*/  STL [R1+0x16d8], R221 ;  /* 0x0016d8dd01007387 */ /* 0x000fe80000100800 */
[----:B------:R-:W-:Y:S04]  /*402f0*/  STL [R1+0x16d4], R222 ;  /* 0x0016d4de01007387 */ /* 0x000fe80000100800 */
[----:B------:R-:W-:Y:S04]  /*40300*/  STL [R1+0x16d0], R223 ;  /* 0x0016d0df01007387 */ /* 0x000fe80000100800 */
[----:B------:R-:W-:Y:S04]  /*40310*/  STL [R1+0x16cc], R227 ;  /* 0x0016cce301007387 */ /* 0x000fe80000100800 */
[----:B-1----:R-:W-:Y:S04]  /*40320*/  STL [R1+0x16c8], R11 ;  /* 0x0016c80b01007387 */ /* 0x002fe80000100800 */
[----:B--2---:R-:W-:Y:S04]  /*40330*/  STL [R1+0x16c4], R14 ;  /* 0x0016c40e01007387 */ /* 0x004fe80000100800 */
[----:B------:R-:W-:Y:S04]  /*40340*/  STL [R1+0x16c0], R15 ;  /* 0x0016c00f01007387 */ /* 0x000fe80000100800 */
[----:B------:R-:W-:Y:S04]  /*40350*/  STL [R1+0x16b4], R18 ;  /* 0x0016b41201007387 */ /* 0x000fe80000100800 */
[----:B------:R-:W-:Y:S04]  /*40360*/  STL [R1+0x16b0], R19 ;  /* 0x0016b01301007387 */ /* 0x000fe80000100800 */
[----:B------:R-:W-:Y:S04]  /*40370*/  STL [R1+0x16a8], R22 ;  /* 0x0016a81601007387 */ /* 0x000fe80000100800 */
[----:B------:R-:W-:Y:S04]  /*40380*/  STL [R1+0x16a4], R23 ;  /* 0x0016a41701007387 */ /* 0x000fe80000100800 */
[----:B---3--:R-:W-:Y:S04]  /*40390*/  STL [R1+0x169c], R26 ;  /* 0x00169c1a01007387 */ /* 0x008fe80000100800 */
[----:B------:R-:W-:Y:S04]  /*403a0*/  STL [R1+0x1698], R27 ;  /* 0x0016981b01007387 */ /* 0x000fe80000100800 */
[----:B----4-:R-:W-:Y:S04]  /*403b0*/  STL [R1+0x16ac], R30 ;  /* 0x0016ac1e01007387 */ /* 0x010fe80000100800 */
[----:B------:R-:W-:Y:S04]  /*403c0*/  STL [R1+0x16a0], R31 ;  /* 0x0016a01f01007387 */ /* 0x000fe80000100800 */
        /* <DEDUP_REMOVED lines=28> */
[----:B------:R-:W-:Y:S04]  /*40590*/  LDS R37, [R0+0x14000] ;  /* 0x0140000000257984 */ /* 0x000fe80000000800 */
[----:B------:R-:W2:Y:S04]  /*405a0*/  LDS R39, [R0+0x15000] ;  /* 0x0150000000277984 */ /* 0x000ea80000000800 */
[----:B------:R-:W-:Y:S04]  /*405b0*/  STL [R1+0x16bc], R34 ;  /* 0x0016bc2201007387 */ /* 0x000fe80000100800 */
[----:B------:R-:W-:Y:S04]  /*405c0*/  STL [R1+0x16b8], R35 ;  /* 0x0016b82301007387 */ /* 0x000fe80000100800 */
[----:B------:R-:W1:Y:S01]  /*405d0*/  LDSM.16.M88.4 R4, [R67+0xa0100] ;  /* 0x0a0100004304783b */ /* 0x000e620000000200 */
[----:B------:R-:W-:Y:S01]  /*405e0*/  IMAD.MOV.U32 R103, RZ, RZ, R64 ;  /* 0x000000ffff677224 */ /* 0x000fe200078e0040 */
[----:B------:R-:W-:Y:S01]  /*405f0*/  MOV R102, R65 ;  /* 0x0000004100667202 */ /* 0x000fe20000000f00 */
[----:B------:R-:W-:Y:S01]  /*40600*/  IMAD.MOV.U32 R101, RZ, RZ, R66 ;  /* 0x000000ffff657224 */ /* 0x000fe200078e0042 */
[----:B------:R-:W-:Y:S04]  /*40610*/  LDS R64, [R3+0x14100] ;  /* 0x0141000003407984 */ /* 0x000fe80000000800 */
[----:B------:R-:W-:Y:S04]  /*40620*/  LDS R66, [R3+0x15100] ;  /* 0x0151000003427984 */ /* 0x000fe80000000800 */
[----:B------:R-:W-:Y:S04]  /*40630*/  LDS R65, [R0+0x14100] ;  /* 0x0141000000417984 */ /* 0x000fe80000000800 */
[----:B------:R-:W1:Y:S01]  /*40640*/  LDS R67, [R0+0x15100] ;  /* 0x0151000000437984 */ /* 0x000e620000000800 */
        /* <DEDUP_REMOVED lines=9> */
[----:B------:R-:W-:Y:S01]  /*406e0*/  @!UPT UIADD3 URZ, URZ, URZ, URZ ;  /* 0x0000003f3f3ff290 */ /* 0x000fe2000fffe03f */
[----:B------:R-:W-:Y:S01]  /*406f0*/  STL [R1+0xa4], R41 ;  /* 0x0000a42901007387 */ /* 0x000fe20000100800 */
[----:B------:R-:W-:Y:S01]  /*40700*/  IMAD.MOV.U32 R11, RZ, RZ, R40 ;  /* 0x000000ffff0b7224 */ /* 0x000fe200078e0028 */
[----:B------:R-:W-:Y:S02]  /*40710*/  MOV R14, R43 ;  /* 0x0000002b000e7202 */ /* 0x000fe40000000f00 */
[----:B------:R4:W-:Y:S02]  /*40720*/  STL [R1+0xa8], R42 ;  /* 0x0000a82a01007387 */ /* 0x0009e40000100800 */
[----:B----4-:R-:W-:Y:S01]  /*40730*/  HMMA.1688.F32.TF32 R40, R36, R20, R88 ;  /* 0x000000142428723c */ /* 0x010fe20000081058 */
[----:B------:R-:W-:Y:S11]  /*40740*/  MOV R95, R76 ;  /* 0x0000004c005f7202 */ /* 0x000ff60000000f00 */
[----:B------:R-:W-:Y:S11]  /*40750*/  @!UPT UIADD3 URZ, URZ, URZ, URZ ;  /* 0x0000003f3f3ff290 */ /* 0x000ff6000fffe03f */
[----:B------:R-:W-:Y:S01]  /*40760*/  STL [R1+0x94], R41 ;  /* 0x0000942901007387 */ /* 0x000fe20000100800 */
[----:B------:R-:W-:-:S03]  /*40770*/  IMAD.MOV.U32 R15, RZ, RZ, R40 ;  /* 0x000000ffff0f7224 */ /* 0x000fc600078e0028 */
[----:B------:R2:W-:Y:S02]  /*40780*/  STL.64 [R1+0x98], R42 ;  /* 0x0000982a01007387 */ /* 0x0005e40000100a00 */
[----:B--2---:R-:W-:Y:S01]  /*40790*/  HMMA.1688.F32.TF32 R40, R36, R24, R84 ;  /* 0x000000182428723c */ /* 0x004fe20000081054 */
[----:B------:R-:W-:Y:S02]  /*407a0*/  IMAD.MOV.U32 R94, RZ, RZ, R77 ;  /* 0x000000ffff5e7224 */ /* 0x000fe400078e004d */
[----:B------:R-:W-:Y:S01]  /*407b0*/  IMAD.MOV.U32 R76, RZ, RZ, R63 ;  /* 0x000000ffff4c7224 */ /* 0x000fe200078e003f */
[----:B------:R-:W-:Y:S01]  /*407c0*/  MOV R63, R48 ;  /* 0x00000030003f7202 */ /* 0x000fe20000000f00 */
[----:B------:R-:W-:Y:S02]  /*407d0*/  IMAD.MOV.U32 R93, RZ, RZ, R78 ;  /* 0x000000ffff5d7224 */ /* 0x000fe400078e004e */
[----:B------:R-:W-:Y:S02]  /*407e0*/  IMAD.MOV.U32 R77, RZ, RZ, R62 ;  /* 0x000000ffff4d7224 */ /* 0x000fe400078e003e */
[----:B------:R-:W-:Y:S01]  /*407f0*/  IMAD.MOV.U32 R92, RZ, RZ, R79 ;  /* 0x000000ffff5c7224 */ /* 0x000fe200078e004f */
[----:B------:R-:W-:Y:S01]  /*40800*/  MOV R79, R60 ;  /* 0x0000003c004f7202 */ /* 0x000fe20000000f00 */
[----:B------:R-:W-:-:S02]  /*40810*/  IMAD.MOV.U32 R78, RZ, RZ, R61 ;  /* 0x000000ffff4e7224 */ /* 0x000fc400078e003d */
[----:B------:R-:W-:Y:S02]  /*40820*/  IMAD.MOV.U32 R62, RZ, RZ, R49 ;  /* 0x000000ffff3e7224 */ /* 0x000fe400078e0031 */
[----:B------:R-:W-:Y:S02]  /*40830*/  IMAD.MOV.U32 R48, RZ, RZ, R248 ;  /* 0x000000ffff307224 */ /* 0x000fe400078e00f8 */
[----:B------:R-:W-:Y:S02]  /*40840*/  IMAD.MOV.U32 R61, RZ, RZ, R50 ;  /* 0x000000ffff3d7224 */ /* 0x000fe400078e0032 */
[----:B------:R-:W-:Y:S02]  /*40850*/  IMAD.MOV.U32 R49, RZ, RZ, R250 ;  /* 0x000000ffff317224 */ /* 0x000fe400078e00fa */
[----:B------:R-:W-:Y:S02]  /*40860*/  IMAD.MOV.U32 R60, RZ, RZ, R51 ;  /* 0x000000ffff3c7224 */ /* 0x000fe400078e0033 */
[----:B------:R2:W-:Y:S01]  /*40870*/  STL [R1+0x80], R40 ;  /* 0x0000802801007387 */ /* 0x0005e20000100800 */
[----:B------:R-:W-:Y:S01]  /*40880*/  IMAD.MOV.U32 R50, RZ, RZ, R251 ;  /* 0x000000ffff327224 */ /* 0x000fe200078e00fb */
[----:B------:R-:W-:-:S02]  /*40890*/  MOV R51, R249 ;  /* 0x000000f900337202 */ /* 0x000fc40000000f00 */
[----:B------:R-:W3:Y:S04]  /*408a0*/  LDL.LU R248, [R1+0x170c] ;  /* 0x00170c0001f87983 */ /* 0x000ee80000300800 */
[----:B------:R-:W4:Y:S04]  /*408b0*/  LDL.LU R250, [R1+0x1708] ;  /* 0x0017080001fa7983 */ /* 0x000f280000300800 */
[----:B------:R-:W4:Y:S04]  /*408c0*/  LDL.LU R251, [R1+0x1704] ;  /* 0x0017040001fb7983 */ /* 0x000f280000300800 */
[----:B------:R-:W4:Y:S01]  /*408d0*/  LDL.LU R249, [R1+0x1700] ;  /* 0x0017000001f97983 */ /* 0x000f220000300800 */
[----:B------:R-:W-:Y:S01]  /*408e0*/  IMAD.MOV.U32 R34, RZ, RZ, R41 ;  /* 0x000000ffff227224 */ /* 0x000fe200078e0029 */
[----:B------:R-:W-:Y:S01]  /*408f0*/  MOV R18, R43 ;  /* 0x0000002b00127202 */ /* 0x000fe20000000f00 */
[----:B------:R-:W-:-:S02]  /*40900*/  IMAD.MOV.U32 R35, RZ, RZ, R42 ;  /* 0x000000ffff237224 */ /* 0x000fc400078e002a */
[----:B--2---:R-:W-:Y:S01]  /*40910*/  HMMA.1688.F32.TF32 R40, R36, R28, R80 ;  /* 0x0000001c2428723c */ /* 0x004fe20000081050 */
[----:B------:R-:W-:Y:S01]  /*40920*/  MOV R91, R72 ;  /* 0x00000048005b7202 */ /* 0x000fe20000000f00 */
[----:B------:R-:W-:Y:S02]  /*40930*/  IMAD.MOV.U32 R90, RZ, RZ, R73 ;  /* 0x000000ffff5a7224 */ /* 0x000fe400078e0049 */
[----:B------:R-:W-:Y:S01]  /*40940*/  IMAD.MOV.U32 R72, RZ, RZ, R59 ;  /* 0x000000ffff487224 */ /* 0x000fe200078e003b */
[----:B------:R-:W-:Y:S01]  /*40950*/  MOV R59, R44 ;  /* 0x0000002c003b7202 */ /* 0x000fe20000000f00 */
[----:B------:R-:W-:Y:S01]  /*40960*/  IMAD.MOV.U32 R89, RZ, RZ, R74 ;  /* 0x000000ffff597224 */ /* 0x000fe200078e004a */
[----:B------:R-:W2:Y:S01]  /*40970*/  LDL.LU R44, [R1+0x1c0] ;  /* 0x0001c000012c7983 */ /* 0x000ea20000300800 */
[----:B------:R-:W-:Y:S02]  /*40980*/  IMAD.MOV.U32 R73, RZ, RZ, R58 ;  /* 0x000000ffff497224 */ /* 0x000fe400078e003a */
[----:B------:R-:W-:Y:S01]  /*40990*/  IMAD.MOV.U32 R88, RZ, RZ, R75 ;  /* 0x000000ffff587224 */ /* 0x000fe200078e004b */
[----:B------:R-:W-:Y:S01]  /*409a0*/  MOV R75, R56 ;  /* 0x00000038004b7202 */ /* 0x000fe20000000f00 */
[----:B------:R-:W-:-:S02]  /*409b0*/  IMAD.MOV.U32 R74, RZ, RZ, R57 ;  /* 0x000000ffff4a7224 */ /* 0x000fc400078e0039 */
[----:B------:R-:W-:Y:S02]  /*409c0*/  IMAD.MOV.U32 R58, RZ, RZ, R45 ;  /* 0x000000ffff3a7224 */ /* 0x000fe400078e002d */
[----:B------:R-:W-:Y:S01]  /*409d0*/  IMAD.MOV.U32 R57, RZ, RZ, R46 ;  /* 0x000000ffff397224 */ /* 0x000fe200078e002e */
[----:B------:R-:W2:Y:S01]  /*409e0*/  LDL.LU R45, [R1+0x1c4] ;  /* 0x0001c400012d7983 */ /* 0x000ea20000300800 */
[----:B------:R-:W-:-:S03]  /*409f0*/  IMAD.MOV.U32 R56, RZ, RZ, R47 ;  /* 0x000000ffff387224 */ /* 0x000fc600078e002f */
[----:B------:R-:W2:Y:S04]  /*40a00*/  LDL.LU R46, [R1+0x1c8] ;  /* 0x0001c800012e7983 */ /* 0x000ea80000300800 */
[----:B------:R-:W2:Y:S04]  /*40a10*/  LDL.LU R47, [R1+0x1cc] ;  /* 0x0001cc00012f7983 */ /* 0x000ea80000300800 */
[----:B------:R-:W2:Y:S04]  /*40a20*/  LDL.LU R172, [R1] ;  /* 0x0000000001ac7983 */ /* 0x000ea80000300800 */
[----:B------:R-:W2:Y:S04]  /*40a30*/  LDL.LU R173, [R1+0x4] ;  /* 0x0000040001ad7983 */ /* 0x000ea80000300800 */
[----:B------:R-:W2:Y:S04]  /*40a40*/  LDL.LU R174, [R1+0x8] ;  /* 0x0000080001ae7983 */ /* 0x000ea80000300800 */
        /* <DEDUP_REMOVED lines=11> */
[----:B------:R-:W2:Y:S04]  /*40b00*/  LDL.LU R206, [R1+0x38] ;  /* 0x0000380001ce7983 */ /* 0x000ea80000300800 */
[----:B------:R-:W2:Y:S01]  /*40b10*/  LDL.LU R207, [R1+0x3c] ;  /* 0x00003c0001cf7983 */ /* 0x000ea20000300800 */
[----:B---3--:R-:W-:-:S03]  /*40b20*/  MOV R43, R248 ;  /* 0x000000f8002b7202 */ /* 0x008fc60000000f00 */
[----:B------:R-:W3:Y:S01]  /*40b30*/  LDL.LU R248, [R1+0x60] ;  /* 0x0000600001f87983 */ /* 0x000ee20000300800 */
[----:B----4-:R-:W-:Y:S02]  /*40b40*/  IMAD.MOV.U32 R41, RZ, RZ, R250 ;  /* 0x000000ffff297224 */ /* 0x010fe400078e00fa */
[----:B------:R-:W-:Y:S02]  /*40b50*/  IMAD.MOV.U32 R40, RZ, RZ, R251 ;  /* 0x000000ffff287224 */ /* 0x000fe400078e00fb */
[----:B------:R-:W-:Y:S02]  /*40b60*/  IMAD.MOV.U32 R42, RZ, RZ, R249 ;  /* 0x000000ffff2a7224 */ /* 0x000fe400078e00f9 */
[----:B------:R-:W3:Y:S04]  /*40b70*/  LDL.LU R249, [R1+0x64] ;  /* 0x0000640001f97983 */ /* 0x000ee80000300800 */
[----:B------:R-:W3:Y:S04]  /*40b80*/  LDL.LU R250, [R1+0x68] ;  /* 0x0000680001fa7983 */ /* 0x000ee80000300800 */
[----:B------:R-:W3:Y:S01]  /*40b90*/  LDL.LU R251, [R1+0x6c] ;  /* 0x00006c0001fb7983 */ /* 0x000ee20000300800 */
[----:B-1----:R-:W-:Y:S03]  /*40ba0*/  HMMA.1688.F32.TF32 R164, R36, R4, R164 ;  /* 0x0000000424a4723c */ /* 0x002fe600000810a4 */
[----:B------:R-:W4:Y:S04]  /*40bb0*/  LDL.LU R200, [R1+0x50] ;  /* 0x0000500001c87983 */ /* 0x000f280000300800 */
[----:B------:R-:W4:Y:S04]  /*40bc0*/  LDL.LU R201, [R1+0x54] ;  /* 0x0000540001c97983 */ /* 0x000f280000300800 */
[----:B------:R-:W4:Y:S04]  /*40bd0*/  LDL.LU R202, [R1+0x58] ;  /* 0x0000580001ca7983 */ /* 0x000f280000300800 */
[----:B------:R-:W4:Y:S04]  /*40be0*/  LDL.LU R203, [R1+0x5c] ;  /* 0x00005c0001cb7983 */ /* 0x000f280000300800 */
[----:B------:R-:W2:Y:S04]  /*40bf0*/  LDL.LU R228, [R1+0x40] ;  /* 0x0000400001e47983 */ /* 0x000ea80000300800 */
[----:B------:R-:W2:Y:S04]  /*40c00*/  LDL.LU R229, [R1+0x44] ;  /* 0x0000440001e57983 */ /* 0x000ea80000300800 */
[----:B------:R-:W2:Y:S04]  /*40c10*/  LDL.LU R230, [R1+0x48] ;  /* 0x0000480001e67983 */ /* 0x000ea80000300800 */
[----:B------:R-:W2:Y:S01]  /*40c20*/  LDL.LU R231, [R1+0x4c] ;  /* 0x00004c0001e77983 */ /* 0x000ea20000300800 */
[----:B------:R-:W-:Y:S01]  /*40c30*/  IMAD.MOV.U32 R239, RZ, RZ, R164 ;  /* 0x000000ffffef7224 */ /* 0x000fe200078e00a4 */
[----:B------:R-:W-:Y:S01]  /*40c40*/  MOV R238, R165 ;  /* 0x000000a500ee7202 */ /* 0x000fe20000000f00 */
[----:B------:R-:W-:Y:S01]  /*40c50*/  IMAD.MOV.U32 R237, RZ, RZ, R166 ;  /* 0x000000ffffed7224 */ /* 0x000fe200078e00a6 */
[----:B------:R-:W2:Y:S01]  /*40c60*/  LDL.LU R180, [R1+0x20] ;  /* 0x0000200001b47983 */ /* 0x000ea20000300800 */
[----:B------:R-:W-:-:S02]  /*40c70*/  IMAD.MOV.U32 R236, RZ, RZ, R167 ;  /* 0x000000ffffec7224 */ /* 0x000fc400078e00a7 */
[----:B------:R-:W-:Y:S01]  /*40c80*/  HMMA.1688.F32.TF32 R164, R36, R8, R184 ;  /* 0x0000000824a4723c */ /* 0x000fe200000810b8 */
[----:B------:R-:W2:Y:S04]  /*40c90*/  LDL.LU R181, [R1+0x24] ;  /* 0x0000240001b57983 */ /* 0x000ea80000300800 */
[----:B------:R-:W2:Y:S04]  /*40ca0*/  LDL.LU R182, [R1+0x28] ;  /* 0x0000280001b67983 */ /* 0x000ea80000300800 */
[----:B------:R-:W2:Y:S04]  /*40cb0*/  LDL.LU R183, [R1+0x2c] ;  /* 0x00002c0001b77983 */ /* 0x000ea80000300800 */
[----:B------:R-:W2:Y:S04]  /*40cc0*/  LDL.LU R168, [R1+0x260] ;  /* 0x0002600001a87983 */ /* 0x000ea80000300800 */
[----:B------:R-:W2:Y:S04]  /*40cd0*/  LDL.LU R169, [R1+0x264] ;  /* 0x0002640001a97983 */ /* 0x000ea80000300800 */
[----:B------:R-:W2:Y:S03]  /*40ce0*/  LDL.LU R170, [R1+0x268] ;  /* 0x0002680001aa7983 */ /* 0x000ea60000300800 */
[----:B------:R-:W-:Y:S01]  /*40cf0*/  IMAD.MOV.U32 R235, RZ, RZ, R164 ;  /* 0x000000ffffeb7224 */ /* 0x000fe200078e00a4 */
[----:B------:R-:W2:Y:S01]  /*40d00*/  LDL.LU R171, [R1+0x26c] ;  /* 0x00026c0001ab7983 */ /* 0x000ea20000300800 */
[----:B------:R-:W-:Y:S01]  /*40d10*/  MOV R234, R165 ;  /* 0x000000a500ea7202 */ /* 0x000fe20000000f00 */
[----:B------:R-:W-:-:S02]  /*40d20*/  IMAD.MOV.U32 R233, RZ, RZ, R166 ;  /* 0x000000ffffe97224 */ /* 0x000fc400078e00a6 */
[----:B------:R-:W2:Y:S01]  /*40d30*/  LDL.LU R164, [R1+0x250] ;  /* 0x0002500001a47983 */ /* 0x000ea20000300800 */
[----:B------:R-:W-:Y:S01]  /*40d40*/  IMAD.MOV.U32 R232, RZ, RZ, R167 ;  /* 0x000000ffffe87224 */ /* 0x000fe200078e00a7 */
[----:B------:R-:W-:Y:S02]  /*40d50*/  MOV R187, R52 ;  /* 0x0000003400bb7202 */ /* 0x000fe40000000f00 */
        /* <DEDUP_REMOVED lines=20> */
[----:B---3--:R-:W-:Y:S03]  /*40ea0*/  HMMA.1688.F32.TF32 R36, R36, R32, R248 ;  /* 0x000000202424723c */ /* 0x008fe600000810f8 */
[----:B------:R-:W3:Y:S04]  /*40eb0*/  LDL.LU.64 R250, [R1+0x16f8] ;  /* 0x0016f80001fa7983 */ /* 0x000ee80000300a00 */
[----:B------:R-:W3:Y:S01]  /*40ec0*/  LDL.LU.64 R248, [R1+0x16f0] ;  /* 0x0016f00001f87983 */ /* 0x000ee20000300a00 */
[----:B------:R-:W-:Y:S01]  /*40ed0*/  IMAD.MOV.U32 R86, RZ, RZ, R252 ;  /* 0x000000ffff567224 */ /* 0x000fe200078e00fc */
[C---:B----4-:R-:W-:Y:S11]  /*40ee0*/  HMMA.1688.F32.TF32 R200, R244.reuse, R4, R200 ;  /* 0x00000004f4c8723c */ /* 0x050ff600000810c8 */
[----:B------:R-:W-:Y:S04]  /*40ef0*/  @!UPT UIADD3 URZ, URZ, URZ, URZ ;  /* 0x0000003f3f3ff290 */ /* 0x000fe8000fffe03f */
[----:B------:R-:W-:Y:S01]  /*40f00*/  IMAD.MOV.U32 R31, RZ, RZ, R36 ;  /* 0x000000ffff1f7224 */ /* 0x000fe200078e0024 */
[----:B------:R-:W-:Y:S01]  /*40f10*/  MOV R26, R37 ;  /* 0x00000025001a7202 */ /* 0x000fe20000000f00 */
[----:B------:R-:W-:Y:S02]  /*40f20*/  IMAD.MOV.U32 R27, RZ, RZ, R38 ;  /* 0x000000ffff1b7224 */ /* 0x000fe400078e0026 */
[----:B------:R-:W-:Y:S02]  /*40f30*/  IMAD.MOV.U32 R252, RZ, RZ, R39 ;  /* 0x000000fffffc7224 */ /* 0x000fe400078e0027 */
[C---:B--2---:R-:W-:Y:S01]  /*40f40*/  HMMA.1688.F32.TF32 R36, R244.reuse, R8, R228 ;  /* 0x00000008f424723c */ /* 0x044fe200000810e4 */
[----:B------:R-:W-:Y:S01]  /*40f50*/  IMAD.MOV.U32 R87, RZ, RZ, R2 ;  /* 0x000000ffff577224 */ /* 0x000fe200078e0002 */
[----:B------:R-:W-:Y:S04]  /*40f60*/  LDS R228, [R3+0x14380] ;  /* 0x0143800003e47984 */ /* 0x000fe80000000800 */
[----:B------:R-:W-:Y:S02]  /*40f70*/  LDS R230, [R3+0x15380] ;  /* 0x0153800003e67984 */ /* 0x000fe40000000800 */
[----:B------:R-:W-:Y:S02]  /*40f80*/  HMMA.1688.F32.TF32 R180, R244, R16, R180 ;  /* 0x00000010f4b4723c */ /* 0x000fe400000810b4 */
[----:B------:R-:W-:Y:S04]  /*40f90*/  LDS R229, [R0+0x14380] ;  /* 0x0143800000e57984 */ /* 0x000fe80000000800 */
[----:B------:R-:W1:Y:S09]  /*40fa0*/  LDS R231, [R0+0x15380] ;  /* 0x0153800000e77984 */ /* 0x000e720000000800 */
[----:B------:R-:W-:Y:S01]  /*40fb0*/  STL.64 [R1+0x40], R36 ;  /* 0x0000402401007387 */ /* 0x000fe20000100a00 */
[----:B------:R-:W-:-:S03]  /*40fc0*/  IMAD.MOV.U32 R2, RZ, RZ, R39 ;  /* 0x000000ffff027224 */ /* 0x000fc600078e0027 */
[----:B------:R-:W-:Y:S04]  /*40fd0*/  STL.64 [R1+0x50], R200 ;  /* 0x000050c801007387 */ /* 0x000fe80000100a00 */
[----:B------:R2:W-:Y:S04]  /*40fe0*/  STL.64 [R1+0x58], R202 ;  /* 0x000058ca01007387 */ /* 0x0005e80000100a00 */
[----:B------:R4:W-:Y:S01]  /*40ff0*/  STL [R1+0x48], R38 ;  /* 0x0000482601007387 */ /* 0x0009e20000100800 */
[C---:B--2---:R-:W-:Y:S08]  /*41000*/  HMMA.1688.F32.TF32 R200, R244.reuse, R12, R204 ;  /* 0x0000000cf4c8723c */ /* 0x044ff000000810cc */
[----:B----4-:R-:W-:Y:S01]  /*41010*/  HMMA.1688.F32.TF32 R36, R244, R20, R176 ;  /* 0x00000014f424723c */ /* 0x010fe200000810b0 */
[----:B------:R2:W-:Y:S11]  /*41020*/  STL [R1+0x1680], R2 ;  /* 0x0016800201007387 */ /* 0x0005f60000100800 */
[----:B------:R-:W-:Y:S03]  /*41030*/  @!UPT UIADD3 URZ, URZ, URZ, URZ ;  /* 0x0000003f3f3ff290 */ /* 0x000fe6000fffe03f */
[----:B------:R-:W-:Y:S04]  /*41040*/  STL.64 [R1+0x30], R200 ;  /* 0x000030c801007387 */ /* 0x000fe80000100a00 */
[----:B------:R-:W-:Y:S04]  /*41050*/  STL.64 [R1+0x38], R202 ;  /* 0x000038ca01007387 */ /* 0x000fe80000100a00 */
[----:B------:R-:W-:Y:S01]  /*41060*/  STL.64 [R1+0x10], R36 ;  /* 0x0000102401007387 */ /* 0x000fe20000100a00 */
[----:B--2---:R-:W-:-:S03]  /*41070*/  MOV R2, R39 ;  /* 0x0000002700027202 */ /* 0x004fc60000000f00 */
[----:B------:R-:W-:Y:S04]  /*41080*/  STL.64 [R1+0x20], R180 ;  /* 0x000020b401007387 */ /* 0x000fe80000100a00 */
[----:B------:R-:W-:Y:S04]  /*41090*/  STL.64 [R1+0x28], R182 ;  /* 0x000028b601007387 */ /* 0x000fe80000100a00 */
[----:B------:R2:W-:Y:S02]  /*410a0*/  STL [R1+0x18], R38 ;  /* 0x0000182601007387 */ /* 0x0005e40000100800 */
[----:B--2---:R-:W-:Y:S01]  /*410b0*/  HMMA.1688.F32.TF32 R36, R244, R24, R172 ;  /* 0x00000018f424723c */ /* 0x004fe200000810ac */
[----:B------:R-:W-:Y:S01]  /*410c0*/  IMAD.MOV.U32 R180, RZ, RZ, R151 ;  /* 0x000000ffffb47224 */ /* 0x000fe200078e0097 */
[----:B------:R-:W-:Y:S01]  /*410d0*/  MOV R151, R116 ;  /* 0x0000007400977202 */ /* 0x000fe20000000f00 */
[----:B------:R-:W-:Y:S01]  /*410e0*/  IMAD.MOV.U32 R181, RZ, RZ, R150 ;  /* 0x000000ffffb57224 */ /* 0x000fe200078e0096 */
[----:B------:R-:W-:Y:S01]  /*410f0*/  MOV R183, R148 ;  /* 0x0000009400b77202 */ /* 0x000fe20000000f00 */
[----:B------:R-:W-:-:S02]  /*41100*/  IMAD.MOV.U32 R182, RZ, RZ, R149 ;  /* 0x000000ffffb67224 */ /* 0x000fc400078e0095 */
[----:B------:R-:W-:Y:S02]  /*41110*/  IMAD.MOV.U32 R150, RZ, RZ, R117 ;  /* 0x000000ffff967224 */ /* 0x000fe400078e0075 */
[----:B------:R-:W-:Y:S02]  /*41120*/  IMAD.MOV.U32 R149, RZ, RZ, R118 ;  /* 0x000000ffff957224 */ /* 0x000fe400078e0076 */
[----:B------:R-:W-:Y:S01]  /*41130*/  IMAD.MOV.U32 R176, RZ, RZ, R147 ;  /* 0x000000ffffb07224 */ /* 0x000fe200078e0093 */
[----:B------:R-:W-:Y:S01]  /*41140*/  MOV R147, R112 ;  /* 0x0000007000937202 */ /* 0x000fe20000000f00 */
[----:B------:R-:W-:Y:S02]  /*41150*/  IMAD.MOV.U32 R148, RZ, RZ, R119 ;  /* 0x000000ffff947224 */ /* 0x000fe400078e0077 */
[----:B------:R-:W-:Y:S01]  /*41160*/  IMAD.MOV.U32 R177, RZ, RZ, R146 ;  /* 0x000000ffffb17224 */ /* 0x000fe200078e0092 */
[----:B------:R-:W-:Y:S01]  /*41170*/  MOV R179, R144 ;  /* 0x0000009000b37202 */ /* 0x000fe20000000f00 */
[----:B------:R-:W-:-:S02]  /*41180*/  IMAD.MOV.U32 R178, RZ, RZ, R145 ;  /* 0x000000ffffb27224 */ /* 0x000fc400078e0091 */
[----:B------:R-:W-:Y:S02]  /*41190*/  IMAD.MOV.U32 R146, RZ, RZ, R113 ;  /* 0x000000ffff927224 */ /* 0x000fe400078e0071 */
[----:B------:R-:W-:Y:S02]  /*411a0*/  IMAD.MOV.U32 R145, RZ, RZ, R114 ;  /* 0x000000ffff917224 */ /* 0x000fe400078e0072 */
[----:B------:R-:W-:Y:S01]  /*411b0*/  IMAD.MOV.U32 R144, RZ, RZ, R115 ;  /* 0x000000ffff907224 */ /* 0x000fe200078e0073 */
        /* <DEDUP_REMOVED lines=10> */
[C---:B------:R-:W-:Y:S08]  /*41260*/  HMMA.1688.F32.TF32 R84, R96.reuse, R20, R84 ;  /* 0x000000146054723c */ /* 0x040ff00000081054 */
[C---:B------:R-:W-:Y:S08]  /*41270*/  HMMA.1688.F32.TF32 R88, R96.reuse, R24, R88 ;  /* 0x000000186058723c */ /* 0x040ff00000081058 */
[-C--:B------:R-:W-:Y:S08]  /*41280*/  HMMA.1688.F32.TF32 R92, R96, R28.reuse, R92 ;  /* 0x0000001c605c723c */ /* 0x080ff0000008105c */
[----:B---3--:R-:W-:Y:S11]  /*41290*/  HMMA.1688.F32.TF32 R248, R244, R28, R248 ;  /* 0x0000001cf4f8723c */ /* 0x008ff600000810f8 */
[----:B------:R-:W-:Y:S11]  /*412a0*/  @!UPT UIADD3 URZ, URZ, URZ, URZ ;  /* 0x0000003f3f3ff290 */ /* 0x000ff6000fffe03f */
[----:B------:R-:W-:Y:S01]  /*412b0*/  @!UPT UIADD3 URZ, URZ, URZ, URZ ;  /* 0x0000003f3f3ff290 */ /* 0x000fe2000fffe03f */
[----:B------:R2:W-:Y:S04]  /*412c0*/  STL.64 [R1+0x1690], R250 ;  /* 0x001690fa01007387 */ /* 0x0005e80000100a00 */
[----:B------:R-:W-:Y:S04]  /*412d0*/  STL.64 [R1], R36 ;  /* 0x0000002401007387 */ /* 0x000fe80000100a00 */
[----:B------:R-:W-:Y:S04]  /*412e0*/  STL.64 [R1+0x8], R38 ;  /* 0x0000082601007387 */ /* 0x000fe80000100a00 */
[----:B------:R3:W-:Y:S01]  /*412f0*/  STL.64 [R1+0x1688], R248 ;  /* 0x001688f801007387 */ /* 0x0007e20000100a00 */
[----:B--2---:R-:W-:Y:S01]  /*41300*/  IMAD.MOV.U32 R250, RZ, RZ, R153 ;  /* 0x000000fffffa7224 */ /* 0x004fe200078e0099 */
[----:B------:R-:W-:Y:S01]  /*41310*/  MOV R251, R152 ;  /* 0x0000009800fb7202 */ /* 0x000fe20000000f00 */
[----:B------:R-:W-:-:S02]  /*41320*/  IMAD.MOV.U32 R153, RZ, RZ, R122 ;  /* 0x000000ffff997224 */ /* 0x000fc400078e007a */
[----:B------:R-:W-:Y:S02]  /*41330*/  IMAD.MOV.U32 R152, RZ, RZ, R123 ;  /* 0x000000ffff987224 */ /* 0x000fe400078e007b */
[----:B---3--:R-:W-:Y:S01]  /*41340*/  IMAD.MOV.U32 R248, RZ, RZ, R155 ;  /* 0x000000fffff87224 */ /* 0x008fe200078e009b */
[----:B------:R-:W-:Y:S01]  /*41350*/  MOV R155, R120 ;  /* 0x00000078009b7202 */ /* 0x000fe20000000f00 */
[----:B------:R-:W-:Y:S01]  /*41360*/  IMAD.MOV.U32 R249, RZ, RZ, R154 ;  /* 0x000000fffff97224 */ /* 0x000fe200078e009a */
[----:B------:R-:W2:Y:S01]  /*41370*/  LDL.LU R120, [R1+0x300] ;  /* 0x0003000001787983 */ /* 0x000ea20000300800 */
[----:B------:R-:W-:-:S03]  /*41380*/  IMAD.MOV.U32 R154, RZ, RZ, R121 ;  /* 0x000000ffff9a7224 */ /* 0x000fc600078e0079 */
[----:B------:R-:W2:Y:S04]  /*41390*/  LDL.LU R121, [R1+0x304] ;  /* 0x0003040001797983 */ /* 0x000ea80000300800 */
[----:B------:R-:W2:Y:S04]  /*413a0*/  LDL.LU R122, [R1+0x308] ;  /* 0x00030800017a7983 */ /* 0x000ea80000300800 */
[----:B------:R-:W2:Y:S04]  /*413b0*/  LDL.LU R123, [R1+0x30c] ;  /* 0x00030c00017b7983 */ /* 0x000ea80000300800 */
[----:B------:R-:W3:Y:S04]  /*413c0*/  LDL.LU R116, [R1+0x310] ;  /* 0x0003100001747983 */ /* 0x000ee80000300800 */
[----:B------:R-:W3:Y:S01]  /*413d0*/  LDL.LU R117, [R1+0x314] ;  /* 0x0003140001757983 */ /* 0x000ee20000300800 */
[----:B------:R-:W-:Y:S03]  /*413e0*/  HMMA.1688.F32.TF32 R36, R64, R4, R164 ;  /* 0x000000044024723c */ /* 0x000fe600000810a4 */
[----:B------:R-:W3:Y:S04]  /*413f0*/  LDL.LU R118, [R1+0x318] ;  /* 0x0003180001767983 */ /* 0x000ee80000300800 */
[----:B------:R-:W3:Y:S01]  /*41400*/  LDL.LU R119, [R1+0x31c] ;  /* 0x00031c0001777983 */ /* 0x000ee20000300800 */
[----:B------:R-:W-:-:S03]  /*41410*/  IMAD.MOV.U32 R164, RZ, RZ, R135 ;  /* 0x000000ffffa47224 */ /* 0x000fc600078e0087 */
[----:B------:R-:W4:Y:S01]  /*41420*/  LDL.LU R112, [R1+0x320] ;  /* 0x0003200001707983 */ /* 0x000f220000300800 */
[----:B------:R-:W-:Y:S01]  /*41430*/  IMAD.MOV.U32 R165, RZ, RZ, R134 ;  /* 0x000000ffffa57224 */ /* 0x000fe200078e0086 */
[----:B------:R-:W-:Y:S02]  /*41440*/  MOV R135, R104 ;  /* 0x0000006800877202 */ /* 0x000fe40000000f00 */
[----:B------:R-:W4:Y:S01]  /*41450*/  LDL.LU R113, [R1+0x324] ;  /* 0x0003240001717983 */ /* 0x000f220000300800 */
[----:B------:R-:W-:-:S03]  /*41460*/  IMAD.MOV.U32 R166, RZ, RZ, R133 ;  /* 0x000000ffffa67224 */ /* 0x000fc600078e0085 */
[----:B------:R-:W4:Y:S01]  /*41470*/  LDL.LU R114, [R1+0x328] ;  /* 0x0003280001727983 */ /* 0x000f220000300800 */
[----:B------:R-:W-:Y:S01]  /*41480*/  IMAD.MOV.U32 R134, RZ, RZ, R105 ;  /* 0x000000ffff867224 */ /* 0x000fe200078e0069 */
[----:B------:R-:W-:Y:S02]  /*41490*/  MOV R167, R132 ;  /* 0x0000008400a77202 */ /* 0x000fe40000000f00 */
[----:B------:R-:W4:Y:S01]  /*414a0*/  LDL.LU R115, [R1+0x32c] ;  /* 0x00032c0001737983 */ /* 0x000f220000300800 */
[----:B------:R-:W-:Y:S01]  /*414b0*/  IMAD.MOV.U32 R133, RZ, RZ, R106 ;  /* 0x000000ffff857224 */ /* 0x000fe200078e006a */
[----:B------:R-:W-:Y:S02]  /*414c0*/  HMMA.1688.F32.TF32 R64, R64, R32, R184 ;  /* 0x000000204040723c */ /* 0x000fe400000810b8 */
[----:B------:R-:W4:Y:S01]  /*414d0*/  LDL.LU R104, [R1+0x340] ;  /* 0x0003400001687983 */ /* 0x000f220000300800 */
[----:B------:R-:W-:-:S03]  /*414e0*/  IMAD.MOV.U32 R132, RZ, RZ, R107 ;  /* 0x000000ffff847224 */ /* 0x000fc600078e006b */
[----:B------:R-:W4:Y:S01]  /*414f0*/  LDL.LU R105, [R1+0x344] ;  /* 0x0003440001697983 */ /* 0x000f220000300800 */
[----:B------:R-:W-:Y:S01]  /*41500*/  MOV R187, R100 ;  /* 0x0000006400bb7202 */ /* 0x000fe20000000f00 */
[----:B------:R-:W-:Y:S02]  /*41510*/  IMAD.MOV.U32 R186, RZ, RZ, R101 ;  /* 0x000000ffffba7224 */ /* 0x000fe400078e0065 */
[----:B------:R-:W4:Y:S01]  /*41520*/  LDL.LU R106, [R1+0x348] ;  /* 0x00034800016a7983 */ /* 0x000f220000300800 */
[----:B------:R-:W-:Y:S01]  /*41530*/  HMMA.1688.F32.TF32 R244, R244, R32, R168 ;  /* 0x00000020f4f4723c */ /* 0x000fe200000810a8 */
[----:B------:R-:W-:Y:S02]  /*41540*/  IMAD.MOV.U32 R185, RZ, RZ, R102 ;  /* 0x000000ffffb97224 */ /* 0x000fe400078e0066 */
[----:B------:R-:W4:Y:S01]  /*41550*/  LDL.LU R107, [R1+0x34c] ;  /* 0x00034c00016b7983 */ /* 0x000f220000300800 */
        /* <DEDUP_REMOVED lines=8> */
[----:B------:R-:W-:Y:S01]  /*415e0*/  MOV R171, R136 ;  /* 0x0000008800ab7202 */ /* 0x000fe20000000f00 */
[----:B------:R-:W-:Y:S01]  /*415f0*/  IMAD.MOV.U32 R138, RZ, RZ, R109 ;  /* 0x000000ffff8a7224 */ /* 0x000fe200078e006d */
        /* <DEDUP_REMOVED lines=9> */
[----:B------:R-:W-:-:S03]  /*41690*/  IMAD.MOV.U32 R197, RZ, RZ, R126 ;  /* 0x000000ffffc57224 */ /* 0x000fc600078e007e */
[----:B------:R-:W4:Y:S01]  /*416a0*/  LDL.LU R111, [R1+0x33c] ;  /* 0x00033c00016f7983 */ /* 0x000f220000300800 */
[----:B------:R-:W-:-:S03]  /*416b0*/  IMAD.MOV.U32 R196, RZ, RZ, R127 ;  /* 0x000000ffffc47224 */ /* 0x000fc600078e007f */
[----:B------:R-:W4:Y:S04]  /*416c0*/  LDL.LU R124, [R1+0x2f0] ;  /* 0x0002f000017c7983 */ /* 0x000f280000300800 */
[----:B------:R-:W4:Y:S04]  /*416d0*/  LDL.LU R125, [R1+0x2f4] ;  /* 0x0002f400017d7983 */ /* 0x000f280000300800 */
[----:B------:R-:W4:Y:S04]  /*416e0*/  LDL.LU R126, [R1+0x2f8] ;  /* 0x0002f800017e7983 */ /* 0x000f280000300800 */
[----:B------:R-:W4:Y:S01]  /*416f0*/  LDL.LU R127, [R1+0x2fc] ;  /* 0x0002fc00017f7983 */ /* 0x000f220000300800 */
        /* <DEDUP_REMOVED lines=8> */
[----:B------:R-:W-:Y:S01]  /*41780*/  LDS R131, [R0+0x15200] ;  /* 0x0152000000837984 */ /* 0x000fe20000000800 */
[----:B------:R-:W-:-:S03]  /*41790*/  IMAD.MOV.U32 R158, RZ, RZ, R129 ;  /* 0x000000ffff9e7224 */ /* 0x000fc600078e0081 */
[----:B------:R-:W-:Y:S04]  /*417a0*/  LDS R130, [R3+0x15200] ;  /* 0x0152000003827984 */ /* 0x000fe80000000800 */
[----:B------:R-:W2:Y:S01]  /*417b0*/  LDS R129, [R0+0x14200] ;  /* 0x0142000000817984 */ /* 0x000ea20000000800 */
[C---:B-1----:R-:W-:Y:S08]  /*417c0*/  HMMA.1688.F32.TF32 R212, R228.reuse, R20, R212 ;  /* 0x00000014e4d4723c */ /* 0x042ff000000810d4 */
[-C--:B------:R-:W-:Y:S08]  /*417d0*/  HMMA.1688.F32.TF32 R216, R228, R24.reuse, R216 ;  /* 0x00000018e4d8723c */ /* 0x080ff000000810d8 */
[C---:B--2---:R-:W-:Y:S08]  /*417e0*/  HMMA.1688.F32.TF32 R120, R128.reuse, R24, R120 ;  /* 0x000000188078723c */ /* 0x044ff00000081078 */
[C---:B---3--:R-:W-:Y:S08]  /*417f0*/  HMMA.1688.F32.TF32 R116, R128.reuse, R20, R116 ;  /* 0x000000148074723c */ /* 0x048ff00000081074 */
[C---:B----4-:R-:W-:Y:S08]  /*41800*/  HMMA.1688.F32.TF32 R112, R128.reuse, R16, R112 ;  /* 0x000000108070723c */ /* 0x050ff00000081070 */
[C---:B------:R-:W-:Y:S08]  /*41810*/  HMMA.1688.F32.TF32 R104, R128.reuse, R8, R104 ;  /* 0x000000088068723c */ /* 0x040ff00000081068 */
[C---:B------:R-:W-:Y:S08]  /*41820*/  HMMA.1688.F32.TF32 R100, R128.reuse, R4, R100 ;  /* 0x000000048064723c */ /* 0x040ff00000081064 */
[C---:B------:R-:W-:Y:S08]  /*41830*/  HMMA.1688.F32.TF32 R108, R128.reuse, R12, R108 ;  /* 0x0000000c806c723c */ /* 0x040ff0000008106c */
[C---:B------:R-:W-:Y:S08]  /*41840*/  HMMA.1688.F32.TF32 R124, R128.reuse, R28, R124 ;  /* 0x0000001c807c723c */ /* 0x040ff0000008107c */
[----:B------:R-:W-:Y:S01]  /*41850*/  HMMA.1688.F32.TF32 R128, R128, R32, R184 ;  /* 0x000000208080723c */ /* 0x000fe200000810b8 */
[----:B------:R-:W2:Y:S04]  /*41860*/  LDL.LU.64 R186, [R1+0x16e8] ;  /* 0x0016e80001ba7983 */ /* 0x000ea80000300a00 */
[----:B------:R-:W2:Y:S04]  /*41870*/  LDL.LU.64 R184, [R1+0x16e0] ;  /* 0x0016e00001b87983 */ /* 0x000ea80000300a00 */
[----:B------:R-:W-:Y:S04]  /*41880*/  STL [R1+0x15b0], R212 ;  /* 0x0015b0d401007387 */ /* 0x000fe80000100800 */
[----:B------:R-:W-:Y:S04]  /*41890*/  STL [R1+0x15ac], R213 ;  /* 0x0015acd501007387 */ /* 0x000fe80000100800 */
[----:B------:R-:W-:Y:S04]  /*418a0*/  STL [R1+0x15a8], R214 ;  /* 0x0015a8d601007387 */ /* 0x000fe80000100800 */
[----:B------:R-:W-:Y:S04]  /*418b0*/  STL [R1+0x15a4], R215 ;  /* 0x0015a4d701007387 */ /* 0x000fe80000100800 */
[----:B------:R1:W-:Y:S04]  /*418c0*/  STL [R1+0x15c0], R216 ;  /* 0x0015c0d801007387 */ /* 0x0003e80000100800 */
[----:B------:R3:W-:Y:S04]  /*418d0*/  STL [R1+0x15bc], R217 ;  /* 0x0015bcd901007387 */ /* 0x0007e80000100800 */
[----:B------:R4:W-:Y:S01]  /*418e0*/  STL [R1+0x15b8], R218 ;  /* 0x0015b8da01007387 */ /* 0x0009e20000100800 */
[----:B-1----:R-:W-:-:S03]  /*418f0*/  IMAD.MOV.U32 R216, RZ, RZ, R221 ;  /* 0x000000ffffd87224 */ /* 0x002fc600078e00dd */
[----:B------:R1:W-:Y:S01]  /*41900*/  STL [R1+0x15b4], R219 ;  /* 0x0015b4db01007387 */ /* 0x0003e20000100800 */
[----:B---3--:R-:W-:-:S03]  /*41910*/  IMAD.MOV.U32 R217, RZ, RZ, R222 ;  /* 0x000000ffffd97224 */ /* 0x008fc600078e00de */
[----:B------:R-:W3:Y:S01]  /*41920*/  LDL.LU R221, [R1+0x16d8] ;  /* 0x0016d80001dd7983 */ /* 0x000ee20000300800 */
[----:B----4-:R-:W-:-:S03]  /*41930*/  IMAD.MOV.U32 R218, RZ, RZ, R223 ;  /* 0x000000ffffda7224 */ /* 0x010fc600078e00df */
[----:B------:R-:W3:Y:S01]  /*41940*/  LDL.LU R222, [R1+0x16d4] ;  /* 0x0016d40001de7983 */ /* 0x000ee20000300800 */
[----:B-1----:R-:W-:-:S03]  /*41950*/  MOV R219, R227 ;  /* 0x000000e300db7202 */ /* 0x002fc60000000f00 */
[----:B------:R-:W3:Y:S04]  /*41960*/  LDL.LU R223, [R1+0x16d0] ;  /* 0x0016d00001df7983 */ /* 0x000ee80000300800 */
        /* <DEDUP_REMOVED lines=8> */
[----:B------:R-:W1:Y:S01]  /*419f0*/  LDS R163, [R0+0x15280] ;  /* 0x0152800000a37984 */ /* 0x000e620000000800 */
[----:B------:R-:W-:Y:S01]  /*41a00*/  IMAD.MOV.U32 R172, RZ, RZ, R143 ;  /* 0x000000ffffac7224 */ /* 0x000fe200078e008f */
[----:B------:R-:W-:Y:S01]  /*41a10*/  MOV R175, R140 ;  /* 0x0000008c00af7202 */ /* 0x000fe20000000f00 */
[----:B------:R-:W-:Y:S01]  /*41a20*/  IMAD.MOV.U32 R173, RZ, RZ, R142 ;  /* 0x000000ffffad7224 */ /* 0x000fe200078e008e */
[----:B------:R-:W-:Y:S01]  /*41a30*/  MOV R143, R192 ;  /* 0x000000c0008f7202 */ /* 0x000fe20000000f00 */
[----:B------:R-:W-:Y:S01]  /*41a40*/  IMAD.MOV.U32 R174, RZ, RZ, R141 ;  /* 0x000000ffffae7224 */ /* 0x000fe200078e008d */
[----:B------:R-:W-:Y:S01]  /*41a50*/  HMMA.1688.F32.TF32 R208, R228, R16, R208 ;  /* 0x00000010e4d0723c */ /* 0x000fe200000810d0 */
[----:B------:R-:W-:Y:S01]  /*41a60*/  IMAD.MOV.U32 R140, RZ, RZ, R195 ;  /* 0x000000ffff8c7224 */ /* 0x000fe200078e00c3 */
[----:B------:R-:W-:Y:S01]  /*41a70*/  LDS R192, [R3+0x14300] ;  /* 0x0143000003c07984 */ /* 0x000fe20000000800 */
[----:B------:R-:W-:-:S02]  /*41a80*/  IMAD.MOV.U32 R141, RZ, RZ, R194 ;  /* 0x000000ffff8d7224 */ /* 0x000fc400078e00c2 */
[----:B------:R-:W-:Y:S01]  /*41a90*/  IMAD.MOV.U32 R142, RZ, RZ, R193 ;  /* 0x000000ffff8e7224 */ /* 0x000fe200078e00c1 */
[----:B------:R-:W-:Y:S04]  /*41aa0*/  LDS R194, [R3+0x15300] ;  /* 0x0153000003c27984 */ /* 0x000fe80000000800 */
[----:B------:R-:W-:Y:S04]  /*41ab0*/  LDS R193, [R0+0x14300] ;  /* 0x0143000000c17984 */ /* 0x000fe80000000800 */
[----:B------:R-:W1:Y:S02]  /*41ac0*/  LDS R195, [R0+0x15300] ;  /* 0x0153000000c37984 */ /* 0x000e640000000800 */
[C---:B-1----:R-:W-:Y:S08]  /*41ad0*/  HMMA.1688.F32.TF32 R132, R160.reuse, R4, R132 ;  /* 0x00000004a084723c */ /* 0x042ff00000081084 */
        /* <DEDUP_REMOVED lines=9> */
[----:B------:R-:W-:Y:S01]  /*41b70*/  HMMA.1688.F32.TF32 R204, R228, R12, R240 ;  /* 0x0000000ce4cc723c */ /* 0x000fe200000810f0 */
[----:B------:R-:W-:Y:S01]  /*41b80*/  IMAD.MOV.U32 R212, RZ, RZ, R239 ;  /* 0x000000ffffd47224 */ /* 0x000fe200078e00ef */
[----:B------:R-:W-:Y:S01]  /*41b90*/  MOV R215, R236 ;  /* 0x000000ec00d77202 */ /* 0x000fe20000000f00 */
[----:B------:R-:W-:Y:S01]  /*41ba0*/  IMAD.MOV.U32 R213, RZ, RZ, R238 ;  /* 0x000000ffffd57224 */ /* 0x000fe200078e00ee */
[----:B------:R-:W-:Y:S01]  /*41bb0*/  LDS R236, [R3+0x16100] ;  /* 0x0161000003ec7984 */ /* 0x000fe20000000800 */
[----:B------:R-:W-:-:S03]  /*41bc0*/  IMAD.MOV.U32 R214, RZ, RZ, R237 ;  /* 0x000000ffffd67224 */ /* 0x000fc600078e00ed */
[----:B------:R-:W-:Y:S01]  /*41bd0*/  HMMA.1688.F32.TF32 R172, R192, R12, R172 ;  /* 0x0000000cc0ac723c */ /* 0x000fe200000810ac */
[----:B------:R-:W-:Y:S04]  /*41be0*/  LDS R238, [R3+0x17100] ;  /* 0x0171000003ee7984 */ /* 0x000fe80000000800 */
[----:B------:R-:W-:Y:S03]  /*41bf0*/  LDS R237, [R0+0x16100] ;  /* 0x0161000000ed7984 */ /* 0x000fe60000000800 */
[C---:B---3--:R-:W-:Y:S01]  /*41c00*/  HMMA.1688.F32.TF32 R220, R228.reuse, R28, R220 ;  /* 0x0000001ce4dc723c */ /* 0x048fe200000810dc */
[----:B------:R-:W-:Y:S04]  /*41c10*/  LDS R239, [R0+0x17100] ;  /* 0x0171000000ef7984 */ /* 0x000fe80000000800 */
[----:B------:R-:W-:Y:S03]  /*41c20*/  LDS R240, [R3+0x16180] ;  /* 0x0161800003f07984 */ /* 0x000fe60000000800 */
[----:B----4-:R-:W-:Y:S01]  /*41c30*/  HMMA.1688.F32.TF32 R224, R228, R32, R224 ;  /* 0x00000020e4e0723c */ /* 0x010fe200000810e0 */
[----:B------:R-:W-:Y:S04]  /*41c40*/  LDS R228, [R3+0x16000] ;  /* 0x0160000003e47984 */ /* 0x000fe80000000800 */
[----:B------:R-:W-:Y:S04]  /*41c50*/  LDS R230, [R3+0x17000] ;  /* 0x0170000003e67984 */ /* 0x000fe80000000800 */
[----:B------:R-:W-:Y:S04]  /*41c60*/  LDS R229, [R0+0x16000] ;  /* 0x0160000000e57984 */ /* 0x000fe80000000800 */
[----:B------:R-:W1:Y:S04]  /*41c70*/  LDS R231, [R0+0x17000] ;  /* 0x0170000000e77984 */ /* 0x000e680000000800 */
[----:B------:R-:W-:Y:S04]  /*41c80*/  STL [R1+0x15d0], R220 ;  /* 0x0015d0dc01007387 */ /* 0x000fe80000100800 */
[----:B------:R-:W-:Y:S04]  /*41c90*/  STL [R1+0x15cc], R221 ;  /* 0x0015ccdd01007387 */ /* 0x000fe80000100800 */
[----:B------:R-:W-:Y:S04]  /*41ca0*/  STL [R1+0x15c8], R222 ;  /* 0x0015c8de01007387 */ /* 0x000fe80000100800 */
[----:B------:R-:W-:Y:S01]  /*41cb0*/  STL [R1+0x15c4], R223 ;  /* 0x0015c4df01007387 */ /* 0x000fe20000100800 */
[C---:B------:R-:W-:Y:S03]  /*41cc0*/  HMMA.1688.F32.TF32 R164, R192.reuse, R4, R164 ;  /* 0x00000004c0a4723c */ /* 0x040fe600000810a4 */
[----:B------:R-:W-:Y:S04]  /*41cd0*/  LDS R242, [R3+0x17180] ;  /* 0x0171800003f27984 */ /* 0x000fe80000000800 */
[----:B------:R-:W-:Y:S01]  /*41ce0*/  LDS R241, [R0+0x16180] ;  /* 0x0161800000f17984 */ /* 0x000fe20000000800 */
[----:B------:R-:W-:Y:S03]  /*41cf0*/  HMMA.1688.F32.TF32 R168, R192, R8, R168 ;  /* 0x00000008c0a8723c */ /* 0x000fe600000810a8 */
[----:B------:R-:W-:Y:S05]  /*41d00*/  LDS R243, [R0+0x17180] ;  /* 0x0171800000f37984 */ /* 0x000fea0000000800 */
[----:B-1----:R-:W-:Y:S01]  /*41d10*/  HMMA.1688.F32.TF32 R212, R228, R6, R212 ;  /* 0x00000006e4d4723c */ /* 0x002fe200000810d4 */
[----:B------:R1:W-:Y:S04]  /*41d20*/  STL [R1+0x15e0], R224 ;  /* 0x0015e0e001007387 */ /* 0x0003e80000100800 */
[----:B------:R3:W-:Y:S04]  /*41d30*/  STL [R1+0x15dc], R225 ;  /* 0x0015dce101007387 */ /* 0x0007e80000100800 */
[----:B------:R2:W-:Y:S04]  /*41d40*/  STL [R1+0x15d8], R226 ;  /* 0x0015d8e201007387 */ /* 0x0005e80000100800 */
[----:B------:R1:W-:Y:S11]  /*41d50*/  STL [R1+0x15d4], R227 ;  /* 0x0015d4e301007387 */ /* 0x0003f60000100800 */
[----:B------:R-:W-:-:S02]  /*41d60*/  IMAD.MOV.U32 R13, RZ, RZ, R212 ;  /* 0x000000ffff0d7224 */ /* 0x000fc400078e00d4 */
[----:B------:R-:W-:Y:S02]  /*41d70*/  IMAD.MOV.U32 R212, RZ, RZ, R11 ;  /* 0x000000ffffd47224 */ /* 0x000fe400078e000b */
[----:B------:R-:W4:Y:S01]  /*41d80*/  LDL.LU R11, [R1+0x16c8] ;  /* 0x0016c800010b7983 */ /* 0x000f220000300800 */
[C---:B------:R-:W-:Y:S01]  /*41d90*/  HMMA.1688.F32.TF32 R176, R192.reuse, R16, R176 ;  /* 0x00000010c0b0723c */ /* 0x040fe200000810b0 */
[----:B------:R-:W-:Y:S01]  /*41da0*/  MOV R8, R215 ;  /* 0x000000d700087202 */ /* 0x000fe20000000f00 */
[----:B------:R-:W-:Y:S02]  /*41db0*/  IMAD.MOV.U32 R12, RZ, RZ, R213 ;  /* 0x000000ffff0c7224 */ /* 0x000fe400078e00d5 */
[----:B------:R-:W-:Y:S01]  /*41dc0*/  IMAD.MOV.U32 R9, RZ, RZ, R214 ;  /* 0x000000ffff097224 */ /* 0x000fe200078e00d6 */
[----:B------:R-:W4:Y:S03]  /*41dd0*/  LDL.LU R213, [R1+0xa4] ;  /* 0x0000a40001d57983 */ /* 0x000f260000300800 */
[----:B------:R-:W-:Y:S01]  /*41de0*/  HMMA.1688.F32.TF32 R180, R192, R20, R180 ;  /* 0x00000014c0b4723c */ /* 0x000fe200000810b4 */
[----:B------:R-:W4:Y:S01]  /*41df0*/  LDL.LU R214, [R1+0xa8] ;  /* 0x0000a80001d67983 */ /* 0x000f220000300800 */
[----:B------:R-:W-:-:S03]  /*41e00*/  IMAD.MOV.U32 R215, RZ, RZ, R14 ;  /* 0x000000ffffd77224 */ /* 0x000fc600078e000e */
[----:B------:R-:W4:Y:S03]  /*41e10*/  LDL.LU R14, [R1+0x16c4] ;  /* 0x0016c400010e7983 */ /* 0x000f260000300800 */
[C---:B--2---:R-:W-:Y:S01]  /*41e20*/  HMMA.1688.F32.TF32 R184, R192.reuse, R24, R184 ;  /* 0x00000018c0b8723c */ /* 0x044fe200000810b8 */
[----:B------:R-:W-:Y:S07]  /*41e30*/  STL [R1+0x15f0], R8 ;  /* 0x0015f00801007387 */ /* 0x000fee0000100800 */
[C---:B------:R-:W-:Y:S01]  /*41e40*/  HMMA.1688.F32.TF32 R188, R192.reuse, R28, R188 ;  /* 0x0000001cc0bc723c */ /* 0x040fe200000810bc */
[----:B------:R-:W-:Y:S07]  /*41e50*/  STL [R1+0x15ec], R9 ;  /* 0x0015ec0901007387 */ /* 0x000fee0000100800 */
[----:B------:R-:W-:Y:S07]  /*41e60*/  HMMA.1688.F32.TF32 R192, R192, R32, R248 ;  /* 0x00000020c0c0723c */ /* 0x000fee00000810f8 */
[----:B------:R-:W-:Y:S01]  /*41e70*/  IMAD.MOV.U32 R248, RZ, RZ, R235 ;  /* 0x000000fffff87224 */ /* 0x000fe200078e00eb */
[----:B------:R-:W-:Y:S01]  /*41e80*/  MOV R251, R232 ;  /* 0x000000e800fb7202 */ /* 0x000fe20000000f00 */
[----:B------:R-:W-:Y:S01]  /*41e90*/  IMAD.MOV.U32 R249, RZ, RZ, R234 ;  /* 0x000000fffff97224 */ /* 0x000fe200078e00ea */
[----:B------:R-:W-:Y:S01]  /*41ea0*/  STL [R1+0x15e8], R12 ;  /* 0x0015e80c01007387 */ /* 0x000fe20000100800 */
[----:B------:R-:W-:-:S03]  /*41eb0*/  IMAD.MOV.U32 R250, RZ, RZ, R233 ;  /* 0x000000fffffa7224 */ /* 0x000fc600078e00e9 */
[----:B------:R-:W-:Y:S01]  /*41ec0*/  STL [R1+0x15e4], R13 ;  /* 0x0015e40d01007387 */ /* 0x000fe20000100800 */
[----:B-1----:R-:W-:Y:S01]  /*41ed0*/  IMAD.MOV.U32 R224, RZ, RZ, R31 ;  /* 0x000000ffffe07224 */ /* 0x002fe200078e001f */
[----:B---3--:R-:W-:Y:S01]  /*41ee0*/  MOV R225, R26 ;  /* 0x0000001a00e17202 */ /* 0x008fe20000000f00 */
[----:B------:R-:W-:Y:S01]  /*41ef0*/  IMAD.MOV.U32 R226, RZ, RZ, R27 ;  /* 0x000000ffffe27224 */ /* 0x000fe200078e001b */
[----:B------:R-:W-:Y:S01]  /*41f00*/  LDS R232, [R3+0x16080] ;  /* 0x0160800003e87984 */ /* 0x000fe20000000800 */
[----:B------:R-:W-:-:S03]  /*41f10*/  IMAD.MOV.U32 R227, RZ, RZ, R252 ;  /* 0x000000ffffe37224 */ /* 0x000fc600078e00fc */
[----:B------:R-:W-:Y:S04]  /*41f20*/  LDS R234, [R3+0x17080] ;  /* 0x0170800003ea7984 */ /* 0x000fe80000000800 */
[----:B------:R-:W-:Y:S04]  /*41f30*/  LDS R233, [R0+0x16080] ;  /* 0x0160800000e97984 */ /* 0x000fe80000000800 */
[----:B------:R-:W1:Y:S01]  /*41f40*/  LDS R235, [R0+0x17080] ;  /* 0x0170800000eb7984 */ /* 0x000e620000000800 */
[----:B----4-:R-:W-:Y:S07]  /*41f50*/  HMMA.1688.F32.TF32 R220, R228, R10, R248 ;  /* 0x0000000ae4dc723c */ /* 0x010fee00000810f8 */
[----:B------:R-:W-:-:S02]  /*41f60*/  IMAD.MOV.U32 R248, RZ, RZ, R15 ;  /* 0x000000fffff87224 */ /* 0x000fc400078e000f */
[----:B------:R-:W2:Y:S04]  /*41f70*/  LDL.LU R15, [R1+0x16c0] ;  /* 0x0016c000010f7983 */ /* 0x000ea80000300800 */
[----:B------:R-:W3:Y:S04]  /*41f80*/  LDL.LU R249, [R1+0x94] ;  /* 0x0000940001f97983 */ /* 0x000ee80000300800 */
[----:B------:R-:W3:Y:S04]  /*41f90*/  LDL.LU R250, [R1+0x98] ;  /* 0x0000980001fa7983 */ /* 0x000ee80000300800 */
[----:B------:R-:W3:Y:S03]  /*41fa0*/  LDL.LU R251, [R1+0x9c] ;  /* 0x00009c0001fb7983 */ /* 0x000ee60000300800 */
[----:B------:R-:W-:Y:S01]  /*41fb0*/  IMAD.MOV.U32 R16, RZ, RZ, R223 ;  /* 0x000000ffff107224 */ /* 0x000fe200078e00df */
[----:B------:R-:W-:Y:S01]  /*41fc0*/  MOV R20, R221 ;  /* 0x000000dd00147202 */ /* 0x000fe20000000f00 */
[----:B------:R-:W-:-:S02]  /*41fd0*/  IMAD.MOV.U32 R17, RZ, RZ, R222 ;  /* 0x000000ffff117224 */ /* 0x000fc400078e00de */
[----:B------:R-:W-:Y:S01]  /*41fe0*/  IMAD.MOV.U32 R21, RZ, RZ, R220 ;  /* 0x000000ffff157224 */ /* 0x000fe200078e00dc */
[----:B------:R-:W-:Y:S04]  /*41ff0*/  STL [R1+0x1600], R16 ;  /* 0x0016001001007387 */ /* 0x000fe80000100800 */
[----:B------:R-:W-:Y:S04]  /*42000*/  STL [R1+0x15fc], R17 ;  /* 0x0015fc1101007387 */ /* 0x000fe80000100800 */
[----:B------:R-:W-:Y:S04]  /*42010*/  STL [R1+0x15f8], R20 ;  /* 0x0015f81401007387 */ /* 0x000fe80000100800 */
[----:B------:R-:W-:Y:S01]  /*42020*/  STL [R1+0x15f4], R21 ;  /* 0x0015f41501007387 */ /* 0x000fe20000100800 */
[----:B------:R-:W-:Y:S01]  /*42030*/  IMAD.MOV.U32 R220, RZ, RZ, R19 ;  /* 0x000000ffffdc7224 */ /* 0x000fe200078e0013 */
[----:B------:R-:W-:Y:S01]  /*42040*/  MOV R221, R30 ;  /* 0x0000001e00dd7202 */ /* 0x000fe20000000f00 */
[----:B------:R-:W-:-:S02]  /*42050*/  IMAD.MOV.U32 R222, RZ, RZ, R22 ;  /* 0x000000ffffde7224 */ /* 0x000fc400078e0016 */
[----:B------:R-:W-:Y:S01]  /*42060*/  IMAD.MOV.U32 R223, RZ, RZ, R23 ;  /* 0x000000ffffdf7224 */ /* 0x000fe200078e0017 */
[C---:B--2---:R-:W-:Y:S11]  /*42070*/  HMMA.1688.F32.TF32 R216, R228.reuse, R14, R216 ;  /* 0x0000000ee4d8723c */ /* 0x044ff600000810d8 */
[----:B------:R-:W-:Y:S11]  /*42080*/  @!UPT UIADD3 URZ, URZ, URZ, URZ ;  /* 0x0000003f3f3ff290 */ /* 0x000ff6000fffe03f */
[----:B------:R-:W-:Y:S02]  /*42090*/  @!UPT UIADD3 URZ, URZ, URZ, URZ ;  /* 0x0000003f3f3ff290 */ /* 0x000fe4000fffe03f */
[----:B------:R-:W-:Y:S01]  /*420a0*/  MOV R29, R216 ;  /* 0x000000d8001d7202 */ /* 0x000fe20000000f00 */
[----:B------:R-:W-:Y:S01]  /*420b0*/  IMAD.MOV.U32 R28, RZ, RZ, R217 ;  /* 0x000000ffff1c7224 */ /* 0x000fe200078e00d9 */
[----:B------:R-:W2:Y:S01]  /*420c0*/  LDL.LU R216, [R1+0x80] ;  /* 0x0000800001d87983 */ /* 0x000ea20000300800 */
[----:B------:R-:W-:Y:S01]  /*420d0*/  IMAD.MOV.U32 R25, RZ, RZ, R218 ;  /* 0x000000ffff197224 */ /* 0x000fe200078e00da */
[----:B------:R-:W-:Y:S01]  /*420e0*/  MOV R217, R34 ;  /* 0x0000002200d97202 */ /* 0x000fe20000000f00 */
[----:B------:R-:W-:Y:S01]  /*420f0*/  IMAD.MOV.U32 R24, RZ, RZ, R219 ;  /* 0x000000ffff187224 */ /* 0x000fe200078e00db */
[----:B------:R-:W4:Y:S01]  /*42100*/  LDL.LU R34, [R1+0x16bc] ;  /* 0x0016bc0001227983 */ /* 0x000f220000300800 */
[----:B------:R-:W-:Y:S02]  /*42110*/  IMAD.MOV.U32 R218, RZ, RZ, R35 ;  /* 0x000000ffffda7224 */ /* 0x000fe400078e0023 */
[----:B------:R-:W-:Y:S01]  /*42120*/  IMAD.MOV.U32 R219, RZ, RZ, R18 ;  /* 0x000000ffffdb7224 */ /* 0x000fe200078e0012 */
[----:B------:R-:W4:Y:S04]  /*42130*/  LDL.LU R35, [R1+0x16b8] ;  /* 0x0016b80001237983 */ /* 0x000f280000300800 */
[----:B------:R-:W2:Y:S04]  /*42140*/  LDL.LU R18, [R1+0x16b4] ;  /* 0x0016b40001127983 */ /* 0x000ea80000300800 */
[----:B------:R-:W2:Y:S04]  /*42150*/  LDL.LU R19, [R1+0x16b0] ;  /* 0x0016b00001137983 */ /* 0x000ea80000300800 */
[----:B------:R-:W3:Y:S04]  /*42160*/  LDL.LU R30, [R1+0x16ac] ;  /* 0x0016ac00011e7983 */ /* 0x000ee80000300800 */
[----:B------:R-:W3:Y:S04]  /*42170*/  LDL.LU R22, [R1+0x16a8] ;  /* 0x0016a80001167983 */ /* 0x000ee80000300800 */
[----:B------:R-:W3:Y:S04]  /*42180*/  LDL.LU R23, [R1+0x16a4] ;  /* 0x0016a40001177983 */ /* 0x000ee80000300800 */
[----:B------:R-:W-:Y:S04]  /*42190*/  STL [R1+0x1610], R24 ;  /* 0x0016101801007387 */ /* 0x000fe80000100800 */
[----:B------:R-:W-:Y:S04]  /*421a0*/  STL [R1+0x160c], R25 ;  /* 0x00160c1901007387 */ /* 0x000fe80000100800 */
[----:B------:R-:W-:Y:S04]  /*421b0*/  STL [R1+0x1608], R28 ;  /* 0x0016081c01007387 */ /* 0x000fe80000100800 */
[----:B------:R-:W-:Y:S04]  /*421c0*/  STL [R1+0x1604], R29 ;  /* 0x0016041d01007387 */ /* 0x000fe80000100800 */
[----:B------:R-:W4:Y:S04]  /*421d0*/  LDL.LU R31, [R1+0x16a0] ;  /* 0x0016a000011f7983 */ /* 0x000f280000300800 */
[----:B------:R-:W4:Y:S04]  /*421e0*/  LDL.LU R26, [R1+0x169c] ;  /* 0x00169c00011a7983 */ /* 0x000f280000300800 */
[----:B------:R-:W4:Y:S01]  /*421f0*/  LDL.LU R27, [R1+0x1698] ;  /* 0x00169800011b7983 */ /* 0x000f220000300800 */
[C---:B--2---:R-:W-:Y:S08]  /*42200*/  HMMA.1688.F32.TF32 R212, R228.reuse, R18, R212 ;  /* 0x00000012e4d4723c */ /* 0x044ff000000810d4 */
[----:B---3--:R-:W-:Y:S11]  /*42210*/  HMMA.1688.F32.TF32 R248, R228, R22, R248 ;  /* 0x00000016e4f8723c */ /* 0x008ff600000810f8 */
[----:B------:R-:W-:Y:S05]  /*42220*/  @!UPT UIADD3 URZ, URZ, URZ, URZ ;  /* 0x0000003f3f3ff290 */ /* 0x000fea000fffe03f */
[----:B------:R-:W-:Y:S01]  /*42230*/  IMAD.MOV.U32 R32, RZ, RZ, R215 ;  /* 0x000000ffff207224 */ /* 0x000fe200078e00d7 */
[----:B------:R-:W-:Y:S01]  /*42240*/  MOV R5, R213 ;  /* 0x000000d500057202 */ /* 0x000fe20000000f00 */
[----:B------:R-:W-:Y:S02]  /*42250*/  IMAD.MOV.U32 R33, RZ, RZ, R214 ;  /* 0x000000ffff217224 */ /* 0x000fe400078e00d6 */
[----:B------:R-:W-:Y:S01]  /*42260*/  IMAD.MOV.U32 R4, RZ, RZ, R212 ;  /* 0x000000ffff047224 */ /* 0x000fe200078e00d4 */
[----:B------:R-:W-:Y:S04]  /*42270*/  STL [R1+0x1620], R32 ;  /* 0x0016202001007387 */ /* 0x000fe80000100800 */
[----:B------:R-:W-:Y:S01]  /*42280*/  STL [R1+0x161c], R33 ;  /* 0x00161c2101007387 */ /* 0x000fe20000100800 */
[----:B------:R-:W-:-:S03]  /*42290*/  IMAD.MOV.U32 R252, RZ, RZ, R251 ;  /* 0x000000fffffc7224 */ /* 0x000fc600078e00fb */
[----:B------:R-:W-:Y:S01]  /*422a0*/  STL [R1+0x1618], R5 ;  /* 0x0016180501007387 */ /* 0x000fe20000100800 */
[----:B------:R-:W-:Y:S01]  /*422b0*/  IMAD.MOV.U32 R215, RZ, RZ, R250 ;  /* 0x000000ffffd77224 */ /* 0x000fe200078e00fa */
[----:B------:R-:W-:Y:S01]  /*422c0*/  MOV R214, R249 ;  /* 0x000000f900d67202 */ /* 0x000fe20000000f00 */
[----:B------:R-:W-:Y:S01]  /*422d0*/  IMAD.MOV.U32 R213, RZ, RZ, R248 ;  /* 0x000000ffffd57224 */ /* 0x000fe200078e00f8 */
[----:B------:R-:W-:Y:S04]  /*422e0*/  STL [R1+0x1614], R4 ;  /* 0x0016140401007387 */ /* 0x000fe80000100800 */
[----:B------:R-:W2:Y:S04]  /*422f0*/  LDL.LU.64 R250, [R1+0x1690] ;  /* 0x0016900001fa7983 */ /* 0x000ea80000300a00 */
[----:B------:R-:W2:Y:S04]  /*42300*/  LDL.LU.64 R248, [R1+0x1688] ;  /* 0x0016880001f87983 */ /* 0x000ea80000300a00 */
[----:B------:R-:W-:Y:S04]  /*42310*/  STL [R1+0x1630], R252 ;  /* 0x001630fc01007387 */ /* 0x000fe80000100800 */
[----:B------:R-:W-:Y:S04]  /*42320*/  STL [R1+0x162c], R215 ;  /* 0x00162cd701007387 */ /* 0x000fe80000100800 */
[----:B------:R-:W-:Y:S04]  /*42330*/  STL [R1+0x1628], R214 ;  /* 0x001628d601007387 */ /* 0x000fe80000100800 */
[----:B------:R4:W-:Y:S02]  /*42340*/  STL [R1+0x1624], R213 ;  /* 0x001624d501007387 */ /* 0x0009e40000100800 */
[----:B----4-:R-:W-:Y:S11]  /*42350*/  HMMA.1688.F32.TF32 R212, R228, R26, R216 ;  /* 0x0000001ae4d4723c */ /* 0x010ff600000810d8 */
[----:B------:R-:W-:Y:S11]  /*42360*/  @!UPT UIADD3 URZ, URZ, URZ, URZ ;  /* 0x0000003f3f3ff290 */ /* 0x000ff6000fffe03f */
[----:B------:R-:W-:Y:S02]  /*42370*/  @!UPT UIADD3 URZ, URZ, URZ, URZ ;  /* 0x0000003f3f3ff290 */ /* 0x000fe4000fffe03f */
[----:B------:R-:W-:Y:S02]  /*42380*/  IMAD.MOV.U32 R217, RZ, RZ, R212 ;  /* 0x000000ffffd97224 */ /* 0x000fe400078e00d4 */
[----:B------:R-:W-:Y:S01]  /*42390*/  IMAD.MOV.U32 R212, RZ, RZ, R215 ;  /* 0x000000ffffd47224 */ /* 0x000fe200078e00d7 */
[----:B------:R-:W-:Y:S01]  /*423a0*/  MOV R218, R213 ;  /* 0x000000d500da7202 */ /* 0x000fe20000000f00 */
[----:B------:R-:W-:-:S03]  /*423b0*/  IMAD.MOV.U32 R219, RZ, RZ, R214 ;  /* 0x000000ffffdb7224 */ /* 0x000fc600078e00d6 */
[----:B------:R3:W-:Y:S02]  /*423c0*/  STL [R1+0x1640], R212 ;  /* 0x001640d401007387 */ /* 0x0007e40000100800 */
[C---:B---3--:R-:W-:Y:S02]  /*423d0*/  HMMA.1688.F32.TF32 R212, R228.reuse, R30, R220 ;  /* 0x0000001ee4d4723c */ /* 0x048fe400000810dc */
[----:B------:R-:W-:Y:S04]  /*423e0*/  STL [R1+0x163c], R219 ;  /* 0x00163cdb01007387 */ /* 0x000fe80000100800 */
[----:B------:R-:W-:Y:S04]  /*423f0*/  STL [R1+0x1638], R218 ;  /* 0x001638da01007387 */ /* 0x000fe80000100800 */
[----:B------:R-:W-:Y:S11]  /*42400*/  STL [R1+0x1634], R217 ;  /* 0x001634d901007387 */ /* 0x000ff60000100800 */
[----:B------:R-:W-:Y:S03]  /*42410*/  @!UPT UIADD3 URZ, URZ, URZ, URZ ;  /* 0x0000003f3f3ff290 */ /* 0x000fe6000fffe03f */
[----:B------:R-:W-:Y:S01]  /*42420*/  IMAD.MOV.U32 R221, RZ, RZ, R212 ;  /* 0x000000ffffdd7224 */ /* 0x000fe200078e00d4 */
[----:B------:R-:W-:Y:S01]  /*42430*/  MOV R222, R213 ;  /* 0x000000d500de7202 */ /* 0x000fe20000000f00 */
[----:B------:R-:W-:Y:S02]  /*42440*/  IMAD.MOV.U32 R223, RZ, RZ, R214 ;  /* 0x000000ffffdf7224 */ /* 0x000fe400078e00d6 */
[----:B------:R-:W-:Y:S02]  /*42450*/  IMAD.MOV.U32 R216, RZ, RZ, R215 ;  /* 0x000000ffffd87224 */ /* 0x000fe400078e00d7 */
[----:B------:R-:W-:Y:S03]  /*42460*/  HMMA.1688.F32.TF32 R212, R228, R34, R224 ;  /* 0x00000022e4d4723c */ /* 0x000fe600000810e0 */
[----:B------:R3:W-:Y:S04]  /*42470*/  STL [R1+0x1650], R216 ;  /* 0x001650d801007387 */ /* 0x0007e80000100800 */
[----:B------:R-:W-:Y:S04]  /*42480*/  STL [R1+0x164c], R223 ;  /* 0x00164cdf01007387 */ /* 0x000fe80000100800 */
[----:B------:R-:W-:Y:S04]  /*42490*/  STL [R1+0x1648], R222 ;  /* 0x001648de01007387 */ /* 0x000fe80000100800 */
[----:B------:R-:W-:Y:S04]  /*424a0*/  STL [R1+0x1644], R221 ;  /* 0x001644dd01007387 */ /* 0x000fe80000100800 */
[----:B---3--:R-:W3:Y:S04]  /*424b0*/  LDL.LU R216, [R1] ;  /* 0x0000000001d87983 */ /* 0x008ee80000300800 */
[----:B------:R-:W3:Y:S04]  /*424c0*/  LDL.LU R217, [R1+0x4] ;  /* 0x0000040001d97983 */ /* 0x000ee80000300800 */
[----:B------:R-:W3:Y:S04]  /*424d0*/  LDL.LU R218, [R1+0x8] ;  /* 0x0000080001da7983 */ /* 0x000ee80000300800 */
[----:B------:R-:W3:Y:S01]  /*424e0*/  LDL.LU R219, [R1+0xc] ;  /* 0x00000c0001db7983 */ /* 0x000ee20000300800 */
        /* <DEDUP_REMOVED lines=9> */
[----:B------:R-:W2:Y:S04]  /*42580*/  LDL.LU R212, [R1+0x10] ;  /* 0x0000100001d47983 */ /* 0x000ea80000300800 */
[----:B------:R-:W2:Y:S04]  /*42590*/  LDL.LU R213, [R1+0x14] ;  /* 0x0000140001d57983 */ /* 0x000ea80000300800 */
[----:B------:R-:W2:Y:S04]  /*425a0*/  LDL.LU R214, [R1+0x18] ;  /* 0x0000180001d67983 */ /* 0x000ea80000300800 */
[----:B------:R-:W2:Y:S04]  /*425b0*/  LDL.LU R2, [R1+0x1680] ;  /* 0x0016800001027983 */ /* 0x000ea80000300800 */
[----:B------:R1:W-:Y:S04]  /*425c0*/  STL [R1+0x1660], R220 ;  /* 0x001660dc01007387 */ /* 0x0003e80000100800 */
[----:B-1----:R-:W2:Y:S04]  /*425d0*/  LDL.LU R220, [R1+0x30] ;  /* 0x0000300001dc7983 */ /* 0x002ea80000300800 */
[----:B------:R-:W2:Y:S04]  /*425e0*/  LDL.LU R221, [R1+0x34] ;  /* 0x0000340001dd7983 */ /* 0x000ea80000300800 */
[----:B------:R-:W2:Y:S04]  /*425f0*/  LDL.LU R222, [R1+0x38] ;  /* 0x0000380001de7983 */ /* 0x000ea80000300800 */
[----:B------:R-:W2:Y:S04]  /*42600*/  LDL.LU R223, [R1+0x3c] ;  /* 0x00003c0001df7983 */ /* 0x000ea80000300800 */
[----:B------:R-:W-:Y:S04]  /*42610*/  STL [R1+0x165c], R227 ;  /* 0x00165ce301007387 */ /* 0x000fe80000100800 */
[----:B------:R-:W-:Y:S04]  /*42620*/  STL [R1+0x1658], R226 ;  /* 0x001658e201007387 */ /* 0x000fe80000100800 */
[----:B------:R1:W-:Y:S04]  /*42630*/  STL [R1+0x1654], R225 ;  /* 0x001654e101007387 */ /* 0x0003e80000100800 */
[----:B------:R-:W2:Y:S04]  /*42640*/  LDL.LU R224, [R1+0x50] ;  /* 0x0000500001e07983 */ /* 0x000ea80000300800 */
[----:B-1----:R-:W2:Y:S04]  /*42650*/  LDL.LU R225, [R1+0x54] ;  /* 0x0000540001e17983 */ /* 0x002ea80000300800 */
[----:B------:R-:W2:Y:S04]  /*42660*/  LDL.LU R226, [R1+0x58] ;  /* 0x0000580001e27983 */ /* 0x000ea80000300800 */
[----:B------:R-:W2:Y:S02]  /*42670*/  LDL.LU R227, [R1+0x5c] ;  /* 0x00005c0001e37983 */ /* 0x000ea40000300800 */
[----:B--2---:R-:W-:Y:S11]  /*42680*/  HMMA.1688.F32.TF32 R224, R232, R6, R224 ;  /* 0x00000006e8e0723c */ /* 0x004ff600000810e0 */
[----:B------:R-:W-:Y:S11]  /*42690*/  @!UPT UIADD3 URZ, URZ, URZ, URZ ;  /* 0x0000003f3f3ff290 */ /* 0x000ff6000fffe03f */
[----:B------:R-:W-:Y:S02]  /*426a0*/  @!UPT UIADD3 URZ, URZ, URZ, URZ ;  /* 0x0000003f3f3ff290 */ /* 0x000fe4000fffe03f */
[----:B------:R-:W-:Y:S01]  /*426b0*/  MOV R9, R224 ;  /* 0x000000e000097202 */ /* 0x000fe20000000f00 */
[----:B------:R-:W-:Y:S02]  /*426c0*/  IMAD.MOV.U32 R224, RZ, RZ, R227 ;  /* 0x000000ffffe07224 */ /* 0x000fe400078e00e3 */
[----:B------:R-:W-:-:S03]  /*426d0*/  IMAD.MOV.U32 R12, RZ, RZ, R225 ;  /* 0x000000ffff0c7224 */ /* 0x000fc600078e00e1 */
[----:B------:R1:W-:Y:S01]  /*426e0*/  STL [R1+0x1670], R224 ;  /* 0x001670e001007387 */ /* 0x0003e20000100800 */
[----:B------:R-:W-:-:S03]  /*426f0*/  IMAD.MOV.U32 R13, RZ, RZ, R226 ;  /* 0x000000ffff0d7224 */ /* 0x000fc600078e00e2 */
[----:B-1----:R-:W2:Y:S04]  /*42700*/  LDL.LU R224, [R1+0x40] ;  /* 0x0000400001e07983 */ /* 0x002ea80000300800 */
[----:B------:R-:W2:Y:S04]  /*42710*/  LDL.LU R225, [R1+0x44] ;  /* 0x0000440001e17983 */ /* 0x000ea80000300800 */
[----:B------:R-:W2:Y:S01]  /*42720*/  LDL.LU R226, [R1+0x48] ;  /* 0x0000480001e27983 */ /* 0x000ea20000300800 */
[C---:B------:R-:W-:Y:S11]  /*42730*/  HMMA.1688.F32.TF32 R220, R232.reuse, R14, R220 ;  /* 0x0000000ee8dc723c */ /* 0x040ff600000810dc */
[----:B------:R-:W-:Y:S11]  /*42740*/  @!UPT UIADD3 URZ, URZ, URZ, URZ ;  /* 0x0000003f3f3ff290 */ /* 0x000ff6000fffe03f */
[----:B------:R-:W-:Y:S02]  /*42750*/  @!UPT UIADD3 URZ, URZ, URZ, URZ ;  /* 0x0000003f3f3ff290 */ /* 0x000fe4000fffe03f */
[----:B------:R-:W-:Y:S01]  /*42760*/  IMAD.MOV.U32 R25, RZ, RZ, R220 ;  /* 0x000000ffff197224 */ /* 0x000fe200078e00dc */
[----:B------:R-:W-:Y:S01]  /*42770*/  MOV R16, R223 ;  /* 0x000000df00107202 */ /* 0x000fe20000000f00 */
[----:B------:R-:W-:Y:S02]  /*42780*/  IMAD.MOV.U32 R28, RZ, RZ, R221 ;  /* 0x000000ffff1c7224 */ /* 0x000fe400078e00dd */
[----:B------:R-:W-:Y:S02]  /*42790*/  IMAD.MOV.U32 R29, RZ, RZ, R222 ;  /* 0x000000ffff1d7224 */ /* 0x000fe400078e00de */
[C---:B----4-:R-:W-:Y:S11]  /*427a0*/  HMMA.1688.F32.TF32 R220, R232.reuse, R18, R228 ;  /* 0x00000012e8dc723c */ /* 0x050ff600000810e4 */
        /* <DEDUP_REMOVED lines=21> */
[----:B------:R-:W-:Y:S11]  /*42900*/  HMMA.1688.F32.TF32 R36, R236, R6, R36 ;  /* 0x00000006ec24723c */ /* 0x000ff60000081024 */
[----:B------:R-:W-:Y:S05]  /*42910*/  @!UPT UIADD3 URZ, URZ, URZ, URZ ;  /* 0x0000003f3f3ff290 */ /* 0x000fea000fffe03f */
[----:B------:R-:W-:Y:S01]  /*42920*/  IMAD.MOV.U32 R251, RZ, RZ, R220 ;  /* 0x000000fffffb7224 */ /* 0x000fe200078e00dc */
[----:B------:R-:W-:Y:S01]  /*42930*/  MOV R248, R223 ;  /* 0x000000df00f87202 */ /* 0x000fe20000000f00 */
[----:B------:R-:W-:Y:S02]  /*42940*/  IMAD.MOV.U32 R250, RZ, RZ, R221 ;  /* 0x000000fffffa7224 */ /* 0x000fe400078e00dd */
[----:B------:R-:W-:Y:S02]  /*42950*/  IMAD.MOV.U32 R249, RZ, RZ, R222 ;  /* 0x000000fffff97224 */ /* 0x000fe400078e00de */
[----:B------:R-:W-:Y:S01]  /*42960*/  HMMA.1688.F32.TF32 R220, R232, R34, R244 ;  /* 0x00000022e8dc723c */ /* 0x000fe200000810f4 */
[----:B------:R-:W-:Y:S02]  /*42970*/  MOV R227, R2 ;  /* 0x0000000200e37202 */ /* 0x000fe40000000f00 */
[----:B------:R-:W-:Y:S11]  /*42980*/  MOV R212, R39 ;  /* 0x0000002700d47202 */ /* 0x000ff60000000f00 */
[----:B------:R-:W-:Y:S10]  /*42990*/  @!UPT UIADD3 URZ, URZ, URZ, URZ ;  /* 0x0000003f3f3ff290 */ /* 0x000ff4000fffe03f */
[----:B------:R-:W-:Y:S01]  /*429a0*/  IMAD.MOV.U32 R246, RZ, RZ, R221 ;  /* 0x000000fffff67224 */ /* 0x000fe200078e00dd */
[----:B------:R-:W-:Y:S01]  /*429b0*/  MOV R244, R223 ;  /* 0x000000df00f47202 */ /* 0x000fe20000000f00 */
[----:B------:R-:W-:Y:S02]  /*429c0*/  IMAD.MOV.U32 R245, RZ, RZ, R222 ;  /* 0x000000fffff57224 */ /* 0x000fe400078e00de */
[----:B------:R-:W-:Y:S02]  /*429d0*/  IMAD.MOV.U32 R223, RZ, RZ, R36 ;  /* 0x000000ffffdf7224 */ /* 0x000fe400078e0024 */
[----:B------:R-:W-:Y:S02]  /*429e0*/  IMAD.MOV.U32 R222, RZ, RZ, R37 ;  /* 0x000000ffffde7224 */ /* 0x000fe400078e0025 */
[----:B------:R-:W-:Y:S02]  /*429f0*/  IMAD.MOV.U32 R221, RZ, RZ, R38 ;  /* 0x000000ffffdd7224 */ /* 0x000fe400078e0026 */
[----:B------:R-:W-:Y:S01]  /*42a00*/  HMMA.1688.F32.TF32 R36, R236, R10, R40 ;  /* 0x0000000aec24723c */ /* 0x000fe20000081028 */
[----:B------:R1:W-:Y:S01]  /*42a10*/  STL [R1+0x166c], R13 ;  /* 0x00166c0d01007387 */ /* 0x0003e20000100800 */
[----:B------:R-:W-:-:S03]  /*42a20*/  IMAD.MOV.U32 R247, RZ, RZ, R220 ;  /* 0x000000fffff77224 */ /* 0x000fc600078e00dc */
[----:B------:R-:W-:Y:S03]  /*42a30*/  LDS R40, [R3+0x16300] ;  /* 0x0163000003287984 */ /* 0x000fe60000000800 */
[----:B------:R-:W-:Y:S01]  /*42a40*/  HMMA.1688.F32.TF32 R228, R240, R34, R96 ;  /* 0x00000022f0e4723c */ /* 0x000fe20000081060 */
[----:B------:R-:W-:Y:S04]  /*42a50*/  LDS R42, [R3+0x17300] ;  /* 0x01730000032a7984 */ /* 0x000fe80000000800 */
[----:B------:R-:W-:Y:S04]  /*42a60*/  LDS R41, [R0+0x16300] ;  /* 0x0163000000297984 */ /* 0x000fe80000000800 */
[----:B------:R-:W-:Y:S07]  /*42a70*/  LDS R43, [R0+0x17300] ;  /* 0x01730000002b7984 */ /* 0x000fee0000000800 */
[----:B------:R-:W-:Y:S01]  /*42a80*/  MOV R216, R39 ;  /* 0x0000002700d87202 */ /* 0x000fe20000000f00 */
[----:B------:R3:W-:Y:S04]  /*42a90*/  STL [R1+0x1668], R12 ;  /* 0x0016680c01007387 */ /* 0x0007e80000100800 */
[----:B------:R4:W-:Y:S01]  /*42aa0*/  STL [R1+0x1664], R9 ;  /* 0x0016640901007387 */ /* 0x0009e20000100800 */
[----:B--2---:R-:W-:Y:S11]  /*42ab0*/  HMMA.1688.F32.TF32 R224, R232, R10, R224 ;  /* 0x0000000ae8e0723c */ /* 0x004ff600000810e0 */
[----:B------:R-:W-:Y:S11]  /*42ac0*/  @!UPT UIADD3 URZ, URZ, URZ, URZ ;  /* 0x0000003f3f3ff290 */ /* 0x000ff6000fffe03f */
[----:B------:R-:W-:Y:S02]  /*42ad0*/  @!UPT UIADD3 URZ, URZ, URZ, URZ ;  /* 0x0000003f3f3ff290 */ /* 0x000fe4000fffe03f */
[----:B------:R-:W-:Y:S01]  /*42ae0*/  IMAD.MOV.U32 R20, RZ, RZ, R225 ;  /* 0x000000ffff147224 */ /* 0x000fe200078e00e1 */
[----:B------:R-:W-:Y:S01]  /*42af0*/  MOV R8, R227 ;  /* 0x000000e300087202 */ /* 0x000fe20000000f00 */
[----:B------:R-:W-:Y:S02]  /*42b00*/  IMAD.MOV.U32 R21, RZ, RZ, R226 ;  /* 0x000000ffff157224 */ /* 0x000fe400078e00e2 */
[----:B------:R-:W-:Y:S02]  /*42b10*/  IMAD.MOV.U32 R227, RZ, RZ, R36 ;  /* 0x000000ffffe37224 */ /* 0x000fe400078e0024 */
[----:B------:R-:W-:Y:S02]  /*42b20*/  IMAD.MOV.U32 R226, RZ, RZ, R37 ;  /* 0x000000ffffe27224 */ /* 0x000fe400078e0025 */
[----:B------:R-:W-:Y:S02]  /*42b30*/  IMAD.MOV.U32 R225, RZ, RZ, R38 ;  /* 0x000000ffffe17224 */ /* 0x000fe400078e0026 */
[----:B------:R-:W-:Y:S01]  /*42b40*/  HMMA.1688.F32.TF32 R36, R236, R14, R44 ;  /* 0x0000000eec24723c */ /* 0x000fe2000008102c */
[----:B------:R-:W-:Y:S01]  /*42b50*/  IMAD.MOV.U32 R17, RZ, RZ, R224 ;  /* 0x000000ffff117224 */ /* 0x000fe200078e00e0 */
[----:B------:R2:W-:Y:S04]  /*42b60*/  STL [R1+0x167c], R21 ;  /* 0x00167c1501007387 */ /* 0x0005e80000100800 */
[----:B------:R-:W-:Y:S04]  /*42b70*/  LDS R44, [R3+0x16200] ;  /* 0x01620000032c7984 */ /* 0x000fe80000000800 */
[----:B------:R-:W-:Y:S04]  /*42b80*/  LDS R46, [R3+0x17200] ;  /* 0x01720000032e7984 */ /* 0x000fe80000000800 */
[----:B------:R-:W-:Y:S04]  /*42b90*/  LDS R45, [R0+0x16200] ;  /* 0x01620000002d7984 */ /* 0x000fe80000000800 */
[----:B------:R-:W2:Y:S06]  /*42ba0*/  LDS R47, [R0+0x17200] ;  /* 0x01720000002f7984 */ /* 0x000eac0000000800 */
[----:B-1----:R-:W-:Y:S01]  /*42bb0*/  IMAD.MOV.U32 R13, RZ, RZ, R36 ;  /* 0x000000ffff0d7224 */ /* 0x002fe200078e0024 */
[----:B------:R-:W-:Y:S01]  /*42bc0*/  MOV R220, R39 ;  /* 0x0000002700dc7202 */ /* 0x000fe20000000f00 */
[----:B---3--:R-:W-:-:S02]  /*42bd0*/  IMAD.MOV.U32 R12, RZ, RZ, R37 ;  /* 0x000000ffff0c7224 */ /* 0x008fc400078e0025 */
[----:B----4-:R-:W-:Y:S02]  /*42be0*/  IMAD.MOV.U32 R9, RZ, RZ, R38 ;  /* 0x000000ffff097224 */ /* 0x010fe400078e0026 */
[----:B------:R-:W-:Y:S01]  /*42bf0*/  HMMA.1688.F32.TF32 R36, R236, R18, R48 ;  /* 0x00000012ec24723c */ /* 0x000fe20000081030 */
[----:B------:R1:W-:Y:S04]  /*42c00*/  STL [R1+0x1678], R20 ;  /* 0x0016781401007387 */ /* 0x0003e80000100800 */
[----:B------:R3:W-:Y:S03]  /*42c10*/  STL [R1+0x1674], R17 ;  /* 0x0016741101007387 */ /* 0x0007e60000100800 */
[----:B------:R-:W-:Y:S01]  /*42c20*/  HMMA.1688.F32.TF32 R232, R240, R30, R92 ;  /* 0x0000001ef0e8723c */ /* 0x000fe2000008105c */
[----:B------:R-:W-:Y:S04]  /*42c30*/  LDS R48, [R3+0x16280] ;  /* 0x0162800003307984 */ /* 0x000fe80000000800 */
[----:B------:R-:W-:Y:S04]  /*42c40*/  LDS R50, [R3+0x17280] ;  /* 0x0172800003327984 */ /* 0x000fe80000000800 */
[----:B------:R-:W-:Y:S04]  /*42c50*/  LDS R49, [R0+0x16280] ;  /* 0x0162800000317984 */ /* 0x000fe80000000800 */
[----:B------:R-:W4:Y:S03]  /*42c60*/  LDS R51, [R0+0x17280] ;  /* 0x0172800000337984 */ /* 0x000f260000000800 */
[----:B--2---:R-:W-:Y:S01]  /*42c70*/  IMAD.MOV.U32 R21, RZ, RZ, R36 ;  /* 0x000000ffff157224 */ /* 0x004fe200078e0024 */
[----:B------:R-:W-:Y:S01]  /*42c80*/  MOV R224, R39 ;  /* 0x0000002700e07202 */ /* 0x000fe20000000f00 */
[----:B-1----:R-:W-:-:S02]  /*42c90*/  IMAD.MOV.U32 R20, RZ, RZ, R37 ;  /* 0x000000ffff147224 */ /* 0x002fc400078e0025 */
[----:B---3--:R-:W-:Y:S02]  /*42ca0*/  IMAD.MOV.U32 R17, RZ, RZ, R38 ;  /* 0x000000ffff117224 */ /* 0x008fe400078e0026 */
        /* <DEDUP_REMOVED lines=22> */
[----:B------:R-:W-:Y:S08]  /*42e10*/  HMMA.1688.F32.TF32 R236, R240, R26, R88 ;  /* 0x0000001af0ec723c */ /* 0x000ff00000081058 */
[----:B------:R-:W-:Y:S11]  /*42e20*/  HMMA.1688.F32.TF32 R88, R44, R10, R104 ;  /* 0x0000000a2c58723c */ /* 0x000ff60000081068 */
[----:B------:R-:W-:Y:S04]  /*42e30*/  @!UPT UIADD3 URZ, URZ, URZ, URZ ;  /* 0x0000003f3f3ff290 */ /* 0x000fe8000fffe03f */
[----:B------:R1:W-:Y:S04]  /*42e40*/  STL [R1+0x1540], R236 ;  /* 0x001540ec01007387 */ /* 0x0003e80000100800 */
[----:B------:R-:W-:Y:S04]  /*42e50*/  STL [R1+0x153c], R237 ;  /* 0x00153ced01007387 */ /* 0x000fe80000100800 */
[----:B------:R-:W-:Y:S04]  /*42e60*/  STL [R1+0x1538], R238 ;  /* 0x001538ee01007387 */ /* 0x000fe80000100800 */
[----:B------:R-:W-:Y:S04]  /*42e70*/  STL [R1+0x1534], R239 ;  /* 0x001534ef01007387 */ /* 0x000fe80000100800 */
[----:B------:R-:W-:Y:S01]  /*42e80*/  STL [R1+0x1550], R232 ;  /* 0x001550e801007387 */ /* 0x000fe20000100800 */
[----:B-1----:R-:W-:-:S03]  /*42e90*/  MOV R236, R91 ;  /* 0x0000005b00ec7202 */ /* 0x002fc60000000f00 */
[----:B------:R1:W-:Y:S04]  /*42ea0*/  STL [R1+0x154c], R233 ;  /* 0x00154ce901007387 */ /* 0x0003e80000100800 */
[----:B------:R2:W-:Y:S04]  /*42eb0*/  STL [R1+0x1548], R234 ;  /* 0x001548ea01007387 */ /* 0x0005e80000100800 */
[----:B------:R3:W-:Y:S01]  /*42ec0*/  STL [R1+0x1544], R235 ;  /* 0x001544eb01007387 */ /* 0x0007e20000100800 */
[----:B-1----:R-:W-:Y:S02]  /*42ed0*/  IMAD.MOV.U32 R233, RZ, RZ, R88 ;  /* 0x000000ffffe97224 */ /* 0x002fe400078e0058 */
[----:B--2---:R-:W-:-:S02]  /*42ee0*/  IMAD.MOV.U32 R234, RZ, RZ, R89 ;  /* 0x000000ffffea7224 */ /* 0x004fc400078e0059 */
[----:B---3--:R-:W-:Y:S02]  /*42ef0*/  IMAD.MOV.U32 R235, RZ, RZ, R90 ;  /* 0x000000ffffeb7224 */ /* 0x008fe400078e005a */
[C---:B------:R-:W-:Y:S01]  /*42f00*/  HMMA.1688.F32.TF32 R88, R44.reuse, R14, R108 ;  /* 0x0000000e2c58723c */ /* 0x040fe2000008106c */
[----:B------:R1:W-:Y:S04]  /*42f10*/  STL [R1+0x155c], R228 ;  /* 0x00155ce401007387 */ /* 0x0003e80000100800 */
[----:B------:R2:W-:Y:S04]  /*42f20*/  STL [R1+0x1558], R229 ;  /* 0x001558e501007387 */ /* 0x0005e80000100800 */
[----:B------:R3:W-:Y:S11]  /*42f30*/  STL [R1+0x1554], R230 ;  /* 0x001554e601007387 */ /* 0x0007f60000100800 */
[----:B------:R-:W-:Y:S04]  /*42f40*/  @!UPT UIADD3 URZ, URZ, URZ, URZ ;  /* 0x0000003f3f3ff290 */ /* 0x000fe8000fffe03f */
[----:B-1----:R-:W-:Y:S01]  /*42f50*/  IMAD.MOV.U32 R228, RZ, RZ, R88 ;  /* 0x000000ffffe47224 */ /* 0x002fe200078e0058 */
[----:B------:R-:W-:Y:S01]  /*42f60*/  MOV R232, R91 ;  /* 0x0000005b00e87202 */ /* 0x000fe20000000f00 */
[----:B--2---:R-:W-:Y:S02]  /*42f70*/  IMAD.MOV.U32 R229, RZ, RZ, R89 ;  /* 0x000000ffffe57224 */ /* 0x004fe400078e0059 */
[----:B---3--:R-:W-:Y:S02]  /*42f80*/  IMAD.MOV.U32 R230, RZ, RZ, R90 ;  /* 0x000000ffffe67224 */ /* 0x008fe400078e005a */
[C---:B------:R-:W-:Y:S01]  /*42f90*/  HMMA.1688.F32.TF32 R88, R44.reuse, R18, R112 ;  /* 0x000000122c58723c */ /* 0x040fe20000081070 */
[----:B------:R1:W-:Y:S07]  /*42fa0*/  STL [R1+0x1530], R231 ;  /* 0x001530e701007387 */ /* 0x0003ee0000100800 */
[C---:B------:R-:W-:Y:S11]  /*42fb0*/  HMMA.1688.F32.TF32 R92, R44.reuse, R6, R100 ;  /* 0x000000062c5c723c */ /* 0x040ff60000081064 */
[----:B------:R-:W-:Y:S05]  /*42fc0*/  @!UPT UIADD3 URZ, URZ, URZ, URZ ;  /* 0x0000003f3f3ff290 */ /* 0x000fea000fffe03f */
[----:B------:R-:W-:Y:S01]  /*42fd0*/  IMAD.MOV.U32 R237, RZ, RZ, R88 ;  /* 0x000000ffffed7224 */ /* 0x000fe200078e0058 */
[----:B-1----:R-:W-:Y:S01]  /*42fe0*/  MOV R231, R91 ;  /* 0x0000005b00e77202 */ /* 0x002fe20000000f00 */
[----:B------:R-:W-:Y:S02]  /*42ff0*/  IMAD.MOV.U32 R238, RZ, RZ, R89 ;  /* 0x000000ffffee7224 */ /* 0x000fe400078e0059 */
[----:B------:R-:W-:Y:S02]  /*43000*/  IMAD.MOV.U32 R239, RZ, RZ, R90 ;  /* 0x000000ffffef7224 */ /* 0x000fe400078e005a */
[C---:B------:R-:W-:Y:S01]  /*43010*/  HMMA.1688.F32.TF32 R88, R44.reuse, R22, R116 ;  /* 0x000000162c58723c */ /* 0x040fe20000081074 */
[----:B------:R-:W-:Y:S04]  /*43020*/  STL.64 [R1+0x310], R92 ;  /* 0x0003105c01007387 */ /* 0x000fe80000100a00 */
[----:B------:R-:W-:Y:S04]  /*43030*/  STL.64 [R1+0x318], R94 ;  /* 0x0003185e01007387 */ /* 0x000fe80000100a00 */
[----:B------:R1:W-:Y:S04]  /*43040*/  STL [R1+0x156c], R236 ;  /* 0x00156cec01007387 */ /* 0x0003e80000100800 */
[----:B------:R2:W-:Y:S04]  /*43050*/  STL [R1+0x1568], R235 ;  /* 0x001568eb01007387 */ /* 0x0005e80000100800 */
[----:B------:R3:W-:Y:S04]  /*43060*/  STL [R1+0x1564], R233 ;  /* 0x001564e901007387 */ /* 0x0007e80000100800 */
[----:B------:R4:W-:Y:S03]  /*43070*/  STL [R1+0x1560], R234 ;  /* 0x001560ea01007387 */ /* 0x0009e60000100800 */
[----:B-1----:R-:W-:Y:S01]  /*43080*/  IMAD.MOV.U32 R236, RZ, RZ, R88 ;  /* 0x000000ffffec7224 */ /* 0x002fe200078e0058 */
[----:B------:R-:W-:Y:S01]  /*43090*/  MOV R64, R39 ;  /* 0x0000002700407202 */ /* 0x000fe20000000f00 */
[----:B--2---:R-:W-:Y:S01]  /*430a0*/  IMAD.MOV.U32 R235, RZ, RZ, R89 ;  /* 0x000000ffffeb7224 */ /* 0x004fe200078e0059 */
[----:B------:R-:W-:Y:S01]  /*430b0*/  LDS R116, [R3+0x18180] ;  /* 0x0181800003747984 */ /* 0x000fe20000000800 */
[----:B---3--:R-:W-:Y:S01]  /*430c0*/  IMAD.MOV.U32 R233, RZ, RZ, R90 ;  /* 0x000000ffffe97224 */ /* 0x008fe200078e005a */
[----:B----4-:R-:W-:Y:S01]  /*430d0*/  MOV R234, R91 ;  /* 0x0000005b00ea7202 */ /* 0x010fe20000000f00 */
[----:B------:R-:W-:Y:S01]  /*430e0*/  IMAD.MOV.U32 R67, RZ, RZ, R36 ;  /* 0x000000ffff437224 */ /* 0x000fe200078e0024 */
[----:B------:R-:W-:Y:S01]  /*430f0*/  HMMA.1688.F32.TF32 R88, R44, R26, R120 ;  /* 0x0000001a2c58723c */ /* 0x000fe20000081078 */
[----:B------:R1:W-:Y:S04]  /*43100*/  STL [R1+0x157c], R232 ;  /* 0x00157ce801007387 */ /* 0x0003e80000100800 */
[----:B------:R-:W-:Y:S04]  /*43110*/  STL [R1+0x1578], R230 ;  /* 0x001578e601007387 */ /* 0x000fe80000100800 */
[----:B------:R-:W-:Y:S04]  /*43120*/  STL [R1+0x1574], R228 ;  /* 0x001574e401007387 */ /* 0x000fe80000100800 */
[----:B------:R2:W-:Y:S01]  /*43130*/  STL [R1+0x1570], R229 ;  /* 0x001570e501007387 */ /* 0x0005e20000100800 */
[----:B------:R-:W-:-:S02]  /*43140*/  IMAD.MOV.U32 R66, RZ, RZ, R37 ;  /* 0x000000ffff427224 */ /* 0x000fc400078e0025 */
[----:B------:R-:W-:Y:S01]  /*43150*/  IMAD.MOV.U32 R65, RZ, RZ, R38 ;  /* 0x000000ffff417224 */ /* 0x000fe200078e0026 */
[----:B------:R-:W-:Y:S04]  /*43160*/  LDS R118, [R3+0x19180] ;  /* 0x0191800003767984 */ /* 0x000fe80000000800 */
[----:B------:R-:W-:Y:S03]  /*43170*/  LDS R117, [R0+0x18180] ;  /* 0x0181800000757984 */ /* 0x000fe60000000800 */
[----:B-1----:R-:W-:Y:S01]  /*43180*/  IMAD.MOV.U32 R232, RZ, RZ, R88 ;  /* 0x000000ffffe87224 */ /* 0x002fe200078e0058 */
[----:B--2---:R-:W-:Y:S01]  /*43190*/  MOV R229, R91 ;  /* 0x0000005b00e57202 */ /* 0x004fe20000000f00 */
[----:B------:R-:W-:Y:S01]  /*431a0*/  IMAD.MOV.U32 R230, RZ, RZ, R89 ;  /* 0x000000ffffe67224 */ /* 0x000fe200078e0059 */
[----:B------:R-:W-:Y:S01]  /*431b0*/  LDS R119, [R0+0x19180] ;  /* 0x0191800000777984 */ /* 0x000fe20000000800 */
[----:B------:R-:W-:-:S02]  /*431c0*/  IMAD.MOV.U32 R228, RZ, RZ, R90 ;  /* 0x000000ffffe47224 */ /* 0x000fc400078e005a */
[C---:B------:R-:W-:Y:S08]  /*431d0*/  HMMA.1688.F32.TF32 R88, R44.reuse, R30, R124 ;  /* 0x0000001e2c58723c */ /* 0x040ff0000008107c */
[----:B------:R-:W-:Y:S08]  /*431e0*/  HMMA.1688.F32.TF32 R44, R44, R34, R128 ;  /* 0x000000222c2c723c */ /* 0x000ff00000081080 */
[-C--:B------:R-:W-:Y:S11]  /*431f0*/  HMMA.1688.F32.TF32 R36, R240, R6.reuse, R68 ;  /* 0x00000006f024723c */ /* 0x080ff60000081044 */
[----:B------:R-:W-:Y:S05]  /*43200*/  @!UPT UIADD3 URZ, URZ, URZ, URZ ;  /* 0x0000003f3f3ff290 */ /* 0x000fea000fffe03f */
[----:B------:R-:W-:Y:S01]  /*43210*/  IMAD.MOV.U32 R111, RZ, RZ, R44 ;  /* 0x000000ffff6f7224 */ /* 0x000fe200078e002c */
[----:B------:R-:W-:Y:S01]  /*43220*/  MOV R108, R47 ;  /* 0x0000002f006c7202 */ /* 0x000fe20000000f00 */
[----:B------:R-:W-:Y:S02]  /*43230*/  IMAD.MOV.U32 R110, RZ, RZ, R45 ;  /* 0x000000ffff6e7224 */ /* 0x000fe400078e002d */
[----:B------:R-:W-:Y:S02]  /*43240*/  IMAD.MOV.U32 R109, RZ, RZ, R46 ;  /* 0x000000ffff6d7224 */ /* 0x000fe400078e002e */
[----:B------:R-:W-:Y:S02]  /*43250*/  HMMA.1688.F32.TF32 R44, R48, R6, R132 ;  /* 0x00000006302c723c */ /* 0x000fe40000081084 */
[----:B------:R-:W-:Y:S01]  /*43260*/  IMAD.MOV.U32 R71, RZ, RZ, R36 ;  /* 0x000000ffff477224 */ /* 0x000fe200078e0024 */
[----:B------:R-:W-:Y:S01]  /*43270*/  MOV R68, R39 ;  /* 0x0000002700447202 */ /* 0x000fe20000000f00 */
[----:B------:R-:W-:-:S02]  /*43280*/  IMAD.MOV.U32 R70, RZ, RZ, R37 ;  /* 0x000000ffff467224 */ /* 0x000fc400078e0025 */
[----:B------:R-:W-:Y:S02]  /*43290*/  IMAD.MOV.U32 R69, RZ, RZ, R38 ;  /* 0x000000ffff457224 */ /* 0x000fe400078e0026 */
[-C--:B------:R-:W-:Y:S11]  /*432a0*/  HMMA.1688.F32.TF32 R36, R240, R10.reuse, R72 ;  /* 0x0000000af024723c */ /* 0x080ff60000081048 */
[----:B------:R-:W-:Y:S05]  /*432b0*/  @!UPT UIADD3 URZ, URZ, URZ, URZ ;  /* 0x0000003f3f3ff290 */ /* 0x000fea000fffe03f */
[----:B------:R-:W-:Y:S01]  /*432c0*/  IMAD.MOV.U32 R115, RZ, RZ, R44 ;  /* 0x000000ffff737224 */ /* 0x000fe200078e002c */
[----:B------:R-:W-:Y:S01]  /*432d0*/  MOV R112, R47 ;  /* 0x0000002f00707202 */ /* 0x000fe20000000f00 */
[----:B------:R-:W-:Y:S02]  /*432e0*/  IMAD.MOV.U32 R114, RZ, RZ, R45 ;  /* 0x000000ffff727224 */ /* 0x000fe400078e002d */
[----:B------:R-:W-:Y:S02]  /*432f0*/  IMAD.MOV.U32 R113, RZ, RZ, R46 ;  /* 0x000000ffff717224 */ /* 0x000fe400078e002e */
[----:B------:R-:W-:Y:S01]  /*43300*/  HMMA.1688.F32.TF32 R44, R48, R10, R136 ;  /* 0x0000000a302c723c */ /* 0x000fe20000081088 */
        /* <DEDUP_REMOVED lines=9> */
[----:B--2---:R-:W-:Y:S02]  /*433a0*/  IMAD.MOV.U32 R233, RZ, RZ, R45 ;  /* 0x000000ffffe97224 */ /* 0x004fe400078e002d */
[----:B---3--:R-:W-:Y:S01]  /*433b0*/  IMAD.MOV.U32 R235, RZ, RZ, R46 ;  /* 0x000000ffffeb7224 */ /* 0x008fe200078e002e */
[----:B-1----:R-:W-:Y:S02]  /*433c0*/  MOV R236, R47 ;  /* 0x0000002f00ec7202 */ /* 0x002fe40000000f00 */
[----:B------:R-:W-:Y:S01]  /*433d0*/  HMMA.1688.F32.TF32 R44, R48, R14, R140 ;  /* 0x0000000e302c723c */ /* 0x000fe2000008108c */
[----:B------:R-:W-:Y:S01]  /*433e0*/  IMAD.MOV.U32 R75, RZ, RZ, R36 ;  /* 0x000000ffff4b7224 */ /* 0x000fe200078e0024 */
[----:B------:R-:W-:Y:S01]  /*433f0*/  MOV R72, R39 ;  /* 0x0000002700487202 */ /* 0x000fe20000000f00 */
[----:B------:R-:W-:Y:S02]  /*43400*/  IMAD.MOV.U32 R74, RZ, RZ, R37 ;  /* 0x000000ffff4a7224 */ /* 0x000fe400078e0025 */
[----:B------:R-:W-:-:S03]  /*43410*/  IMAD.MOV.U32 R73, RZ, RZ, R38 ;  /* 0x000000ffff497224 */ /* 0x000fc600078e0026 */
[----:B------:R-:W-:Y:S01]  /*43420*/  HMMA.1688.F32.TF32 R36, R240, R14, R76 ;  /* 0x0000000ef024723c */ /* 0x000fe2000008104c */
[----:B------:R-:W-:Y:S01]  /*43430*/  IMAD.MOV.U32 R231, RZ, RZ, R88 ;  /* 0x000000ffffe77224 */ /* 0x000fe200078e0058 */
[----:B------:R-:W-:Y:S01]  /*43440*/  MOV R237, R91 ;  /* 0x0000005b00ed7202 */ /* 0x000fe20000000f00 */
[----:B------:R-:W-:Y:S02]  /*43450*/  IMAD.MOV.U32 R239, RZ, RZ, R89 ;  /* 0x000000ffffef7224 */ /* 0x000fe400078e0059 */
[----:B------:R-:W-:-:S03]  /*43460*/  IMAD.MOV.U32 R238, RZ, RZ, R90 ;  /* 0x000000ffffee7224 */ /* 0x000fc600078e005a */
[C---:B------:R-:W-:Y:S07]  /*43470*/  HMMA.1688.F32.TF32 R88, R48.reuse, R18, R144 ;  /* 0x000000123058723c */ /* 0x040fee0000081090 */
[----:B------:R-:W-:Y:S01]  /*43480*/  STL.64 [R1+0x1f0], R44 ;  /* 0x0001f02c01007387 */ /* 0x000fe20000100a00 */
[C---:B------:R-:W-:Y:S03]  /*43490*/  HMMA.1688.F32.TF32 R92, R48.reuse, R22, R148 ;  /* 0x00000016305c723c */ /* 0x040fe60000081094 */
[----:B------:R1:W-:Y:S05]  /*434a0*/  STL.64 [R1+0x1f8], R46 ;  /* 0x0001f82e01007387 */ /* 0x0003ea0000100a00 */
[----:B-1----:R-:W-:Y:S01]  /*434b0*/  HMMA.1688.F32.TF32 R44, R48, R26, R152 ;  /* 0x0000001a302c723c */ /* 0x002fe20000081098 */
[----:B------:R-:W-:Y:S01]  /*434c0*/  IMAD.MOV.U32 R79, RZ, RZ, R36 ;  /* 0x000000ffff4f7224 */ /* 0x000fe200078e0024 */
[----:B------:R-:W-:Y:S01]  /*434d0*/  MOV R76, R39 ;  /* 0x00000027004c7202 */ /* 0x000fe20000000f00 */
[----:B------:R-:W-:-:S02]  /*434e0*/  IMAD.MOV.U32 R78, RZ, RZ, R37 ;  /* 0x000000ffff4e7224 */ /* 0x000fc400078e0025 */
[----:B------:R-:W-:-:S03]  /*434f0*/  IMAD.MOV.U32 R77, RZ, RZ, R38 ;  /* 0x000000ffff4d7224 */ /* 0x000fc600078e0026 */
[----:B------:R-:W-:Y:S01]  /*43500*/  HMMA.1688.F32.TF32 R36, R240, R18, R80 ;  /* 0x00000012f024723c */ /* 0x000fe20000081050 */
[----:B------:R-:W-:Y:S04]  /*43510*/  STL.64 [R1+0x1e0], R88 ;  /* 0x0001e05801007387 */ /* 0x000fe80000100a00 */
[----:B------:R1:W-:Y:S04]  /*43520*/  STL.64 [R1+0x1e8], R90 ;  /* 0x0001e85a01007387 */ /* 0x0003e80000100a00 */
[----:B------:R-:W-:Y:S04]  /*43530*/  STL.64 [R1+0x1d0], R92 ;  /* 0x0001d05c01007387 */ /* 0x000fe80000100a00 */
[----:B------:R-:W-:Y:S01]  /*43540*/  STL.64 [R1+0x1d8], R94 ;  /* 0x0001d85e01007387 */ /* 0x000fe20000100a00 */
[C---:B-1----:R-:W-:Y:S03]  /*43550*/  HMMA.1688.F32.TF32 R88, R48.reuse, R30, R156 ;  /* 0x0000001e3058723c */ /* 0x042fe6000008109c */
[----:B------:R-:W-:Y:S04]  /*43560*/  STL.64 [R1+0x1c0], R44 ;  /* 0x0001c02c01007387 */ /* 0x000fe80000100a00 */
[----:B------:R1:W-:Y:S01]  /*43570*/  STL.64 [R1+0x1c8], R46 ;  /* 0x0001c82e01007387 */ /* 0x0003e20000100a00 */
[----:B------:R-:W-:Y:S08]  /*43580*/  HMMA.1688.F32.TF32 R48, R48, R34, R160 ;  /* 0x000000223030723c */ /* 0x000ff000000810a0 */
        /* <DEDUP_REMOVED lines=9> */
[----:B------:R2:W-:Y:S01]  /*43620*/  STL.64 [R1+0x188], R50 ;  /* 0x0001883201007387 */ /* 0x0005e20000100a00 */
[C---:B-1----:R-:W-:Y:S03]  /*43630*/  HMMA.1688.F32.TF32 R88, R40.reuse, R10, R168 ;  /* 0x0000000a2858723c */ /* 0x042fe600000810a8 */
[----:B------:R-:W-:Y:S04]  /*43640*/  STL.64 [R1+0x170], R44 ;  /* 0x0001702c01007387 */ /* 0x000fe80000100a00 */
[----:B------:R1:W-:Y:S01]  /*43650*/  STL.64 [R1+0x178], R46 ;  /* 0x0001782e01007387 */ /* 0x0003e20000100a00 */
[C---:B--2---:R-:W-:Y:S08]  /*43660*/  HMMA.1688.F32.TF32 R48, R40.reuse, R14, R172 ;  /* 0x0000000e2830723c */ /* 0x044ff000000810ac */
[----:B-1----:R-:W-:Y:S01]  /*43670*/  HMMA.1688.F32.TF32 R44, R40, R18, R176 ;  /* 0x00000012282c723c */ /* 0x002fe200000810b0 */
[----:B------:R-:W-:Y:S01]  /*43680*/  IMAD.MOV.U32 R87, RZ, RZ, R36 ;  /* 0x000000ffff577224 */ /* 0x000fe200078e0024 */
[----:B------:R-:W-:Y:S01]  /*43690*/  MOV R84, R39 ;  /* 0x0000002700547202 */ /* 0x000fe20000000f00 */
[----:B------:R-:W-:Y:S01]  /*436a0*/  IMAD.MOV.U32 R86, RZ, RZ, R37 ;  /* 0x000000ffff567224 */ /* 0x000fe200078e0025 */
[----:B------:R-:W-:Y:S01]  /*436b0*/  LDS R36, [R3+0x16380] ;  /* 0x0163800003247984 */ /* 0x000fe20000000800 */
[----:B------:R-:W-:-:S03]  /*436c0*/  IMAD.MOV.U32 R85, RZ, RZ, R38 ;  /* 0x000000ffff557224 */ /* 0x000fc600078e0026 */
[----:B------:R-:W-:Y:S04]  /*436d0*/  LDS R38, [R3+0x17380] ;  /* 0x0173800003267984 */ /* 0x000fe80000000800 */
[----:B------:R-:W-:Y:S04]  /*436e0*/  LDS R37, [R0+0x16380] ;  /* 0x0163800000257984 */ /* 0x000fe80000000800 */
[----:B------:R-:W1:Y:S04]  /*436f0*/  LDS R39, [R0+0x17380] ;  /* 0x0173800000277984 */ /* 0x000e680000000800 */
[----:B------:R-:W-:Y:S04]  /*43700*/  STL.64 [R1+0x160], R88 ;  /* 0x0001605801007387 */ /* 0x000fe80000100a00 */
[----:B------:R2:W-:Y:S04]  /*43710*/  STL.64 [R1+0x168], R90 ;  /* 0x0001685a01007387 */ /* 0x0005e80000100a00 */
[----:B------:R-:W-:Y:S04]  /*43720*/  STL.64 [R1+0x150], R48 ;  /* 0x0001503001007387 */ /* 0x000fe80000100a00 */
[----:B------:R3:W-:Y:S01]  /*43730*/  STL.64 [R1+0x158], R50 ;  /* 0x0001583201007387 */ /* 0x0007e20000100a00 */
[C---:B--2---:R-:W-:Y:S03]  /*43740*/  HMMA.1688.F32.TF32 R88, R40.reuse, R22, R180 ;  /* 0x000000162858723c */ /* 0x044fe600000810b4 */
[----:B------:R-:W-:Y:S04]  /*43750*/  STL.64 [R1+0x140], R44 ;  /* 0x0001402c01007387 */ /* 0x000fe80000100a00 */
[----:B------:R2:W-:Y:S01]  /*43760*/  STL.64 [R1+0x148], R46 ;  /* 0x0001482e01007387 */ /* 0x0005e20000100a00 */
[C---:B---3--:R-:W-:Y:S08]  /*43770*/  HMMA.1688.F32.TF32 R48, R40.reuse, R26, R184 ;  /* 0x0000001a2830723c */ /* 0x048ff000000810b8 */
[C---:B--2---:R-:W-:Y:S08]  /*43780*/  HMMA.1688.F32.TF32 R44, R40.reuse, R30, R188 ;  /* 0x0000001e282c723c */ /* 0x044ff000000810bc */
        /* <DEDUP_REMOVED lines=11> */
[----:B-1----:R-:W-:Y:S07]  /*43840*/  HMMA.1688.F32.TF32 R40, R36, R14, R204 ;  /* 0x0000000e2428723c */ /* 0x002fee00000810cc */
[----:B------:R-:W-:Y:S04]  /*43850*/  STL.64 [R1+0x50], R48 ;  /* 0x0000503001007387 */ /* 0x000fe80000100a00 */
[----:B------:R-:W-:Y:S11]  /*43860*/  STL.64 [R1+0x58], R50 ;  /* 0x0000583201007387 */ /* 0x000ff60000100a00 */
[----:B------:R-:W-:Y:S01]  /*43870*/  @!UPT UIADD3 URZ, URZ, URZ, URZ ;  /* 0x0000003f3f3ff290 */ /* 0x000fe2000fffe03f */
[----:B------:R-:W-:Y:S01]  /*43880*/  STL.64 [R1+0x10], R40 ;  /* 0x0000102801007387 */ /* 0x000fe20000100a00 */
[----:B------:R-:W-:-:S03]  /*43890*/  IMAD.MOV.U32 R2, RZ, RZ, R43 ;  /* 0x000000ffff027224 */ /* 0x000fc600078e002b */
[----:B------:R-:W-:Y:S04]  /*438a0*/  STL.64 [R1+0x20], R44 ;  /* 0x0000202c01007387 */ /* 0x000fe80000100a00 */
[----:B------:R-:W-:Y:S04]  /*438b0*/  STL.64 [R1+0x28], R46 ;  /* 0x0000282e01007387 */ /* 0x000fe80000100a00 */
[----:B------:R1:W-:Y:S02]  /*438c0*/  STL [R1+0x18], R42 ;  /* 0x0000182a01007387 */ /* 0x0003e40000100800 */
[----:B-1----:R-:W-:Y:S01]  /*438d0*/  HMMA.1688.F32.TF32 R40, R36, R18, R208 ;  /* 0x000000122428723c */ /* 0x002fe200000810d0 */
[----:B------:R-:W-:Y:S01]  /*438e0*/  IMAD.MOV.U32 R91, RZ, RZ, R68 ;  /* 0x000000ffff5b7224 */ /* 0x000fe200078e0044 */
[----:B------:R-:W-:Y:S01]  /*438f0*/  MOV R90, R69 ;  /* 0x00000045005a7202 */ /* 0x000fe20000000f00 */
[----:B------:R-:W-:-:S02]  /*43900*/  IMAD.MOV.U32 R68, RZ, RZ, R21 ;  /* 0x000000ffff447224 */ /* 0x000fc400078e0015 */
[----:B------:R-:W-:Y:S01]  /*43910*/  IMAD.MOV.U32 R89, RZ, RZ, R70 ;  /* 0x000000ffff597224 */ /* 0x000fe200078e0046 */
[----:B------:R-:W-:Y:S01]  /*43920*/  MOV R70, R17 ;  /* 0x0000001100467202 */ /* 0x000fe20000000f00 */
[----:B------:R-:W-:Y:S02]  /*43930*/  IMAD.MOV.U32 R69, RZ, RZ, R20 ;  /* 0x000000ffff457224 */ /* 0x000fe400078e0014 */
[----:B------:R-:W-:Y:S01]  /*43940*/  IMAD.MOV.U32 R88, RZ, RZ, R71 ;  /* 0x000000ffff587224 */ /* 0x000fe200078e0047 */
[----:B------:R-:W-:Y:S01]  /*43950*/  MOV R162, R65 ;  /* 0x0000004100a27202 */ /* 0x000fe20000000f00 */
[----:B------:R-:W-:Y:S02]  /*43960*/  IMAD.MOV.U32 R163, RZ, RZ, R64 ;  /* 0x000000ffffa37224 */ /* 0x000fe400078e0040 */
[----:B------:R-:W-:Y:S02]  /*43970*/  IMAD.MOV.U32 R71, RZ, RZ, R224 ;  /* 0x000000ffff477224 */ /* 0x000fe400078e00e0 */
[----:B------:R-:W-:-:S02]  /*43980*/  IMAD.MOV.U32 R64, RZ, RZ, R13 ;  /* 0x000000ffff407224 */ /* 0x000fc400078e000d */
[----:B------:R-:W-:-:S06]  /*43990*/  IMAD.MOV.U32 R161, RZ, RZ, R66 ;  /* 0x000000ffffa17224 */ /* 0x000fcc00078e0042 */
[----:B------:R-:W-:Y:S04]  /*439a0*/  STL.64 [R1], R40 ;  /* 0x0000002801007387 */ /* 0x000fe80000100a00 */
[----:B------:R1:W-:Y:S04]  /*439b0*/  STL.64 [R1+0x8], R42 ;  /* 0x0000082a01007387 */ /* 0x0003e80000100a00 */
[----:B------:R-:W2:Y:S01]  /*439c0*/  LDL.LU R21, [R1+0x167c] ;  /* 0x00167c0001157983 */ /* 0x000ea20000300800 */
[----:B------:R-:W-:-:S03]  /*439d0*/  IMAD.MOV.U32 R65, RZ, RZ, R12 ;  /* 0x000000ffff417224 */ /* 0x000fc600078e000c */
        /* <DEDUP_REMOVED lines=12> */
[----:B------:R-:W-:Y:S01]  /*43aa0*/  MOV R82, R61 ;  /* 0x0000003d00527202 */ /* 0x000fe20000000f00 */
[----:B------:R-:W-:Y:S02]  /*43ab0*/  IMAD.MOV.U32 R60, RZ, RZ, R227 ;  /* 0x000000ffff3c7224 */ /* 0x000fe400078e00e3 */
[----:B------:R-:W4:Y:S01]  /*43ac0*/  LDL.LU R9, [R1+0x1664] ;  /* 0x0016640001097983 */ /* 0x000f220000300800 */
[----:B------:R-:W-:Y:S02]  /*43ad0*/  IMAD.MOV.U32 R103, RZ, RZ, R80 ;  /* 0x000000ffff677224 */ /* 0x000fe400078e0050 */
        /* <DEDUP_REMOVED lines=14> */
[----:B------:R-:W-:-:S02]  /*43bc0*/  IMAD.MOV.U32 R56, RZ, RZ, R223 ;  /* 0x000000ffff387224 */ /* 0x000fc400078e00df */
[----:B------:R-:W-:Y:S01]  /*43bd0*/  IMAD.MOV.U32 R99, RZ, RZ, R76 ;  /* 0x000000ffff637224 */ /* 0x000fe200078e004c */
[----:B------:R-:W4:Y:S01]  /*43be0*/  LDL.LU R216, [R1+0x1650] ;  /* 0x0016500001d87983 */ /* 0x000f220000300800 */
[----:B------:R-:W-:Y:S01]  /*43bf0*/  IMAD.MOV.U32 R77, RZ, RZ, R58 ;  /* 0x000000ffff4d7224 */ /* 0x000fe200078e003a */
[----:B------:R-:W-:Y:S01]  /*43c00*/  MOV R58, R221 ;  /* 0x000000dd003a7202 */ /* 0x000fe20000000f00 */
[----:B------:R-:W-:Y:S01]  /*43c10*/  IMAD.MOV.U32 R57, RZ, RZ, R222 ;  /* 0x000000ffff397224 */ /* 0x000fe200078e00de */
[----:B------:R-:W4:Y:S01]  /*43c20*/  LDL.LU R223, [R1+0x164c] ;  /* 0x00164c0001df7983 */ /* 0x000f220000300800 */
[----:B------:R-:W-:Y:S02]  /*43c30*/  IMAD.MOV.U32 R76, RZ, RZ, R59 ;  /* 0x000000ffff4c7224 */ /* 0x000fe400078e003b */
[----:B------:R-:W-:Y:S01]  /*43c40*/  IMAD.MOV.U32 R59, RZ, RZ, R212 ;  /* 0x000000ffff3b7224 */ /* 0x000fe200078e00d4 */
[----:B------:R-:W4:Y:S01]  /*43c50*/  LDL.LU R222, [R1+0x1648] ;  /* 0x0016480001de7983 */ /* 0x000f220000300800 */
[----:B------:R-:W-:-:S03]  /*43c60*/  IMAD.MOV.U32 R44, RZ, RZ, R219 ;  /* 0x000000ffff2c7224 */ /* 0x000fc600078e00db */
[----:B------:R-:W4:Y:S01]  /*43c70*/  LDL.LU R221, [R1+0x1644] ;  /* 0x0016440001dd7983 */ /* 0x000f220000300800 */
[----:B------:R-:W-:Y:S01]  /*43c80*/  IMAD.MOV.U32 R45, RZ, RZ, R218 ;  /* 0x000000ffff2d7224 */ /* 0x000fe200078e00da */
[----:B------:R-:W-:Y:S02]  /*43c90*/  MOV R46, R217 ;  /* 0x000000d9002e7202 */ /* 0x000fe40000000f00 */
[----:B------:R-:W4:Y:S01]  /*43ca0*/  LDL.LU R212, [R1+0x1640] ;  /* 0x0016400001d47983 */ /* 0x000f220000300800 */
[----:B------:R-:W-:-:S03]  /*43cb0*/  IMAD.MOV.U32 R47, RZ, RZ, R252 ;  /* 0x000000ffff2f7224 */ /* 0x000fc600078e00fc */
[----:B------:R-:W1:Y:S01]  /*43cc0*/  LDL.LU R219, [R1+0x163c] ;  /* 0x00163c0001db7983 */ /* 0x000e620000300800 */
[----:B------:R-:W-:-:S03]  /*43cd0*/  IMAD.MOV.U32 R168, RZ, RZ, R215 ;  /* 0x000000ffffa87224 */ /* 0x000fc600078e00d7 */
[----:B------:R-:W4:Y:S01]  /*43ce0*/  LDL.LU R218, [R1+0x1638] ;  /* 0x0016380001da7983 */ /* 0x000f220000300800 */
[----:B------:R-:W-:-:S03]  /*43cf0*/  IMAD.MOV.U32 R169, RZ, RZ, R214 ;  /* 0x000000ffffa97224 */ /* 0x000fc600078e00d6 */
[----:B------:R-:W4:Y:S01]  /*43d00*/  LDL.LU R217, [R1+0x1634] ;  /* 0x0016340001d97983 */ /* 0x000f220000300800 */
[----:B------:R-:W-:-:S03]  /*43d10*/  MOV R170, R213 ;  /* 0x000000d500aa7202 */ /* 0x000fc60000000f00 */
[----:B------:R-:W4:Y:S04]  /*43d20*/  LDL.LU R252, [R1+0x1630] ;  /* 0x0016300001fc7983 */ /* 0x000f280000300800 */
[----:B------:R-:W4:Y:S04]  /*43d30*/  LDL.LU R215, [R1+0x162c] ;  /* 0x00162c0001d77983 */ /* 0x000f280000300800 */
[----:B------:R-:W4:Y:S04]  /*43d40*/  LDL.LU R214, [R1+0x1628] ;  /* 0x0016280001d67983 */ /* 0x000f280000300800 */
[----:B------:R-:W4:Y:S01]  /*43d50*/  LDL.LU R213, [R1+0x1624] ;  /* 0x0016240001d57983 */ /* 0x000f220000300800 */
[----:B------:R-:W-:-:S02]  /*43d60*/  IMAD.MOV.U32 R171, RZ, RZ, R32 ;  /* 0x000000ffffab7224 */ /* 0x000fc400078e0020 */
[----:B------:R-:W-:Y:S01]  /*43d70*/  IMAD.MOV.U32 R172, RZ, RZ, R33 ;  /* 0x000000ffffac7224 */ /* 0x000fe200078e0021 */
[----:B------:R-:W4:Y:S01]  /*43d80*/  LDL.LU R32, [R1+0x1620] ;  /* 0x0016200001207983 */ /* 0x000f220000300800 */
[----:B------:R-:W-:Y:S01]  /*43d90*/  IMAD.MOV.U32 R173, RZ, RZ, R5 ;  /* 0x000000ffffad7224 */ /* 0x000fe200078e0005 */
[----:B------:R-:W-:Y:S02]  /*43da0*/  MOV R174, R4 ;  /* 0x0000000400ae7202 */ /* 0x000fe40000000f00 */
        /* <DEDUP_REMOVED lines=8> */
[----:B------:R-:W-:-:S03]  /*43e30*/  IMAD.MOV.U32 R179, RZ, RZ, R16 ;  /* 0x000000ffffb37224 */ /* 0x000fc600078e0010 */
[----:B------:R-:W4:Y:S04]  /*43e40*/  LDL.LU R25, [R1+0x160c] ;  /* 0x00160c0001197983 */ /* 0x000f280000300800 */
[----:B------:R-:W4:Y:S04]  /*43e50*/  LDL.LU R28, [R1+0x1608] ;  /* 0x00160800011c7983 */ /* 0x000f280000300800 */
[----:B------:R-:W4:Y:S01]  /*43e60*/  LDL.LU R29, [R1+0x1604] ;  /* 0x00160400011d7983 */ /* 0x000f220000300800 */
[----:B------:R-:W-:-:S03]  /*43e70*/  IMAD.MOV.U32 R183, RZ, RZ, R8 ;  /* 0x000000ffffb77224 */ /* 0x000fc600078e0008 */
[----:B------:R-:W4:Y:S01]  /*43e80*/  LDL.LU R16, [R1+0x1600] ;  /* 0x0016000001107983 */ /* 0x000f220000300800 */
[----:B--2---:R-:W-:Y:S01]  /*43e90*/  MOV R182, R21 ;  /* 0x0000001500b67202 */ /* 0x004fe20000000f00 */
[----:B---3--:R-:W-:Y:S02]  /*43ea0*/  IMAD.MOV.U32 R181, RZ, RZ, R20 ;  /* 0x000000ffffb57224 */ /* 0x008fe400078e0014 */
[----:B----4-:R-:W-:Y:S02]  /*43eb0*/  IMAD.MOV.U32 R180, RZ, RZ, R17 ;  /* 0x000000ffffb47224 */ /* 0x010fe400078e0011 */
[----:B------:R-:W2:Y:S04]  /*43ec0*/  LDL.LU R17, [R1+0x15fc] ;  /* 0x0015fc0001117983 */ /* 0x000ea80000300800 */
[----:B------:R-:W3:Y:S04]  /*43ed0*/  LDL.LU R20, [R1+0x15f8] ;  /* 0x0015f80001147983 */ /* 0x000ee80000300800 */
[----:B------:R-:W4:Y:S01]  /*43ee0*/  LDL.LU R21, [R1+0x15f4] ;  /* 0x0015f40001157983 */ /* 0x000f220000300800 */
[----:B------:R-:W-:Y:S01]  /*43ef0*/  MOV R186, R13 ;  /* 0x0000000d00ba7202 */ /* 0x000fe20000000f00 */
[----:B------:R-:W-:-:S02]  /*43f00*/  IMAD.MOV.U32 R185, RZ, RZ, R12 ;  /* 0x000000ffffb97224 */ /* 0x000fc400078e000c */
[----:B------:R-:W2:Y:S01]  /*43f10*/  LDL.LU R8, [R1+0x15f0] ;  /* 0x0015f00001087983 */ /* 0x000ea20000300800 */
[----:B------:R-:W-:-:S03]  /*43f20*/  IMAD.MOV.U32 R184, RZ, RZ, R9 ;  /* 0x000000ffffb87224 */ /* 0x000fc600078e0009 */
[----:B------:R-:W2:Y:S01]  /*43f30*/  LDL.LU R9, [R1+0x15ec] ;  /* 0x0015ec0001097983 */ /* 0x000ea20000300800 */
[----:B------:R-:W-:-:S03]  /*43f40*/  IMAD.MOV.U32 R187, RZ, RZ, R224 ;  /* 0x000000ffffbb7224 */ /* 0x000fc600078e00e0 */
[----:B------:R-:W2:Y:S04]  /*43f50*/  LDL.LU R12, [R1+0x15e8] ;  /* 0x0015e800010c7983 */ /* 0x000ea80000300800 */
[----:B------:R-:W2:Y:S01]  /*43f60*/  LDL.LU R13, [R1+0x15e4] ;  /* 0x0015e400010d7983 */ /* 0x000ea20000300800 */
[----:B------:R-:W-:Y:S01]  /*43f70*/  MOV R190, R227 ;  /* 0x000000e300be7202 */ /* 0x000fe20000000f00 */
[----:B------:R-:W-:Y:S02]  /*43f80*/  IMAD.MOV.U32 R189, RZ, RZ, R226 ;  /* 0x000000ffffbd7224 */ /* 0x000fe400078e00e2 */
        /* <DEDUP_REMOVED lines=14> */
[----:B-1----:R-:W-:Y:S01]  /*44070*/  MOV R42, R219 ;  /* 0x000000db002a7202 */ /* 0x002fe20000000f00 */
        /* <DEDUP_REMOVED lines=14> */
[----:B------:R-:W2:Y:S04]  /*44160*/  LDL.LU R215, [R1+0x15a4] ;  /* 0x0015a40001d77983 */ /* 0x000ea80000300800 */
[----:B------:R-:W2:Y:S01]  /*44170*/  LDL.LU R252, [R1+0x15a0] ;  /* 0x0015a00001fc7983 */ /* 0x000ea20000300800 */
[----:B------:R-:W-:Y:S01]  /*44180*/  IMAD.MOV.U32 R48, RZ, RZ, R251 ;  /* 0x000000ffff307224 */ /* 0x000fe200078e00fb */
[----:B------:R-:W-:Y:S01]  /*44190*/  MOV R50, R249 ;  /* 0x000000f900327202 */ /* 0x000fe20000000f00 */
[----:B------:R-:W-:-:S02]  /*441a0*/  IMAD.MOV.U32 R49, RZ, RZ, R250 ;  /* 0x000000ffff317224 */ /* 0x000fc400078e00fa */
[----:B------:R-:W-:Y:S01]  /*441b0*/  IMAD.MOV.U32 R51, RZ, RZ, R248 ;  /* 0x000000ffff337224 */ /* 0x000fe200078e00f8 */
[----:B------:R-:W-:Y:S01]  /*441c0*/  MOV R166, R245 ;  /* 0x000000f500a67202 */ /* 0x000fe20000000f00 */
[----:B------:R-:W-:Y:S02]  /*441d0*/  IMAD.MOV.U32 R164, RZ, RZ, R247 ;  /* 0x000000ffffa47224 */ /* 0x000fe400078e00f7 */
[----:B------:R-:W-:Y:S02]  /*441e0*/  IMAD.MOV.U32 R165, RZ, RZ, R246 ;  /* 0x000000ffffa57224 */ /* 0x000fe400078e00f6 */
[----:B------:R-:W-:Y:S01]  /*441f0*/  IMAD.MOV.U32 R167, RZ, RZ, R244 ;  /* 0x000000ffffa77224 */ /* 0x000fe200078e00f4 */
[----:B------:R-:W-:Y:S01]  /*44200*/  MOV R204, R234 ;  /* 0x000000ea00cc7202 */ /* 0x000fe20000000f00 */
[----:B------:R-:W-:Y:S02]  /*44210*/  IMAD.MOV.U32 R205, RZ, RZ, R233 ;  /* 0x000000ffffcd7224 */ /* 0x000fe400078e00e9 */
[----:B------:R-:W-:-:S02]  /*44220*/  IMAD.MOV.U32 R206, RZ, RZ, R235 ;  /* 0x000000ffffce7224 */ /* 0x000fc400078e00eb */
[----:B------:R-:W-:Y:S02]  /*44230*/  IMAD.MOV.U32 R207, RZ, RZ, R236 ;  /* 0x000000ffffcf7224 */ /* 0x000fe400078e00ec */
[----:B---3--:R-:W-:Y:S02]  /*44240*/  IMAD.MOV.U32 R121, RZ, RZ, R20 ;  /* 0x000000ffff797224 */ /* 0x008fe400078e0014 */
[----:B------:R-:W-:Y:S01]  /*44250*/  LDS R20, [R3+0x18000] ;  /* 0x0180000003147984 */ /* 0x000fe20000000800 */
[----:B----4-:R-:W-:-:S03]  /*44260*/  MOV R120, R21 ;  /* 0x0000001500787202 */ /* 0x010fc60000000f00 */
[----:B------:R-:W-:Y:S01]  /*44270*/  LDS R21, [R0+0x18000] ;  /* 0x0180000000157984 */ /* 0x000fe20000000800 */
[----:B--2---:R-:W-:Y:S02]  /*44280*/  IMAD.MOV.U32 R243, RZ, RZ, R8 ;  /* 0x000000fffff37224 */ /* 0x004fe400078e0008 */
[----:B------:R-:W-:Y:S02]  /*44290*/  IMAD.MOV.U32 R242, RZ, RZ, R9 ;  /* 0x000000fffff27224 */ /* 0x000fe400078e0009 */
[----:B------:R-:W-:Y:S01]  /*442a0*/  IMAD.MOV.U32 R241, RZ, RZ, R12 ;  /* 0x000000fffff17224 */ /* 0x000fe200078e000c */
[----:B------:R-:W-:Y:S01]  /*442b0*/  MOV R240, R13 ;  /* 0x0000000d00f07202 */ /* 0x000fe20000000f00 */
[C---:B------:R-:W-:Y:S08]  /*442c0*/  HMMA.1688.F32.TF32 R224, R36.reuse, R34, R224 ;  /* 0x0000002224e0723c */ /* 0x040ff000000810e0 */
[C---:B------:R-:W-:Y:S08]  /*442d0*/  HMMA.1688.F32.TF32 R220, R36.reuse, R30, R220 ;  /* 0x0000001e24dc723c */ /* 0x040ff000000810dc */
[C---:B------:R-:W-:Y:S01]  /*442e0*/  HMMA.1688.F32.TF32 R248, R36.reuse, R22, R212 ;  /* 0x0000001624f8723c */ /* 0x040fe200000810d4 */
[----:B------:R-:W-:Y:S04]  /*442f0*/  LDS R22, [R3+0x19000] ;  /* 0x0190000003167984 */ /* 0x000fe80000000800 */
[----:B------:R-:W-:Y:S04]  /*44300*/  LDS R23, [R0+0x19000] ;  /* 0x0190000000177984 */ /* 0x000fe80000000800 */
[----:B------:R-:W1:Y:S04]  /*44310*/  LDSM.16.M88.4 R156, [R252+0xa0180] ;  /* 0x0a018000fc9c783b */ /* 0x000e680000000200 */
[----:B------:R-:W2:Y:S04]  /*44320*/  LDSM.16.M88.4 R148, [R252+0xa4180] ;  /* 0x0a418000fc94783b */ /* 0x000ea80000000200 */
[----:B------:R-:W3:Y:S04]  /*44330*/  LDSM.16.M88.4 R144, [R252+0xa6180] ;  /* 0x0a618000fc90783b */ /* 0x000ee80000000200 */
[----:B------:R-:W4:Y:S01]  /*44340*/  LDSM.16.M88.4 R132, [R252+0xac180] ;  /* 0x0ac18000fc84783b */ /* 0x000f220000000200 */
[----:B------:R-:W-:Y:S03]  /*44350*/  HMMA.1688.F32.TF32 R244, R36, R26, R216 ;  /* 0x0000001a24f4723c */ /* 0x000fe600000810d8 */
[----:B------:R-:W-:Y:S04]  /*44360*/  STL.64 [R1+0x14e8], R250 ;  /* 0x0014e8fa01007387 */ /* 0x000fe80000100a00 */
[----:B------:R-:W-:Y:S01]  /*44370*/  STL.64 [R1+0x14e0], R248 ;  /* 0x0014e0f801007387 */ /* 0x000fe20000100a00 */
[----:B------:R-:W-:-:S03]  /*44380*/  IMAD.MOV.U32 R92, RZ, RZ, R75 ;  /* 0x000000ffff5c7224 */ /* 0x000fc600078e004b */
[----:B------:R-:W2:Y:S01]  /*44390*/  LDSM.16.M88.4 R152, [R252+0xa2180] ;  /* 0x0a218000fc98783b */ /* 0x000ea20000000200 */
[----:B------:R-:W-:-:S03]  /*443a0*/  IMAD.MOV.U32 R93, RZ, RZ, R74 ;  /* 0x000000ffff5d7224 */ /* 0x000fc600078e004a */
[----:B------:R-:W3:Y:S01]  /*443b0*/  LDSM.16.M88.4 R140, [R252+0xa8180] ;  /* 0x0a818000fc8c783b */ /* 0x000ee20000000200 */
[----:B------:R-:W-:-:S03]  /*443c0*/  MOV R94, R73 ;  /* 0x00000049005e7202 */ /* 0x000fc60000000f00 */
[----:B------:R-:W3:Y:S01]  /*443d0*/  LDSM.16.M88.4 R136, [R252+0xaa180] ;  /* 0x0aa18000fc88783b */ /* 0x000ee20000000200 */
[----:B------:R-:W-:-:S03]  /*443e0*/  IMAD.MOV.U32 R95, RZ, RZ, R72 ;  /* 0x000000ffff5f7224 */ /* 0x000fc600078e0048 */
[----:B------:R-:W4:Y:S01]  /*443f0*/  LDSM.16.M88.4 R128, [R252+0xae180] ;  /* 0x0ae18000fc80783b */ /* 0x000f220000000200 */
[----:B-1----:R-:W-:Y:S03]  /*44400*/  HMMA.1688.F32.TF32 R240, R20, R156, R240 ;  /* 0x0000009c14f0723c */ /* 0x002fe600000810f0 */
[----:B------:R-:W-:Y:S04]  /*44410*/  STL.64 [R1+0x14f8], R246 ;  /* 0x0014f8f601007387 */ /* 0x000fe80000100a00 */
[----:B------:R-:W-:Y:S04]  /*44420*/  STL.64 [R1+0x14f0], R244 ;  /* 0x0014f0f401007387 */ /* 0x000fe80000100a00 */
[----:B------:R-:W-:Y:S04]  /*44430*/  STL.64 [R1+0x1508], R222 ;  /* 0x001508de01007387 */ /* 0x000fe80000100a00 */
[----:B------:R-:W-:Y:S04]  /*44440*/  STL.64 [R1+0x1500], R220 ;  /* 0x001500dc01007387 */ /* 0x000fe80000100a00 */
[----:B------:R-:W-:Y:S04]  /*44450*/  STL.64 [R1+0x1518], R226 ;  /* 0x001518e201007387 */ /* 0x000fe80000100a00 */
[----:B------:R-:W-:Y:S04]  /*44460*/  STL.64 [R1+0x1510], R224 ;  /* 0x001510e001007387 */ /* 0x000fe80000100a00 */
[----:B--2---:R-:W-:Y:S04]  /*44470*/  STL [R1+0x14dc], R150 ;  /* 0x0014dc9601007387 */ /* 0x004fe80000100800 */
[----:B------:R-:W-:Y:S04]  /*44480*/  STL [R1+0x14d8], R151 ;  /* 0x0014d89701007387 */ /* 0x000fe80000100800 */
[----:B---3--:R-:W-:Y:S04]  /*44490*/  STL [R1+0x14d4], R146 ;  /* 0x0014d49201007387 */ /* 0x008fe80000100800 */
[----:B------:R-:W-:Y:S04]  /*444a0*/  STL [R1+0x14d0], R147 ;  /* 0x0014d09301007387 */ /* 0x000fe80000100800 */
[----:B----4-:R-:W-:Y:S04]  /*444b0*/  STL [R1+0x14cc], R134 ;  /* 0x0014cc8601007387 */ /* 0x010fe80000100800 */
[----:B------:R-:W-:Y:S04]  /*444c0*/  STL [R1+0x14c8], R135 ;  /* 0x0014c88701007387 */ /* 0x000fe80000100800 */
[----:B------:R-:W-:Y:S04]  /*444d0*/  STL.64 [R1+0x1528], R242 ;  /* 0x001528f201007387 */ /* 0x000fe80000100a00 */
[----:B------:R-:W-:Y:S04]  /*444e0*/  STL.64 [R1+0x1520], R240 ;  /* 0x001520f001007387 */ /* 0x000fe80000100a00 */
[----:B------:R-:W2:Y:S04]  /*444f0*/  LDL.LU R234, [R1+0x159c] ;  /* 0x00159c0001ea7983 */ /* 0x000ea80000300800 */
[----:B------:R-:W3:Y:S04]  /*44500*/  LDL.LU R233, [R1+0x1598] ;  /* 0x0015980001e97983 */ /* 0x000ee80000300800 */
        /* <DEDUP_REMOVED lines=18> */
[C---:B------:R-:W-:Y:S07]  /*44630*/  HMMA.1688.F32.TF32 R16, R20.reuse, R132, R192 ;  /* 0x000000841410723c */ /* 0x040fee00000810c0 */
[----:B------:R-:W-:Y:S01]  /*44640*/  MOV R192, R231 ;  /* 0x000000e700c07202 */ /* 0x000fe20000000f00 */
[----:B------:R-:W-:Y:S01]  /*44650*/  IMAD.MOV.U32 R193, RZ, RZ, R239 ;  /* 0x000000ffffc17224 */ /* 0x000fe200078e00ef */
[----:B------:R-:W4:Y:S01]  /*44660*/  LDL.LU R231, [R1+0x158c] ;  /* 0x00158c0001e77983 */ /* 0x000f220000300800 */
[----:B------:R-:W-:Y:S01]  /*44670*/  HMMA.1688.F32.TF32 R120, R20, R152, R120 ;  /* 0x000000981478723c */ /* 0x000fe20000081078 */
[----:B------:R-:W-:-:S02]  /*44680*/  IMAD.MOV.U32 R194, RZ, RZ, R238 ;  /* 0x000000ffffc27224 */ /* 0x000fc400078e00ee */
[----:B------:R-:W4:Y:S01]  /*44690*/  LDL.LU R239, [R1+0x1588] ;  /* 0x0015880001ef7983 */ /* 0x000f220000300800 */
[----:B------:R-:W-:-:S03]  /*446a0*/  IMAD.MOV.U32 R195, RZ, RZ, R237 ;  /* 0x000000ffffc37224 */ /* 0x000fc600078e00ed */
[----:B------:R-:W4:Y:S01]  /*446b0*/  LDL.LU R238, [R1+0x1584] ;  /* 0x0015840001ee7983 */ /* 0x000f220000300800 */
[C---:B------:R-:W-:Y:S03]  /*446c0*/  HMMA.1688.F32.TF32 R124, R20.reuse, R148, R124 ;  /* 0x00000094147c723c */ /* 0x040fe6000008107c */
[----:B------:R-:W4:Y:S05]  /*446d0*/  LDL.LU R237, [R1+0x1580] ;  /* 0x0015800001ed7983 */ /* 0x000f2a0000300800 */
[C---:B------:R-:W-:Y:S08]  /*446e0*/  HMMA.1688.F32.TF32 R4, R20.reuse, R144, R4 ;  /* 0x000000901404723c */ /* 0x040ff00000081004 */
[C---:B------:R-:W-:Y:S01]  /*446f0*/  HMMA.1688.F32.TF32 R8, R20.reuse, R140, R196 ;  /* 0x0000008c1408723c */ /* 0x040fe200000810c4 */
[----:B------:R-:W-:Y:S04]  /*44700*/  LDS R196, [R3+0x18200] ;  /* 0x0182000003c47984 */ /* 0x000fe80000000800 */
[----:B------:R-:W-:Y:S03]  /*44710*/  LDS R198, [R3+0x19200] ;  /* 0x0192000003c67984 */ /* 0x000fe60000000800 */
[C---:B------:R-:W-:Y:S01]  /*44720*/  HMMA.1688.F32.TF32 R12, R20.reuse, R136, R40 ;  /* 0x00000088140c723c */ /* 0x040fe20000081028 */
[----:B------:R-:W-:Y:S04]  /*44730*/  LDS R197, [R0+0x18200] ;  /* 0x0182000000c57984 */ /* 0x000fe80000000800 */
[----:B------:R-:W2:Y:S03]  /*44740*/  LDS R199, [R0+0x19200] ;  /* 0x0192000000c77984 */ /* 0x000ea60000000800 */
[----:B------:R-:W-:Y:S07]  /*44750*/  HMMA.1688.F32.TF32 R20, R20, R128, R188 ;  /* 0x000000801414723c */ /* 0x000fee00000810bc */
[----:B------:R-:W-:Y:S01]  /*44760*/  MOV R188, R232 ;  /* 0x000000e800bc7202 */ /* 0x000fe20000000f00 */
[----:B------:R-:W-:Y:S01]  /*44770*/  IMAD.MOV.U32 R189, RZ, RZ, R230 ;  /* 0x000000ffffbd7224 */ /* 0x000fe200078e00e6 */
[----:B------:R-:W4:Y:S01]  /*44780*/  LDL.LU R232, [R1+0x157c] ;  /* 0x00157c0001e87983 */ /* 0x000f220000300800 */
[----:B------:R-:W-:Y:S01]  /*44790*/  IMAD.MOV.U32 R190, RZ, RZ, R228 ;  /* 0x000000ffffbe7224 */ /* 0x000fe200078e00e4 */
[----:B-1----:R-:W-:Y:S01]  /*447a0*/  HMMA.1688.F32.TF32 R24, R52, R156, R184 ;  /* 0x0000009c3418723c */ /* 0x002fe200000810b8 */
[----:B------:R-:W-:Y:S01]  /*447b0*/  IMAD.MOV.U32 R191, RZ, RZ, R229 ;  /* 0x000000ffffbf7224 */ /* 0x000fe200078e00e5 */
[----:B------:R-:W4:Y:S04]  /*447c0*/  LDL.LU R230, [R1+0x1578] ;  /* 0x0015780001e67983 */ /* 0x000f280000300800 */
[----:B------:R-:W4:Y:S04]  /*447d0*/  LDL.LU R228, [R1+0x1574] ;  /* 0x0015740001e47983 */ /* 0x000f280000300800 */
[----:B------:R-:W4:Y:S01]  /*447e0*/  LDL.LU R229, [R1+0x1570] ;  /* 0x0015700001e57983 */ /* 0x000f220000300800 */
[----:B--2---:R-:W-:-:S02]  /*447f0*/  IMAD.MOV.U32 R187, RZ, RZ, R234 ;  /* 0x000000ffffbb7224 */ /* 0x004fc400078e00ea */
[----:B---3--:R-:W-:Y:S02]  /*44800*/  IMAD.MOV.U32 R186, RZ, RZ, R233 ;  /* 0x000000ffffba7224 */ /* 0x008fe400078e00e9 */
[----:B----4-:R-:W-:Y:S01]  /*44810*/  IMAD.MOV.U32 R185, RZ, RZ, R235 ;  /* 0x000000ffffb97224 */ /* 0x010fe200078e00eb */
[----:B------:R-:W-:Y:S02]  /*44820*/  MOV R184, R236 ;  /* 0x000000ec00b87202 */ /* 0x000fe40000000f00 */
[----:B------:R-:W2:Y:S04]  /*44830*/  LDL.LU R236, [R1+0x156c] ;  /* 0x00156c0001ec7983 */ /* 0x000ea80000300800 */
[----:B------:R-:W3:Y:S04]  /*44840*/  LDL.LU R235, [R1+0x1568] ;  /* 0x0015680001eb7983 */ /* 0x000ee80000300800 */
[----:B------:R-:W4:Y:S04]  /*44850*/  LDL.LU R233, [R1+0x1564] ;  /* 0x0015640001e97983 */ /* 0x000f280000300800 */
[----:B------:R-:W4:Y:S01]  /*44860*/  LDL.LU R234, [R1+0x1560] ;  /* 0x0015600001ea7983 */ /* 0x000f220000300800 */
[C---:B------:R-:W-:Y:S08]  /*44870*/  HMMA.1688.F32.TF32 R32, R52.reuse, R148, R176 ;  /* 0x000000943420723c */ /* 0x040ff000000810b0 */
[C---:B------:R-:W-:Y:S08]  /*44880*/  HMMA.1688.F32.TF32 R36, R52.reuse, R144, R172 ;  /* 0x000000903424723c */ /* 0x040ff000000810ac */
[C---:B------:R-:W-:Y:S08]  /*44890*/  HMMA.1688.F32.TF32 R40, R52.reuse, R140, R168 ;  /* 0x0000008c3428723c */ /* 0x040ff000000810a8 */
[----:B------:R-:W-:Y:S07]  /*448a0*/  HMMA.1688.F32.TF32 R28, R52, R152, R180 ;  /* 0x00000098341c723c */ /* 0x000fee00000810b4 */
[----:B------:R-:W-:-:S02]  /*448b0*/  IMAD.MOV.U32 R182, RZ, RZ, R239 ;  /* 0x000000ffffb67224 */ /* 0x000fc400078e00ef */
[----:B------:R-:W-:Y:S01]  /*448c0*/  IMAD.MOV.U32 R181, RZ, RZ, R238 ;  /* 0x000000ffffb57224 */ /* 0x000fe200078e00ee */
[----:B------:R-:W-:Y:S01]  /*448d0*/  MOV R180, R237 ;  /* 0x000000ed00b47202 */ /* 0x000fe20000000f00 */
[----:B------:R-:W-:Y:S02]  /*448e0*/  IMAD.MOV.U32 R179, RZ, RZ, R232 ;  /* 0x000000ffffb37224 */ /* 0x000fe400078e00e8 */
[----:B------:R-:W-:Y:S01]  /*448f0*/  IMAD.MOV.U32 R178, RZ, RZ, R230 ;  /* 0x000000ffffb27224 */ /* 0x000fe200078e00e6 */
[----:B------:R-:W-:Y:S02]  /*44900*/  MOV R176, R228 ;  /* 0x000000e400b07202 */ /* 0x000fe40000000f00 */
[----:B------:R-:W4:Y:S01]  /*44910*/  LDL.LU R228, [R1+0x155c] ;  /* 0x00155c0001e47983 */ /* 0x000f220000300800 */
[----:B------:R-:W-:-:S03]  /*44920*/  IMAD.MOV.U32 R177, RZ, RZ, R229 ;  /* 0x000000ffffb17224 */ /* 0x000fc600078e00e5 */
[----:B------:R-:W4:Y:S04]  /*44930*/  LDL.LU R229, [R1+0x1558] ;  /* 0x0015580001e57983 */ /* 0x000f280000300800 */
[----:B------:R-:W4:Y:S04]  /*44940*/  LDL.LU R230, [R1+0x1554] ;  /* 0x0015540001e67983 */ /* 0x000f280000300800 */
[----:B------:R-:W4:Y:S01]  /*44950*/  LDL.LU R232, [R1+0x1550] ;  /* 0x0015500001e87983 */ /* 0x000f220000300800 */
[----:B------:R-:W-:Y:S02]  /*44960*/  IMAD.MOV.U32 R183, RZ, RZ, R231 ;  /* 0x000000ffffb77224 */ /* 0x000fe400078e00e7 */
[----:B--2---:R-:W-:-:S02]  /*44970*/  IMAD.MOV.U32 R175, RZ, RZ, R236 ;  /* 0x000000ffffaf7224 */ /* 0x004fc400078e00ec */
[----:B---3--:R-:W-:Y:S01]  /*44980*/  IMAD.MOV.U32 R174, RZ, RZ, R235 ;  /* 0x000000ffffae7224 */ /* 0x008fe200078e00eb */
[----:B----4-:R-:W-:Y:S02]  /*44990*/  MOV R172, R233 ;  /* 0x000000e900ac7202 */ /* 0x010fe40000000f00 */
[----:B------:R-:W2:Y:S01]  /*449a0*/  LDL.LU R233, [R1+0x154c] ;  /* 0x00154c0001e97983 */ /* 0x000ea20000300800 */
[----:B------:R-:W-:-:S03]  /*449b0*/  IMAD.MOV.U32 R173, RZ, RZ, R234 ;  /* 0x000000ffffad7224 */ /* 0x000fc600078e00ea */
[----:B------:R-:W2:Y:S04]  /*449c0*/  LDL.LU R234, [R1+0x1548] ;  /* 0x0015480001ea7983 */ /* 0x000ea80000300800 */
[----:B------:R-:W2:Y:S04]  /*449d0*/  LDL.LU R235, [R1+0x1544] ;  /* 0x0015440001eb7983 */ /* 0x000ea80000300800 */
        /* <DEDUP_REMOVED lines=8> */
[----:B------:R-:W2:Y:S01]  /*44a60*/  LDL.LU R231, [R1+0x1530] ;  /* 0x0015300001e77983 */ /* 0x000ea20000300800 */
[----:B------:R-:W-:Y:S01]  /*44a70*/  MOV R208, R111 ;  /* 0x0000006f00d07202 */ /* 0x000fe20000000f00 */
[----:B------:R-:W-:-:S02]  /*44a80*/  IMAD.MOV.U32 R209, RZ, RZ, R110 ;  /* 0x000000ffffd17224 */ /* 0x000fc400078e006e */
[----:B------:R-:W-:Y:S02]  /*44a90*/  IMAD.MOV.U32 R210, RZ, RZ, R109 ;  /* 0x000000ffffd27224 */ /* 0x000fe400078e006d */
[----:B------:R-:W-:Y:S01]  /*44aa0*/  IMAD.MOV.U32 R211, RZ, RZ, R108 ;  /* 0x000000ffffd37224 */ /* 0x000fe200078e006c */
[C---:B------:R-:W-:Y:S01]  /*44ab0*/  HMMA.1688.F32.TF32 R192, R196.reuse, R132, R192 ;  /* 0x00000084c4c0723c */ /* 0x040fe200000810c0 */
[----:B------:R-:W-:Y:S01]  /*44ac0*/  MOV R200, R115 ;  /* 0x0000007300c87202 */ /* 0x000fe20000000f00 */
[----:B------:R-:W-:Y:S02]  /*44ad0*/  IMAD.MOV.U32 R201, RZ, RZ, R114 ;  /* 0x000000ffffc97224 */ /* 0x000fe400078e0072 */
[----:B------:R-:W-:Y:S02]  /*44ae0*/  IMAD.MOV.U32 R202, RZ, RZ, R113 ;  /* 0x000000ffffca7224 */ /* 0x000fe400078e0071 */
[----:B------:R-:W-:Y:S02]  /*44af0*/  IMAD.MOV.U32 R203, RZ, RZ, R112 ;  /* 0x000000ffffcb7224 */ /* 0x000fe400078e0070 */
[C---:B------:R-:W-:Y:S08]  /*44b00*/  HMMA.1688.F32.TF32 R172, R196.reuse, R152, R172 ;  /* 0x00000098c4ac723c */ /* 0x040ff000000810ac */
[C---:B------:R-:W-:Y:S08]  /*44b10*/  HMMA.1688.F32.TF32 R176, R196.reuse, R148, R176 ;  /* 0x00000094c4b0723c */ /* 0x040ff000000810b0 */
[C---:B------:R-:W-:Y:S08]  /*44b20*/  HMMA.1688.F32.TF32 R180, R196.reuse, R144, R180 ;  /* 0x00000090c4b4723c */ /* 0x040ff000000810b4 */
[C---:B------:R-:W-:Y:S08]  /*44b30*/  HMMA.1688.F32.TF32 R184, R196.reuse, R140, R184 ;  /* 0x0000008cc4b8723c */ /* 0x040ff000000810b8 */
[----:B------:R-:W-:Y:S01]  /*44b40*/  HMMA.1688.F32.TF32 R188, R196, R136, R188 ;  /* 0x00000088c4bc723c */ /* 0x000fe200000810bc */
        /* <DEDUP_REMOVED lines=8> */
[C---:B------:R-:W-:Y:S01]  /*44bd0*/  HMMA.1688.F32.TF32 R88, R116.reuse, R156, R88 ;  /* 0x0000009c7458723c */ /* 0x040fe20000081058 */
[----:B------:R-:W-:Y:S04]  /*44be0*/  LDS R84, [R3+0x18100] ;  /* 0x0181000003547984 */ /* 0x000fe80000000800 */
[----:B------:R-:W-:Y:S03]  /*44bf0*/  LDS R86, [R3+0x19100] ;  /* 0x0191000003567984 */ /* 0x000fe60000000800 */
[C---:B------:R-:W-:Y:S01]  /*44c00*/  HMMA.1688.F32.TF32 R92, R116.reuse, R152, R92 ;  /* 0x00000098745c723c */ /* 0x040fe2000008105c */
[----:B------:R-:W-:Y:S04]  /*44c10*/  LDS R85, [R0+0x18100] ;  /* 0x0181000000557984 */ /* 0x000fe80000000800 */
[----:B------:R-:W-:Y:S03]  /*44c20*/  LDS R87, [R0+0x19100] ;  /* 0x0191000000577984 */ /* 0x000fe60000000800 */
[C---:B------:R-:W-:Y:S08]  /*44c30*/  HMMA.1688.F32.TF32 R96, R116.reuse, R148, R96 ;  /* 0x000000947460723c */ /* 0x040ff00000081060 */
[C---:B------:R-:W-:Y:S08]  /*44c40*/  HMMA.1688.F32.TF32 R100, R116.reuse, R144, R100 ;  /* 0x000000907464723c */ /* 0x040ff00000081064 */
[C---:B------:R-:W-:Y:S08]  /*44c50*/  HMMA.1688.F32.TF32 R104, R116.reuse, R140, R104 ;  /* 0x0000008c7468723c */ /* 0x040ff00000081068 */
[----:B---3--:R-:W-:Y:S01]  /*44c60*/  HMMA.1688.F32.TF32 R108, R116, R136, R236 ;  /* 0x00000088746c723c */ /* 0x008fe200000810ec */
[----:B------:R-:W-:Y:S04]  /*44c70*/  LDS R236, [R3+0x18280] ;  /* 0x0182800003ec7984 */ /* 0x000fe80000000800 */
[----:B------:R-:W-:Y:S04]  /*44c80*/  LDS R238, [R3+0x19280] ;  /* 0x0192800003ee7984 */ /* 0x000fe80000000800 */
[----:B------:R-:W-:Y:S04]  /*44c90*/  LDS R237, [R0+0x18280] ;  /* 0x0182800000ed7984 */ /* 0x000fe80000000800 */
[----:B------:R-:W1:Y:S01]  /*44ca0*/  LDS R239, [R0+0x19280] ;  /* 0x0192800000ef7984 */ /* 0x000e620000000800 */
[C---:B----4-:R-:W-:Y:S08]  /*44cb0*/  HMMA.1688.F32.TF32 R168, R196.reuse, R156, R168 ;  /* 0x0000009cc4a8723c */ /* 0x050ff000000810a8 */
[----:B------:R-:W-:Y:S08]  /*44cc0*/  HMMA.1688.F32.TF32 R196, R196, R128, R208 ;  /* 0x00000080c4c4723c */ /* 0x000ff000000810d0 */
[----:B-1----:R-:W-:Y:S11]  /*44cd0*/  HMMA.1688.F32.TF32 R200, R236, R156, R200 ;  /* 0x0000009cecc8723c */ /* 0x002ff600000810c8 */
[----:B------:R-:W-:Y:S04]  /*44ce0*/  @!UPT UIADD3 URZ, URZ, URZ, URZ ;  /* 0x0000003f3f3ff290 */ /* 0x000fe8000fffe03f */
        /* <DEDUP_REMOVED lines=24> */
[C---:B--2---:R-:W-:Y:S03]  /*44e70*/  HMMA.1688.F32.TF32 R112, R116.reuse, R132, R232 ;  /* 0x000000847470723c */ /* 0x044fe600000810e8 */
        /* <DEDUP_REMOVED lines=29> */
[C---:B------:R-:W-:Y:S11]  /*45050*/  HMMA.1688.F32.TF32 R204, R236.reuse, R152, R204 ;  /* 0x00000098eccc723c */ /* 0x040ff600000810cc */
[----:B------:R-:W-:Y:S11]  /*45060*/  @!UPT UIADD3 URZ, URZ, URZ, URZ ;  /* 0x0000003f3f3ff290 */ /* 0x000ff6000fffe03f */
[----:B------:R-:W-:Y:S01]  /*45070*/  @!UPT UIADD3 URZ, URZ, URZ, URZ ;  /* 0x0000003f3f3ff290 */ /* 0x000fe2000fffe03f */
        /* <DEDUP_REMOVED lines=8> */
[C---:B---3--:R-:W-:Y:S08]  /*45100*/  HMMA.1688.F32.TF32 R208, R236.reuse, R148, R208 ;  /* 0x00000094ecd0723c */ /* 0x048ff000000810d0 */
[C---:B----4-:R-:W-:Y:S11]  /*45110*/  HMMA.1688.F32.TF32 R212, R236.reuse, R144, R212 ;  /* 0x00000090ecd4723c */ /* 0x050ff600000810d4 */
[----:B------:R-:W-:Y:S04]  /*45120*/  @!UPT UIADD3 URZ, URZ, URZ, URZ ;  /* 0x0000003f3f3ff290 */ /* 0x000fe8000fffe03f */
[----:B------:R-:W-:Y:S04]  /*45130*/  STL [R1+0x14a4], R208 ;  /* 0x0014a4d001007387 */ /* 0x000fe80000100800 */
[----:B------:R-:W-:Y:S04]  /*45140*/  STL [R1+0x14a0], R209 ;  /* 0x0014a0d101007387 */ /* 0x000fe80000100800 */
[----:B------:R-:W-:Y:S04]  /*45150*/  STL [R1+0x149c], R210 ;  /* 0x00149cd201007387 */ /* 0x000fe80000100800 */
[----:B------:R-:W-:Y:S01]  /*45160*/  STL [R1+0x1498], R211 ;  /* 0x001498d301007387 */ /* 0x000fe20000100800 */
[----:B------:R-:W-:Y:S03]  /*45170*/  HMMA.1688.F32.TF32 R216, R236, R140, R216 ;  /* 0x0000008cecd8723c */ /* 0x000fe600000810d8 */
[----:B------:R3:W-:Y:S04]  /*45180*/  STL [R1+0x14b4], R212 ;  /* 0x0014b4d401007387 */ /* 0x0007e80000100800 */
[----:B------:R4:W-:Y:S04]  /*45190*/  STL [R1+0x14b0], R213 ;  /* 0x0014b0d501007387 */ /* 0x0009e80000100800 */
[----:B------:R1:W-:Y:S04]  /*451a0*/  STL [R1+0x14ac], R214 ;  /* 0x0014acd601007387 */ /* 0x0003e80000100800 */
[----:B------:R1:W-:Y:S04]  /*451b0*/  STL [R1+0x14a8], R215 ;  /* 0x0014a8d701007387 */ /* 0x0003e80000100800 */
[----:B------:R-:W2:Y:S04]  /*451c0*/  LDL.LU R244, [R1+0x140] ;  /* 0x0001400001f47983 */ /* 0x000ea80000300800 */
[----:B------:R-:W2:Y:S04]  /*451d0*/  LDL.LU R245, [R1+0x144] ;  /* 0x0001440001f57983 */ /* 0x000ea80000300800 */
[----:B------:R-:W2:Y:S04]  /*451e0*/  LDL.LU R246, [R1+0x148] ;  /* 0x0001480001f67983 */ /* 0x000ea80000300800 */
[----:B------:R-:W2:Y:S01]  /*451f0*/  LDL.LU R247, [R1+0x14c] ;  /* 0x00014c0001f77983 */ /* 0x000ea20000300800 */
[C---:B-1----:R-:W-:Y:S03]  /*45200*/  HMMA.1688.F32.TF32 R196, R160.reuse, R156, R224 ;  /* 0x0000009ca0c4723c */ /* 0x042fe600000810e0 */
[----:B------:R-:W-:Y:S04]  /*45210*/  STL [R1+0x14c4], R216 ;  /* 0x0014c4d801007387 */ /* 0x000fe80000100800 */
[----:B------:R-:W-:Y:S04]  /*45220*/  STL [R1+0x14c0], R217 ;  /* 0x0014c0d901007387 */ /* 0x000fe80000100800 */
[----:B------:R-:W-:Y:S01]  /*45230*/  STL [R1+0x14bc], R218 ;  /* 0x0014bcda01007387 */ /* 0x000fe20000100800 */
[----:B------:R-:W-:Y:S03]  /*45240*/  HMMA.1688.F32.TF32 R192, R160, R152, R248 ;  /* 0x00000098a0c0723c */ /* 0x000fe600000810f8 */
[----:B------:R-:W-:Y:S08]  /*45250*/  STL [R1+0x14b8], R219 ;  /* 0x0014b8db01007387 */ /* 0x000ff00000100800 */
[----:B------:R1:W-:Y:S04]  /*45260*/  STL.64 [R1+0x30], R196 ;  /* 0x000030c401007387 */ /* 0x0003e80000100a00 */
[----:B------:R1:W-:Y:S04]  /*45270*/  STL.64 [R1+0x38], R198 ;  /* 0x000038c601007387 */ /* 0x0003e80000100a00 */
[----:B------:R-:W2:Y:S04]  /*45280*/  LDL.LU R248, [R1+0x130] ;  /* 0x0001300001f87983 */ /* 0x000ea80000300800 */
[----:B------:R-:W2:Y:S04]  /*45290*/  LDL.LU R249, [R1+0x134] ;  /* 0x0001340001f97983 */ /* 0x000ea80000300800 */
[----:B------:R-:W2:Y:S04]  /*452a0*/  LDL.LU R250, [R1+0x138] ;  /* 0x0001380001fa7983 */ /* 0x000ea80000300800 */
[----:B------:R-:W2:Y:S01]  /*452b0*/  LDL.LU R251, [R1+0x13c] ;  /* 0x00013c0001fb7983 */ /* 0x000ea20000300800 */
[C---:B------:R-:W-:Y:S03]  /*452c0*/  HMMA.1688.F32.TF32 R228, R236.reuse, R136, R228 ;  /* 0x00000088ece4723c */ /* 0x040fe600000810e4 */
[----:B---3--:R-:W3:Y:S04]  /*452d0*/  LDL.LU R212, [R1+0x120] ;  /* 0x0001200001d47983 */ /* 0x008ee80000300800 */
[----:B----4-:R-:W3:Y:S01]  /*452e0*/  LDL.LU R213, [R1+0x124] ;  /* 0x0001240001d57983 */ /* 0x010ee20000300800 */
[C---:B------:R-:W-:Y:S03]  /*452f0*/  HMMA.1688.F32.TF32 R232, R236.reuse, R132, R232 ;  /* 0x00000084ece8723c */ /* 0x040fe600000810e8 */
[----:B------:R-:W3:Y:S04]  /*45300*/  LDL.LU R214, [R1+0x128] ;  /* 0x0001280001d67983 */ /* 0x000ee80000300800 */
[----:B------:R-:W3:Y:S01]  /*45310*/  LDL.LU R215, [R1+0x12c] ;  /* 0x00012c0001d77983 */ /* 0x000ee20000300800 */
        /* <DEDUP_REMOVED lines=9> */
[C---:B------:R-:W-:Y:S01]  /*453b0*/  HMMA.1688.F32.TF32 R208, R160.reuse, R148, R220 ;  /* 0x00000094a0d0723c */ /* 0x040fe200000810dc */
[----:B------:R-:W-:Y:S01]  /*453c0*/  MOV R202, R192 ;  /* 0x000000c000ca7202 */ /* 0x000fe20000000f00 */
[----:B-1----:R-:W-:Y:S01]  /*453d0*/  IMAD.MOV.U32 R196, RZ, RZ, R193 ;  /* 0x000000ffffc47224 */ /* 0x002fe200078e00c1 */
[----:B------:R-:W4:Y:S11]  /*453e0*/  LDL.LU R220, [R1+0x50] ;  /* 0x0000500001dc7983 */ /* 0x000f360000300800 */
[----:B------:R-:W-:Y:S10]  /*453f0*/  @!UPT UIADD3 URZ, URZ, URZ, URZ ;  /* 0x0000003f3f3ff290 */ /* 0x000ff4000fffe03f */
[----:B------:R-:W-:Y:S01]  /*45400*/  MOV R204, R208 ;  /* 0x000000d000cc7202 */ /* 0x000fe20000000f00 */
[----:B------:R-:W-:Y:S01]  /*45410*/  IMAD.MOV.U32 R205, RZ, RZ, R209 ;  /* 0x000000ffffcd7224 */ /* 0x000fe200078e00d1 */
[----:B------:R-:W4:Y:S01]  /*45420*/  LDL.LU R221, [R1+0x54] ;  /* 0x0000540001dd7983 */ /* 0x000f220000300800 */
[----:B------:R-:W-:Y:S02]  /*45430*/  IMAD.MOV.U32 R200, RZ, RZ, R210 ;  /* 0x000000ffffc87224 */ /* 0x000fe400078e00d2 */
[----:B------:R-:W-:Y:S01]  /*45440*/  IMAD.MOV.U32 R201, RZ, RZ, R211 ;  /* 0x000000ffffc97224 */ /* 0x000fe200078e00d3 */
[----:B------:R-:W4:Y:S01]  /*45450*/  LDL.LU R222, [R1+0x58] ;  /* 0x0000580001de7983 */ /* 0x000f220000300800 */
[----:B------:R-:W-:Y:S02]  /*45460*/  IMAD.MOV.U32 R197, RZ, RZ, R194 ;  /* 0x000000ffffc57224 */ /* 0x000fe400078e00c2 */
[----:B------:R-:W-:Y:S01]  /*45470*/  IMAD.MOV.U32 R192, RZ, RZ, R195 ;  /* 0x000000ffffc07224 */ /* 0x000fe200078e00c3 */
[----:B------:R-:W4:Y:S01]  /*45480*/  LDL.LU R223, [R1+0x5c] ;  /* 0x00005c0001df7983 */ /* 0x000f220000300800 */
[----:B--2---:R-:W-:Y:S03]  /*45490*/  HMMA.1688.F32.TF32 R208, R160, R144, R244 ;  /* 0x00000090a0d0723c */ /* 0x004fe600000810f4 */
[----:B------:R-:W2:Y:S04]  /*454a0*/  LDL.LU R244, [R1+0x20] ;  /* 0x0000200001f47983 */ /* 0x000ea80000300800 */
[----:B------:R-:W2:Y:S04]  /*454b0*/  LDL.LU R245, [R1+0x24] ;  /* 0x0000240001f57983 */ /* 0x000ea80000300800 */
[----:B------:R-:W2:Y:S04]  /*454c0*/  LDL.LU R246, [R1+0x28] ;  /* 0x0000280001f67983 */ /* 0x000ea80000300800 */
[----:B------:R-:W2:Y:S09]  /*454d0*/  LDL.LU R247, [R1+0x2c] ;  /* 0x00002c0001f77983 */ /* 0x000eb20000300800 */
[----:B------:R-:W-:Y:S01]  /*454e0*/  MOV R193, R208 ;  /* 0x000000d000c17202 */ /* 0x000fe20000000f00 */
[----:B------:R-:W-:-:S02]  /*454f0*/  IMAD.MOV.U32 R194, RZ, RZ, R209 ;  /* 0x000000ffffc27224 */ /* 0x000fc400078e00d1 */
[----:B------:R-:W-:Y:S02]  /*45500*/  IMAD.MOV.U32 R195, RZ, RZ, R210 ;  /* 0x000000ffffc37224 */ /* 0x000fe400078e00d2 */
[----:B------:R-:W-:Y:S01]  /*45510*/  IMAD.MOV.U32 R198, RZ, RZ, R211 ;  /* 0x000000ffffc67224 */ /* 0x000fe200078e00d3 */
[----:B------:R-:W-:Y:S01]  /*45520*/  HMMA.1688.F32.TF32 R216, R160, R140, R248 ;  /* 0x0000008ca0d8723c */ /* 0x000fe200000810f8 */
[----:B------:R-:W2:Y:S04]  /*45530*/  LDL.LU R248, [R1] ;  /* 0x0000000001f87983 */ /* 0x000ea80000300800 */
[----:B------:R-:W2:Y:S04]  /*45540*/  LDL.LU R249, [R1+0x4] ;  /* 0x0000040001f97983 */ /* 0x000ea80000300800 */
[----:B------:R-:W2:Y:S04]  /*45550*/  LDL.LU R250, [R1+0x8] ;  /* 0x0000080001fa7983 */ /* 0x000ea80000300800 */
[----:B------:R-:W2:Y:S11]  /*45560*/  LDL.LU R251, [R1+0xc] ;  /* 0x00000c0001fb7983 */ /* 0x000eb60000300800 */
[----:B------:R-:W-:Y:S01]  /*45570*/  MOV R208, R216 ;  /* 0x000000d800d07202 */ /* 0x000fe20000000f00 */
[----:B------:R-:W-:-:S02]  /*45580*/  IMAD.MOV.U32 R209, RZ, RZ, R217 ;  /* 0x000000ffffd17224 */ /* 0x000fc400078e00d9 */
[----:B------:R-:W-:Y:S02]  /*45590*/  IMAD.MOV.U32 R210, RZ, RZ, R218 ;  /* 0x000000ffffd27224 */ /* 0x000fe400078e00da */
[----:B------:R-:W-:Y:S02]  /*455a0*/  IMAD.MOV.U32 R211, RZ, RZ, R219 ;  /* 0x000000ffffd37224 */ /* 0x000fe400078e00db */
[C---:B---3--:R-:W-:Y:S08]  /*455b0*/  HMMA.1688.F32.TF32 R216, R160.reuse, R136, R212 ;  /* 0x00000088a0d8723c */ /* 0x048ff000000810d4 */
[C---:B----4-:R-:W-:Y:S08]  /*455c0*/  HMMA.1688.F32.TF32 R240, R160.reuse, R132, R240 ;  /* 0x00000084a0f0723c */ /* 0x050ff000000810f0 */
[----:B------:R-:W-:Y:S08]  /*455d0*/  HMMA.1688.F32.TF32 R160, R160, R128, R224 ;  /* 0x00000080a0a0723c */ /* 0x000ff000000810e0 */
[----:B------:R-:W-:Y:S01]  /*455e0*/  IMAD.MOV.U32 R214, RZ, RZ, R218 ;  /* 0x000000ffffd67224 */ /* 0x000fe200078e00da */
[----:B------:R-:W-:Y:S01]  /*455f0*/  MOV R212, R216 ;  /* 0x000000d800d47202 */ /* 0x000fe20000000f00 */
[----:B------:R-:W-:-:S02]  /*45600*/  IMAD.MOV.U32 R215, RZ, RZ, R219 ;  /* 0x000000ffffd77224 */ /* 0x000fc400078e00db */
[----:B------:R-:W-:-:S04]  /*45610*/  IMAD.MOV.U32 R213, RZ, RZ, R217 ;  /* 0x000000ffffd57224 */ /* 0x000fc800078e00d9 */
[----:B------:R-:W-:Y:S01]  /*45620*/  IMAD.MOV.U32 R218, RZ, RZ, R242 ;  /* 0x000000ffffda7224 */ /* 0x000fe200078e00f2 */
[----:B------:R-:W-:Y:S01]  /*45630*/  MOV R216, R240 ;  /* 0x000000f000d87202 */ /* 0x000fe20000000f00 */
[----:B------:R-:W-:Y:S02]  /*45640*/  IMAD.MOV.U32 R219, RZ, RZ, R243 ;  /* 0x000000ffffdb7224 */ /* 0x000fe400078e00f3 */
[----:B------:R-:W-:Y:S01]  /*45650*/  IMAD.MOV.U32 R217, RZ, RZ, R241 ;  /* 0x000000ffffd97224 */ /* 0x000fe200078e00f1 */
[----:B------:R-:W3:Y:S04]  /*45660*/  LDL.LU.64 R242, [R1+0x1528] ;  /* 0x0015280001f27983 */ /* 0x000ee80000300a00 */
[----:B------:R-:W3:Y:S01]  /*45670*/  LDL.LU.64 R240, [R1+0x1520] ;  /* 0x0015200001f07983 */ /* 0x000ee20000300a00 */
[----:B------:R-:W-:Y:S01]  /*45680*/  MOV R199, R160 ;  /* 0x000000a000c77202 */ /* 0x000fe20000000f00 */
[----:B------:R-:W-:-:S02]  /*45690*/  IMAD.MOV.U32 R203, RZ, RZ, R161 ;  /* 0x000000ffffcb7224 */ /* 0x000fc400078e00a1 */
[----:B------:R-:W4:Y:S01]  /*456a0*/  LDL.LU.64 R226, [R1+0x1518] ;  /* 0x0015180001e27983 */ /* 0x000f220000300a00 */
[----:B------:R-:W-:-:S03]  /*456b0*/  IMAD.MOV.U32 R206, RZ, RZ, R162 ;  /* 0x000000ffffce7224 */ /* 0x000fc600078e00a2 */
[----:B------:R-:W4:Y:S04]  /*456c0*/  LDL.LU.64 R224, [R1+0x1510] ;  /* 0x0015100001e07983 */ /* 0x000f280000300a00 */
[----:B------:R-:W3:Y:S04]  /*456d0*/  LDL.LU R160, [R1+0x10] ;  /* 0x0000100001a07983 */ /* 0x000ee80000300800 */
[----:B------:R-:W3:Y:S04]  /*456e0*/  LDL.LU R161, [R1+0x14] ;  /* 0x0000140001a17983 */ /* 0x000ee80000300800 */
[----:B------:R-:W3:Y:S01]  /*456f0*/  LDL.LU R162, [R1+0x18] ;  /* 0x0000180001a27983 */ /* 0x000ee20000300800 */
[C---:B------:R-:W-:Y:S08]  /*45700*/  HMMA.1688.F32.TF32 R44, R52.reuse, R136, R44 ;  /* 0x00000088342c723c */ /* 0x040ff0000008102c */
[C---:B------:R-:W-:Y:S08]  /*45710*/  HMMA.1688.F32.TF32 R48, R52.reuse, R132, R48 ;  /* 0x000000843430723c */ /* 0x040ff00000081030 */
[----:B------:R-:W-:Y:S01]  /*45720*/  HMMA.1688.F32.TF32 R52, R52, R128, R164 ;  /* 0x000000803434723c */ /* 0x000fe200000810a4 */
[----:B------:R-:W-:Y:S04]  /*45730*/  LDS R164, [R3+0x18380] ;  /* 0x0183800003a47984 */ /* 0x000fe80000000800 */
[----:B------:R-:W-:Y:S04]  /*45740*/  LDS R166, [R3+0x19380] ;  /* 0x0193800003a67984 */ /* 0x000fe80000000800 */
[----:B------:R-:W-:Y:S04]  /*45750*/  LDS R165, [R0+0x18380] ;  /* 0x0183800000a57984 */ /* 0x000fe80000000800 */
[----:B------:R-:W1:Y:S01]  /*45760*/  LDS R167, [R0+0x19380] ;  /* 0x0193800000a77984 */ /* 0x000e620000000800 */
[----:B------:R-:W-:Y:S01]  /*45770*/  IMAD.MOV.U32 R207, RZ, RZ, R163 ;  /* 0x000000ffffcf7224 */ /* 0x000fe200078e00a3 */
[----:B------:R-:W-:Y:S01]  /*45780*/  MOV R163, R2 ;  /* 0x0000000200a37202 */ /* 0x000fe20000000f00 */
[----:B-1----:R-:W-:Y:S11]  /*45790*/  HMMA.1688.F32.TF32 R220, R164, R156, R220 ;  /* 0x0000009ca4dc723c */ /* 0x002ff600000810dc */
[----:B------:R-:W-:Y:S11]  /*457a0*/  @!UPT UIADD3 URZ, URZ, URZ, URZ ;  /* 0x0000003f3f3ff290 */ /* 0x000ff6000fffe03f */
[----:B------:R-:W-:Y:S02]  /*457b0*/  @!UPT UIADD3 URZ, URZ, URZ, URZ ;  /* 0x0000003f3f3ff290 */ /* 0x000fe4000fffe03f */
[----:B------:R-:W-:Y:S01]  /*457c0*/  IMAD.MOV.U32 R157, RZ, RZ, R222 ;  /* 0x000000ffff9d7224 */ /* 0x000fe200078e00de */
[----:B------:R-:W-:Y:S01]  /*457d0*/  MOV R156, R223 ;  /* 0x000000df009c7202 */ /* 0x000fe20000000f00 */
[----:B------:R-:W-:Y:S01]  /*457e0*/  IMAD.MOV.U32 R135, RZ, RZ, R220 ;  /* 0x000000ffff877224 */ /* 0x000fe200078e00dc */
[----:B------:R-:W4:Y:S01]  /*457f0*/  LDL.LU.64 R222, [R1+0x1508] ;  /* 0x0015080001de7983 */ /* 0x000f220000300a00 */
[----:B------:R-:W-:-:S03]  /*45800*/  IMAD.MOV.U32 R134, RZ, RZ, R221 ;  /* 0x000000ffff867224 */ /* 0x000fc600078e00dd */
[----:B------:R-:W4:Y:S01]  /*45810*/  LDL.LU.64 R220, [R1+0x1500] ;  /* 0x0015000001dc7983 */ /* 0x000f220000300a00 */
[----:B--2---:R-:W-:Y:S11]  /*45820*/  HMMA.1688.F32.TF32 R244, R164, R152, R244 ;  /* 0x00000098a4f4723c */ /* 0x004ff600000810f4 */
[----:B------:R-:W-:Y:S11]  /*45830*/  @!UPT UIADD3 URZ, URZ, URZ, URZ ;  /* 0x0000003f3f3ff290 */ /* 0x000ff6000fffe03f */
[----:B------:R-:W-:Y:S02]  /*45840*/  @!UPT UIADD3 URZ, URZ, URZ, URZ ;  /* 0x0000003f3f3ff290 */ /* 0x000fe4000fffe03f */
[----:B------:R-:W-:Y:S01]  /*45850*/  IMAD.MOV.U32 R252, RZ, RZ, R246 ;  /* 0x000000fffffc7224 */ /* 0x000fe200078e00f6 */
[----:B------:R-:W-:Y:S01]  /*45860*/  MOV R2, R247 ;  /* 0x000000f700027202 */ /* 0x000fe20000000f00 */
[----:B------:R-:W-:Y:S01]  /*45870*/  IMAD.MOV.U32 R153, RZ, RZ, R245 ;  /* 0x000000ffff997224 */ /* 0x000fe200078e00f5 */
[----:B------:R-:W2:Y:S01]  /*45880*/  LDL.LU.64 R246, [R1+0x14f8] ;  /* 0x0014f80001f67983 */ /* 0x000ea20000300a00 */
[----:B------:R-:W-:-:S03]  /*45890*/  IMAD.MOV.U32 R152, RZ, RZ, R244 ;  /* 0x000000ffff987224 */ /* 0x000fc600078e00f4 */
[----:B------:R-:W2:Y:S01]  /*458a0*/  LDL.LU.64 R244, [R1+0x14f0] ;  /* 0x0014f00001f47983 */ /* 0x000ea20000300a00 */
[C---:B------:R-:W-:Y:S11]  /*458b0*/  HMMA.1688.F32.TF32 R248, R164.reuse, R144, R248 ;  /* 0x00000090a4f8723c */ /* 0x040ff600000810f8 */
[----:B------:R-:W-:Y:S11]  /*458c0*/  @!UPT UIADD3 URZ, URZ, URZ, URZ ;  /* 0x0000003f3f3ff290 */ /* 0x000ff6000fffe03f */
[----:B------:R-:W-:Y:S02]  /*458d0*/  @!UPT UIADD3 URZ, URZ, URZ, URZ ;  /* 0x0000003f3f3ff290 */ /* 0x000fe4000fffe03f */
[----:B------:R-:W-:Y:S01]  /*458e0*/  IMAD.MOV.U32 R151, RZ, RZ, R250 ;  /* 0x000000ffff977224 */ /* 0x000fe200078e00fa */
[----:B------:R-:W-:Y:S02]  /*458f0*/  MOV R150, R251 ;  /* 0x000000fb00967202 */ /* 0x000fe40000000f00 */
[----:B------:R-:W2:Y:S01]  /*45900*/  LDL.LU.64 R250, [R1+0x14e8] ;  /* 0x0014e80001fa7983 */ /* 0x000ea20000300a00 */
[----:B---3--:R-:W-:Y:S11]  /*45910*/  HMMA.1688.F32.TF32 R160, R164, R148, R160 ;  /* 0x00000094a4a0723c */ /* 0x008ff600000810a0 */
[----:B------:R-:W-:Y:S11]  /*45920*/  @!UPT UIADD3 URZ, URZ, URZ, URZ ;  /* 0x0000003f3f3ff290 */ /* 0x000ff6000fffe03f */
[----:B------:R-:W-:Y:S02]  /*45930*/  @!UPT UIADD3 URZ, URZ, URZ, URZ ;  /* 0x0000003f3f3ff290 */ /* 0x000fe4000fffe03f */
[----:B------:R-:W-:Y:S01]  /*45940*/  IMAD.MOV.U32 R147, RZ, RZ, R160 ;  /* 0x000000ffff937224 */ /* 0x000fe200078e00a0 */
[----:B------:R-:W-:Y:S01]  /*45950*/  MOV R146, R161 ;  /* 0x000000a100927202 */ /* 0x000fe20000000f00 */
[----:B------:R-:W-:Y:S02]  /*45960*/  IMAD.MOV.U32 R161, RZ, RZ, R248 ;  /* 0x000000ffffa17224 */ /* 0x000fe400078e00f8 */
[----:B------:R-:W-:Y:S02]  /*45970*/  IMAD.MOV.U32 R160, RZ, RZ, R249 ;  /* 0x000000ffffa07224 */ /* 0x000fe400078e00f9 */
[----:B------:R-:W3:Y:S01]  /*45980*/  LDL.LU.64 R248, [R1+0x14e0] ;  /* 0x0014e00001f87983 */ /* 0x000ee20000300a00 */
[----:B------:R-:W-:-:S04]  /*45990*/  IMAD.MOV.U32 R149, RZ, RZ, R163 ;  /* 0x000000ffff957224 */ /* 0x000fc800078e00a3 */
[----:B------:R-:W-:Y:S02]  /*459a0*/  IMAD.MOV.U32 R145, RZ, RZ, R149 ;  /* 0x000000ffff917224 */ /* 0x000fe400078e0095 */
[----:B------:R-:W-:Y:S02]  /*459b0*/  IMAD.MOV.U32 R149, RZ, RZ, R153 ;  /* 0x000000ffff957224 */ /* 0x000fe400078e0099 */
[----:B------:R-:W-:Y:S02]  /*459c0*/  IMAD.MOV.U32 R153, RZ, RZ, R134 ;  /* 0x000000ffff997224 */ /* 0x000fe400078e0086 */
[----:B------:R-:W-:Y:S01]  /*459d0*/  IMAD.MOV.U32 R148, RZ, RZ, R162 ;  /* 0x000000ffff947224 */ /* 0x000fe200078e00a2 */
[C---:B----4-:R-:W-:Y:S08]  /*459e0*/  HMMA.1688.F32.TF32 R220, R164.reuse, R132, R220 ;  /* 0x00000084a4dc723c */ /* 0x050ff000000810dc */
[----:B--2---:R-:W-:Y:S01]  /*459f0*/  HMMA.1688.F32.TF32 R244, R164, R136, R244 ;  /* 0x00000088a4f4723c */ /* 0x004fe200000810f4 */
[----:B------:R-:W-:Y:S01]  /*45a00*/  IMAD.MOV.U32 R144, RZ, RZ, R148 ;  /* 0x000000ffff907224 */ /* 0x000fe200078e0094 */
[----:B------:R-:W-:Y:S01]  /*45a10*/  MOV R148, R152 ;  /* 0x0000009800947202 */ /* 0x000fe20000000f00 */
[----:B------:R-:W-:-:S05]  /*45a20*/  IMAD.MOV.U32 R152, RZ, RZ, R135 ;  /* 0x000000ffff987224 */ /* 0x000fca00078e0087 */
[----:B---3--:R-:W-:Y:S07]  /*45a30*/  HMMA.1688.F32.TF32 R248, R164, R140, R248 ;  /* 0x0000008ca4f8723c */ /* 0x008fee00000810f8 */
[----:B------:R-:W-:Y:S01]  /*45a40*/  IMAD.MOV.U32 R140, RZ, RZ, R161 ;  /* 0x000000ffff8c7224 */ /* 0x000fe200078e00a1 */
[----:B------:R-:W-:-:S08]  /*45a50*/  MOV R141, R160 ;  /* 0x000000a0008d7202 */ /* 0x000fd00000000f00 */
[----:B------:R-:W-:Y:S02]  /*45a60*/  IMAD.MOV.U32 R161, RZ, RZ, R246 ;  /* 0x000000ffffa17224 */ /* 0x000fe400078e00f6 */
[----:B------:R-:W-:Y:S01]  /*45a70*/  IMAD.MOV.U32 R160, RZ, RZ, R247 ;  /* 0x000000ffffa07224 */ /* 0x000fe200078e00f7 */
[----:B------:R-:W-:Y:S01]  /*45a80*/  HMMA.1688.F32.TF32 R164, R164, R128, R224 ;  /* 0x00000080a4a4723c */ /* 0x000fe200000810e0 */
[----:B------:R-:W-:Y:S04]  /*45a90*/  LDS R224, [R3+0x1a180] ;  /* 0x01a1800003e07984 */ /* 0x000fe80000000800 */
[----:B------:R-:W-:Y:S01]  /*45aa0*/  LDS R226, [R3+0x1b180] ;  /* 0x01b1800003e27984 */ /* 0x000fe20000000800 */
[----:B------:R-:W-:Y:S01]  /*45ab0*/  MOV R134, R248 ;  /* 0x000000f800867202 */ /* 0x000fe20000000f00 */
[----:B------:R-:W-:-:S02]  /*45ac0*/  IMAD.MOV.U32 R163, RZ, RZ, R249 ;  /* 0x000000ffffa37224 */ /* 0x000fc400078e00f9 */
[----:B------:R-:W-:Y:S01]  /*45ad0*/  LDS R225, [R0+0x1a180] ;  /* 0x01a1800000e17984 */ /* 0x000fe20000000800 */
[----:B------:R-:W-:Y:S02]  /*45ae0*/  IMAD.MOV.U32 R162, RZ, RZ, R250 ;  /* 0x000000ffffa27224 */ /* 0x000fe400078e00fa */
[----:B------:R-:W-:Y:S01]  /*45af0*/  IMAD.MOV.U32 R136, RZ, RZ, R134 ;  /* 0x000000ffff887224 */ /* 0x000fe200078e0086 */
[----:B------:R-:W-:Y:S01]  /*45b00*/  MOV R133, R163 ;  /* 0x000000a300857202 */ /* 0x000fe20000000f00 */
[----:B------:R-:W-:Y:S01]  /*45b10*/  IMAD.MOV.U32 R128, RZ, RZ, R161 ;  /* 0x000000ffff807224 */ /* 0x000fe200078e00a1 */
[----:B------:R-:W-:Y:S01]  /*45b20*/  LDS R163, [R0+0x1b000] ;  /* 0x01b0000000a37984 */ /* 0x000fe20000000800 */
[----:B------:R-:W-:Y:S02]  /*45b30*/  IMAD.MOV.U32 R132, RZ, RZ, R136 ;  /* 0x000000ffff847224 */ /* 0x000fe400078e0088 */
[----:B------:R-:W-:Y:S01]  /*45b40*/  IMAD.MOV.U32 R136, RZ, RZ, R162 ;  /* 0x000000ffff887224 */ /* 0x000fe200078e00a2 */
[----:B------:R-:W-:Y:S01]  /*45b50*/  LDS R161, [R0+0x1a000] ;  /* 0x01a0000000a17984 */ /* 0x000fe20000000800 */
[----:B------:R-:W-:-:S03]  /*45b60*/  IMAD.MOV.U32 R129, RZ, RZ, R160 ;  /* 0x000000ffff817224 */ /* 0x000fc600078e00a0 */
[----:B------:R-:W-:Y:S04]  /*45b70*/  LDS R160, [R3+0x1a000] ;  /* 0x01a0000003a07984 */ /* 0x000fe80000000800 */
[----:B------:R-:W1:Y:S01]  /*45b80*/  LDS R162, [R3+0x1b000] ;  /* 0x01b0000003a27984 */ /* 0x000e620000000800 */
[----:B------:R-:W-:Y:S02]  /*45b90*/  IMAD.MOV.U32 R249, RZ, RZ, R150 ;  /* 0x000000fffff97224 */ /* 0x000fe400078e0096 */
[----:B------:R-:W-:Y:S01]  /*45ba0*/  IMAD.MOV.U32 R248, RZ, RZ, R151 ;  /* 0x000000fffff87224 */ /* 0x000fe200078e0097 */
[----:B------:R-:W-:Y:S01]  /*45bb0*/  MOV R151, R245 ;  /* 0x000000f500977202 */ /* 0x000fe20000000f00 */
[----:B------:R-:W-:Y:S01]  /*45bc0*/  IMAD.MOV.U32 R150, RZ, RZ, R244 ;  /* 0x000000ffff967224 */ /* 0x000fe200078e00f4 */
[----:B------:R-:W-:Y:S01]  /*45bd0*/  LDS R227, [R0+0x1b180] ;  /* 0x01b1800000e37984 */ /* 0x000fe20000000800 */
[C---:B-1----:R-:W-:Y:S01]  /*45be0*/  HMMA.1688.F32.TF32 R240, R160.reuse, R158, R240 ;  /* 0x0000009ea0f0723c */ /* 0x042fe200000810f0 */
[----:B------:R-:W-:Y:S01]  /*45bf0*/  IMAD.MOV.U32 R135, RZ, RZ, R251 ;  /* 0x000000ffff877224 */ /* 0x000fe200078e00fb */
[----:B------:R-:W-:Y:S11]  /*45c00*/  MOV R251, R146 ;  /* 0x0000009200fb7202 */ /* 0x000ff60000000f00 */
[----:B------:R-:W-:Y:S10]  /*45c10*/  @!UPT UIADD3 URZ, URZ, URZ, URZ ;  /* 0x0000003f3f3ff290 */ /* 0x000ff4000fffe03f */
[----:B------:R-:W-:Y:S04]  /*45c20*/  STL.64 [R1+0x300], R240 ;  /* 0x000300f001007387 */ /* 0x000fe80000100a00 */
[----:B------:R1:W-:Y:S02]  /*45c30*/  STL.64 [R1+0x308], R242 ;  /* 0x000308f201007387 */ /* 0x0003e40000100a00 */
[----:B-1----:R-:W-:Y:S01]  /*45c40*/  MOV R242, R150 ;  /* 0x0000009600f27202 */ /* 0x002fe20000000f00 */
[----:B------:R-:W-:Y:S01]  /*45c50*/  IMAD.MOV.U32 R243, RZ, RZ, R151 ;  /* 0x000000fffff37224 */ /* 0x000fe200078e0097 */
[----:B------:R-:W2:Y:S04]  /*45c60*/  LDL.LU R150, [R1+0x14dc] ;  /* 0x0014dc0001967983 */ /* 0x000ea80000300800 */
[----:B------:R-:W2:Y:S01]  /*45c70*/  LDL.LU R151, [R1+0x14d8] ;  /* 0x0014d80001977983 */ /* 0x000ea20000300800 */
[----:B------:R-:W-:Y:S01]  /*45c80*/  IMAD.MOV.U32 R250, RZ, RZ, R147 ;  /* 0x000000fffffa7224 */ /* 0x000fe200078e0093 */
[----:B------:R-:W-:Y:S01]  /*45c90*/  MOV R147, R223 ;  /* 0x000000df00937202 */ /* 0x000fe20000000f00 */
[----:B------:R-:W-:Y:S01]  /*45ca0*/  IMAD.MOV.U32 R146, RZ, RZ, R222 ;  /* 0x000000ffff927224 */ /* 0x000fe200078e00de */
[----:B------:R-:W-:Y:S01]  /*45cb0*/  HMMA.1688.F32.TF32 R120, R160, R154, R120 ;  /* 0x0000009aa078723c */ /* 0x000fe20000081078 */
[----:B------:R-:W-:Y:S01]  /*45cc0*/  IMAD.MOV.U32 R137, RZ, RZ, R135 ;  /* 0x000000ffff897224 */ /* 0x000fe200078e0087 */
[----:B------:R-:W-:Y:S01]  /*45cd0*/  MOV R246, R166 ;  /* 0x000000a600f67202 */ /* 0x000fe20000000f00 */
[----:B------:R-:W-:Y:S01]  /*45ce0*/  IMAD.MOV.U32 R240, RZ, RZ, R146 ;  /* 0x000000fffff07224 */ /* 0x000fe200078e0092 */
[----:B------:R-:W-:Y:S01]  /*45cf0*/  LDS R166, [R3+0x1b080] ;  /* 0x01b0800003a67984 */ /* 0x000fe20000000800 */
[----:B------:R-:W-:-:S03]  /*45d00*/  IMAD.MOV.U32 R241, RZ, RZ, R147 ;  /* 0x000000fffff17224 */ /* 0x000fc600078e0093 */
[----:B------:R-:W3:Y:S04]  /*45d10*/  LDL.LU R146, [R1+0x14d4] ;  /* 0x0014d40001927983 */ /* 0x000ee80000300800 */
[----:B------:R-:W3:Y:S01]  /*45d20*/  LDL.LU R147, [R1+0x14d0] ;  /* 0x0014d00001937983 */ /* 0x000ee20000300800 */
[----:B------:R-:W-:Y:S02]  /*45d30*/  IMAD.MOV.U32 R134, RZ, RZ, R220 ;  /* 0x000000ffff867224 */ /* 0x000fe400078e00dc */
[----:B------:R-:W-:Y:S01]  /*45d40*/  IMAD.MOV.U32 R135, RZ, RZ, R221 ;  /* 0x000000ffff877224 */ /* 0x000fe200078e00dd */
[----:B------:R-:W-:Y:S01]  /*45d50*/  HMMA.1688.F32.TF32 R8, R160, R142, R8 ;  /* 0x0000008ea008723c */ /* 0x000fe20000081008 */
[----:B------:R-:W-:Y:S01]  /*45d60*/  IMAD.MOV.U32 R247, RZ, RZ, R165 ;  /* 0x000000fffff77224 */ /* 0x000fe200078e00a5 */
[----:B------:R-:W-:Y:S01]  /*45d70*/  LDS R220, [R3+0x1a100] ;  /* 0x01a1000003dc7984 */ /* 0x000fe20000000800 */
[----:B------:R-:W-:-:S02]  /*45d80*/  IMAD.MOV.U32 R245, RZ, RZ, R167 ;  /* 0x000000fffff57224 */ /* 0x000fc400078e00a7 */
[----:B------:R-:W-:Y:S01]  /*45d90*/  IMAD.MOV.U32 R244, RZ, RZ, R164 ;  /* 0x000000fffff47224 */ /* 0x000fe200078e00a4 */
[----:B------:R-:W-:Y:S04]  /*45da0*/  LDS R165, [R0+0x1a080] ;  /* 0x01a0800000a57984 */ /* 0x000fe80000000800 */
[----:B------:R-:W-:Y:S04]  /*45db0*/  STL.64 [R1+0x2f0], R120 ;  /* 0x0002f07801007387 */ /* 0x000fe80000100a00 */
[----:B------:R1:W-:Y:S04]  /*45dc0*/  STL.64 [R1+0x2f8], R122 ;  /* 0x0002f87a01007387 */ /* 0x0003e80000100a00 */
[----:B------:R-:W-:Y:S04]  /*45dd0*/  LDS R164, [R3+0x1a080] ;  /* 0x01a0800003a47984 */ /* 0x000fe80000000800 */
[----:B------:R-:W4:Y:S01]  /*45de0*/  LDS R167, [R0+0x1b080] ;  /* 0x01b0800000a77984 */ /* 0x000f220000000800 */
[----:B-1----:R-:W-:Y:S01]  /*45df0*/  MOV R122, R134 ;  /* 0x00000086007a7202 */ /* 0x002fe20000000f00 */
[----:B------:R-:W-:-:S02]  /*45e00*/  IMAD.MOV.U32 R123, RZ, RZ, R135 ;  /* 0x000000ffff7b7224 */ /* 0x000fc400078e0087 */
[----:B------:R-:W4:Y:S04]  /*45e10*/  LDL.LU R134, [R1+0x14cc] ;  /* 0x0014cc0001867983 */ /* 0x000f280000300800 */
[----:B------:R-:W4:Y:S04]  /*45e20*/  LDL.LU R135, [R1+0x14c8] ;  /* 0x0014c80001877983 */ /* 0x000f280000300800 */
[----:B------:R-:W-:Y:S04]  /*45e30*/  LDS R222, [R3+0x1b100] ;  /* 0x01b1000003de7984 */ /* 0x000fe80000000800 */
[----:B------:R-:W-:Y:S04]  /*45e40*/  LDS R221, [R0+0x1a100] ;  /* 0x01a1000000dd7984 */ /* 0x000fe80000000800 */
[----:B------:R-:W1:Y:S01]  /*45e50*/  LDS R223, [R0+0x1b100] ;  /* 0x01b1000000df7984 */ /* 0x000e620000000800 */
[C---:B--2---:R-:W-:Y:S11]  /*45e60*/  HMMA.1688.F32.TF32 R124, R160.reuse, R150, R124 ;  /* 0x00000096a07c723c */ /* 0x044ff6000008107c */
[----:B------:R-:W-:Y:S11]  /*45e70*/  @!UPT UIADD3 URZ, URZ, URZ, URZ ;  /* 0x0000003f3f3ff290 */ /* 0x000ff6000fffe03f */
[----:B------:R-:W-:Y:S01]  /*45e80*/  @!UPT UIADD3 URZ, URZ, URZ, URZ ;  /* 0x0000003f3f3ff290 */ /* 0x000fe2000fffe03f */
[----:B------:R-:W-:Y:S04]  /*45e90*/  STL.64 [R1+0x2e0], R124 ;  /* 0x0002e07c01007387 */ /* 0x000fe80000100a00 */
[----:B------:R3:W-:Y:S02]  /*45ea0*/  STL.64 [R1+0x2e8], R126 ;  /* 0x0002e87e01007387 */ /* 0x0007e40000100a00 */
[C---:B---3--:R-:W-:Y:S08]  /*45eb0*/  HMMA.1688.F32.TF32 R124, R160.reuse, R146, R4 ;  /* 0x00000092a07c723c */ /* 0x048ff00000081004 */
[C---:B------:R-:W-:Y:S11]  /*45ec0*/  HMMA.1688.F32.TF32 R4, R160.reuse, R138, R12 ;  /* 0x0000008aa004723c */ /* 0x040ff6000008100c */
[----:B------:R-:W-:Y:S04]  /*45ed0*/  @!UPT UIADD3 URZ, URZ, URZ, URZ ;  /* 0x0000003f3f3ff290 */ /* 0x000fe8000fffe03f */
[----:B------:R-:W-:Y:S04]  /*45ee0*/  STL.64 [R1+0x2d0], R124 ;  /* 0x0002d07c01007387 */ /* 0x000fe80000100a00 */
[----:B------:R-:W-:Y:S04]  /*45ef0*/  STL.64 [R1+0x2d8], R126 ;  /* 0x0002d87e01007387 */ /* 0x000fe80000100a00 */
[----:B------:R-:W-:Y:S04]  /*45f00*/  STL.64 [R1+0x2c0], R8 ;  /* 0x0002c00801007387 */ /* 0x000fe80000100a00 */
[----:B------:R-:W-:Y:S04]  /*45f10*/  STL.64 [R1+0x2c8], R10 ;  /* 0x0002c80a01007387 */ /* 0x000fe80000100a00 */
[----:B------:R-:W-:Y:S04]  /*45f20*/  STL.64 [R1+0x2b0], R4 ;  /* 0x0002b00401007387 */ /* 0x000fe80000100a00 */
[----:B------:R4:W-:Y:S02]  /*45f30*/  STL.64 [R1+0x2b8], R6 ;  /* 0x0002b80601007387 */ /* 0x0009e40000100a00 */
[C---:B----4-:R-:W-:Y:S08]  /*45f40*/  HMMA.1688.F32.TF32 R4, R160.reuse, R134, R16 ;  /* 0x00000086a004723c */ /* 0x050ff00000081010 */
[----:B------:R-:W-:Y:S08]  /*45f50*/  HMMA.1688.F32.TF32 R12, R160, R130, R20 ;  /* 0x00000082a00c723c */ /* 0x000ff00000081014 */
[C---:B------:R-:W-:Y:S07]  /*45f60*/  HMMA.1688.F32.TF32 R8, R164.reuse, R158, R24 ;  /* 0x0000009ea408723c */ /* 0x040fee0000081018 */
[----:B------:R-:W-:Y:S04]  /*45f70*/  STL.64 [R1+0x2a0], R4 ;  /* 0x0002a00401007387 */ /* 0x000fe80000100a00 */
[----:B------:R2:W-:Y:S02]  /*45f80*/  STL.64 [R1+0x2a8], R6 ;  /* 0x0002a80601007387 */ /* 0x0005e40000100a00 */
[C---:B--2---:R-:W-:Y:S02]  /*45f90*/  HMMA.1688.F32.TF32 R4, R164.reuse, R154, R28 ;  /* 0x0000009aa404723c */ /* 0x044fe4000008101c */
[----:B------:R-:W-:Y:S04]  /*45fa0*/  STL.64 [R1+0x230], R12 ;  /* 0x0002300c01007387 */ /* 0x000fe80000100a00 */
[----:B------:R2:W-:Y:S04]  /*45fb0*/  STL.64 [R1+0x238], R14 ;  /* 0x0002380e01007387 */ /* 0x0005e80000100a00 */
[----:B------:R-:W-:Y:S04]  /*45fc0*/  STL.64 [R1+0x220], R8 ;  /* 0x0002200801007387 */ /* 0x000fe80000100a00 */
[----:B------:R3:W-:Y:S01]  /*45fd0*/  STL.64 [R1+0x228], R10 ;  /* 0x0002280a01007387 */ /* 0x0007e20000100a00 */
[C---:B--2---:R-:W-:Y:S08]  /*45fe0*/  HMMA.1688.F32.TF32 R12, R164.reuse, R150, R32 ;  /* 0x00000096a40c723c */ /* 0x044ff00000081020 */
[C---:B------:R-:W-:Y:S01]  /*45ff0*/  HMMA.1688.F32.TF32 R124, R164.reuse, R134, R48 ;  /* 0x00000086a47c723c */ /* 0x040fe20000081030 */
[----:B------:R-:W-:Y:S04]  /*46000*/  STL.64 [R1+0x210], R4 ;  /* 0x0002100401007387 */ /* 0x000fe80000100a00 */
[----:B------:R2:W-:Y:S03]  /*46010*/  STL.64 [R1+0x218], R6 ;  /* 0x0002180601007387 */ /* 0x0005e60000100a00 */
[----:B---3--:R-:W-:Y:S08]  /*46020*/  HMMA.1688.F32.TF32 R8, R164, R146, R36 ;  /* 0x00000092a408723c */ /* 0x008ff00000081024 */
[----:B-1----:R-:W-:Y:S01]  /*46030*/  HMMA.1688.F32.TF32 R16, R220, R138, R76 ;  /* 0x0000008adc10723c */ /* 0x002fe2000008104c */
[----:B------:R-:W-:Y:S01]  /*46040*/  MOV R28, R216 ;  /* 0x000000d8001c7202 */ /* 0x000fe20000000f00 */
[----:B------:R-:W-:Y:S01]  /*46050*/  IMAD.MOV.U32 R29, RZ, RZ, R217 ;  /* 0x000000ffff1d7224 */ /* 0x000fe200078e00d9 */
[----:B------:R-:W-:Y:S01]  /*46060*/  MOV R24, R212 ;  /* 0x000000d400187202 */ /* 0x000fe20000000f00 */
[----:B------:R-:W-:Y:S01]  /*46070*/  IMAD.MOV.U32 R30, RZ, RZ, R218 ;  /* 0x000000ffff1e7224 */ /* 0x000fe200078e00da */
[----:B------:R-:W-:Y:S01]  /*46080*/  MOV R20, R208 ;  /* 0x000000d000147202 */ /* 0x000fe20000000f00 */
[----:B------:R-:W-:Y:S01]  /*46090*/  IMAD.MOV.U32 R31, RZ, RZ, R219 ;  /* 0x000000ffff1f7224 */ /* 0x000fe200078e00db */
[----:B------:R-:W-:Y:S01]  /*460a0*/  LDS R32, [R3+0x1a300] ;  /* 0x01a3000003207984 */ /* 0x000fe20000000800 */
[----:B--2---:R-:W-:Y:S03]  /*460b0*/  HMMA.1688.F32.TF32 R4, R164, R142, R40 ;  /* 0x0000008ea404723c */ /* 0x004fe60000081028 */
[----:B------:R-:W-:Y:S04]  /*460c0*/  STL.64 [R1+0x200], R12 ;  /* 0x0002000c01007387 */ /* 0x000fe80000100a00 */
[----:B------:R-:W-:Y:S04]  /*460d0*/  STL.64 [R1+0x208], R14 ;  /* 0x0002080e01007387 */ /* 0x000fe80000100a00 */
[----:B------:R-:W-:Y:S04]  /*460e0*/  STL.64 [R1+0x1f0], R8 ;  /* 0x0001f00801007387 */ /* 0x000fe80000100a00 */
[----:B------:R1:W-:Y:S01]  /*460f0*/  STL.64 [R1+0x1f8], R10 ;  /* 0x0001f80a01007387 */ /* 0x0003e20000100a00 */
[----:B------:R-:W-:-:S02]  /*46100*/  IMAD.MOV.U32 R25, RZ, RZ, R213 ;  /* 0x000000ffff197224 */ /* 0x000fc400078e00d5 */
[----:B------:R-:W-:Y:S01]  /*46110*/  IMAD.MOV.U32 R26, RZ, RZ, R214 ;  /* 0x000000ffff1a7224 */ /* 0x000fe200078e00d6 */
[----:B------:R-:W-:Y:S04]  /*46120*/  LDS R34, [R3+0x1b300] ;  /* 0x01b3000003227984 */ /* 0x000fe80000000800 */
[----:B------:R-:W-:Y:S04]  /*46130*/  STL.64 [R1+0x1e0], R4 ;  /* 0x0001e00401007387 */ /* 0x000fe80000100a00 */
[----:B------:R2:W-:Y:S01]  /*46140*/  STL.64 [R1+0x1e8], R6 ;  /* 0x0001e80601007387 */ /* 0x0005e20000100a00 */
[----:B-1----:R-:W-:Y:S01]  /*46150*/  HMMA.1688.F32.TF32 R8, R164, R130, R52 ;  /* 0x00000082a408723c */ /* 0x002fe20000081034 */
[----:B------:R-:W-:-:S02]  /*46160*/  IMAD.MOV.U32 R27, RZ, RZ, R215 ;  /* 0x000000ffff1b7224 */ /* 0x000fc400078e00d7 */
[----:B------:R-:W-:Y:S01]  /*46170*/  IMAD.MOV.U32 R21, RZ, RZ, R209 ;  /* 0x000000ffff157224 */ /* 0x000fe200078e00d1 */
[----:B------:R-:W-:Y:S04]  /*46180*/  LDS R4, [R3+0x1a280] ;  /* 0x01a2800003047984 */ /* 0x000fe80000000800 */
[----:B------:R-:W-:Y:S01]  /*46190*/  HMMA.1688.F32.TF32 R12, R220, R154, R60 ;  /* 0x0000009adc0c723c */ /* 0x000fe2000008103c */
[----:B------:R-:W-:Y:S01]  /*461a0*/  IMAD.MOV.U32 R22, RZ, RZ, R210 ;  /* 0x000000ffff167224 */ /* 0x000fe200078e00d2 */
[----:B------:R-:W-:Y:S01]  /*461b0*/  LDS R5, [R0+0x1a280] ;  /* 0x01a2800000057984 */ /* 0x000fe20000000800 */
[----:B--2---:R-:W-:Y:S02]  /*461c0*/  IMAD.MOV.U32 R7, RZ, RZ, R122 ;  /* 0x000000ffff077224 */ /* 0x004fe400078e007a */
[----:B------:R-:W-:Y:S01]  /*461d0*/  IMAD.MOV.U32 R6, RZ, RZ, R123 ;  /* 0x000000ffff067224 */ /* 0x000fe200078e007b */
[----:B------:R-:W-:Y:S02]  /*461e0*/  LDS R33, [R0+0x1a300] ;  /* 0x01a3000000217984 */ /* 0x000fe40000000800 */
[----:B------:R-:W-:Y:S01]  /*461f0*/  HMMA.1688.F32.TF32 R120, R164, R138, R44 ;  /* 0x0000008aa478723c */ /* 0x000fe2000008102c */
[----:B------:R-:W-:Y:S01]  /*46200*/  IMAD.MOV.U32 R23, RZ, RZ, R211 ;  /* 0x000000ffff177224 */ /* 0x000fe200078e00d3 */
[----:B------:R-:W1:Y:S04]  /*46210*/  LDS R35, [R0+0x1b300] ;  /* 0x01b3000000237984 */ /* 0x000e680000000800 */
[----:B------:R-:W-:Y:S02]  /*46220*/  LDS R36, [R3+0x1a380] ;  /* 0x01a3800003247984 */ /* 0x000fe40000000800 */
[C---:B------:R-:W-:Y:S02]  /*46230*/  HMMA.1688.F32.TF32 R164, R220.reuse, R158, R56 ;  /* 0x0000009edca4723c */ /* 0x040fe40000081038 */
[----:B------:R-:W-:Y:S04]  /*46240*/  LDS R38, [R3+0x1b380] ;  /* 0x01b3800003267984 */ /* 0x000fe80000000800 */
[----:B------:R-:W-:Y:S04]  /*46250*/  LDS R37, [R0+0x1a380] ;  /* 0x01a3800000257984 */ /* 0x000fe80000000800 */
[----:B------:R-:W-:Y:S05]  /*46260*/  LDS R39, [R0+0x1b380] ;  /* 0x01b3800000277984 */ /* 0x000fea0000000800 */
        /* <DEDUP_REMOVED lines=8> */
[----:B------:R-:W-:Y:S04]  /*462f0*/  STL.64 [R1+0x1d0], R8 ;  /* 0x0001d00801007387 */ /* 0x000fe80000100a00 */
[----:B------:R2:W-:Y:S02]  /*46300*/  STL.64 [R1+0x1d8], R10 ;  /* 0x0001d80a01007387 */ /* 0x0005e40000100a00 */
[C---:B--2---:R-:W-:Y:S02]  /*46310*/  HMMA.1688.F32.TF32 R8, R220.reuse, R150, R64 ;  /* 0x00000096dc08723c */ /* 0x044fe40000081040 */
[----:B------:R-:W-:Y:S04]  /*46320*/  STL [R1+0x1454], R164 ;  /* 0x001454a401007387 */ /* 0x000fe80000100800 */
[----:B------:R-:W-:Y:S04]  /*46330*/  STL [R1+0x1450], R165 ;  /* 0x001450a501007387 */ /* 0x000fe80000100800 */
[----:B------:R-:W-:Y:S04]  /*46340*/  STL [R1+0x144c], R166 ;  /* 0x00144ca601007387 */ /* 0x000fe80000100800 */
[----:B------:R-:W-:Y:S04]  /*46350*/  STL [R1+0x1428], R167 ;  /* 0x001428a701007387 */ /* 0x000fe80000100800 */
[----:B------:R-:W-:Y:S04]  /*46360*/  STL.64 [R1+0x1c0], R12 ;  /* 0x0001c00c01007387 */ /* 0x000fe80000100a00 */
[----:B------:R2:W-:Y:S04]  /*46370*/  STL.64 [R1+0x1c8], R14 ;  /* 0x0001c80e01007387 */ /* 0x0005e80000100a00 */
[----:B------:R-:W-:Y:S04]  /*46380*/  STL.64 [R1+0x1b0], R8 ;  /* 0x0001b00801007387 */ /* 0x000fe80000100a00 */
[----:B------:R3:W-:Y:S01]  /*46390*/  STL.64 [R1+0x1b8], R10 ;  /* 0x0001b80a01007387 */ /* 0x0007e20000100a00 */
[C---:B--2---:R-:W-:Y:S08]  /*463a0*/  HMMA.1688.F32.TF32 R12, R220.reuse, R146, R68 ;  /* 0x00000092dc0c723c */ /* 0x044ff00000081044 */
[C---:B---3--:R-:W-:Y:S11]  /*463b0*/  HMMA.1688.F32.TF32 R8, R220.reuse, R142, R72 ;  /* 0x0000008edc08723c */ /* 0x048ff60000081048 */
[----:B------:R-:W-:Y:S04]  /*463c0*/  @!UPT UIADD3 URZ, URZ, URZ, URZ ;  /* 0x0000003f3f3ff290 */ /* 0x000fe8000fffe03f */
[----:B------:R-:W-:Y:S04]  /*463d0*/  STL.64 [R1+0x1a0], R12 ;  /* 0x0001a00c01007387 */ /* 0x000fe80000100a00 */
[----:B------:R2:W-:Y:S04]  /*463e0*/  STL.64 [R1+0x1a8], R14 ;  /* 0x0001a80e01007387 */ /* 0x0005e80000100a00 */
[----:B------:R-:W-:Y:S04]  /*463f0*/  STL.64 [R1+0x190], R8 ;  /* 0x0001900801007387 */ /* 0x000fe80000100a00 */
[----:B------:R3:W-:Y:S01]  /*46400*/  STL.64 [R1+0x198], R10 ;  /* 0x0001980a01007387 */ /* 0x0007e20000100a00 */
[C---:B--2---:R-:W-:Y:S08]  /*46410*/  HMMA.1688.F32.TF32 R12, R220.reuse, R134, R80 ;  /* 0x00000086dc0c723c */ /* 0x044ff00000081050 */
[----:B---3--:R-:W-:Y:S01]  /*46420*/  HMMA.1688.F32.TF32 R8, R220, R130, R84 ;  /* 0x00000082dc08723c */ /* 0x008fe20000081054 */
[----:B------:R-:W-:Y:S04]  /*46430*/  STL.64 [R1+0x180], R16 ;  /* 0x0001801001007387 */ /* 0x000fe80000100a00 */
[----:B------:R-:W-:Y:S10]  /*46440*/  STL.64 [R1+0x188], R18 ;  /* 0x0001881201007387 */ /* 0x000ff40000100a00 */
        /* <DEDUP_REMOVED lines=8> */
[----:B------:R-:W-:Y:S04]  /*464d0*/  STL.64 [R1+0x158], R14 ;  /* 0x0001580e01007387 */ /* 0x000fe80000100a00 */
[----:B------:R-:W-:Y:S04]  /*464e0*/  STL.64 [R1+0x140], R8 ;  /* 0x0001400801007387 */ /* 0x000fe80000100a00 */
[----:B------:R2:W-:Y:S02]  /*464f0*/  STL.64 [R1+0x148], R10 ;  /* 0x0001480a01007387 */ /* 0x0005e40000100a00 */
[C---:B--2---:R-:W-:Y:S01]  /*46500*/  HMMA.1688.F32.TF32 R8, R224.reuse, R150, R96 ;  /* 0x00000096e008723c */ /* 0x044fe20000081060 */
[----:B------:R-:W-:Y:S01]  /*46510*/  IMAD.MOV.U32 R15, RZ, RZ, R247 ;  /* 0x000000ffff0f7224 */ /* 0x000fe200078e00f7 */
[----:B------:R-:W-:Y:S01]  /*46520*/  MOV R72, R199 ;  /* 0x000000c700487202 */ /* 0x000fe20000000f00 */
[----:B------:R-:W-:Y:S01]  /*46530*/  IMAD.MOV.U32 R14, RZ, RZ, R244 ;  /* 0x000000ffff0e7224 */ /* 0x000fe200078e00f4 */
[----:B------:R-:W-:Y:S04]  /*46540*/  LDS R247, [R0+0x1b200] ;  /* 0x01b2000000f77984 */ /* 0x000fe80000000800 */
[----:B------:R-:W-:Y:S01]  /*46550*/  LDS R244, [R3+0x1a200] ;  /* 0x01a2000003f47984 */ /* 0x000fe20000000800 */
[----:B------:R-:W-:Y:S01]  /*46560*/  HMMA.1688.F32.TF32 R220, R224, R134, R112 ;  /* 0x00000086e0dc723c */ /* 0x000fe20000081070 */
[----:B------:R-:W-:-:S02]  /*46570*/  IMAD.MOV.U32 R73, RZ, RZ, R203 ;  /* 0x000000ffff497224 */ /* 0x000fc400078e00cb */
[----:B------:R-:W-:-:S05]  /*46580*/  IMAD.MOV.U32 R74, RZ, RZ, R206 ;  /* 0x000000ffff4a7224 */ /* 0x000fca00078e00ce */
[C---:B-1----:R-:W-:Y:S01]  /*46590*/  HMMA.1688.F32.TF32 R20, R32.reuse, R142, R20 ;  /* 0x0000008e2014723c */ /* 0x042fe20000081014 */
[----:B------:R-:W-:Y:S01]  /*465a0*/  IMAD.MOV.U32 R75, RZ, RZ, R207 ;  /* 0x000000ffff4b7224 */ /* 0x000fe200078e00cf */
[----:B------:R-:W-:Y:S01]  /*465b0*/  MOV R68, R152 ;  /* 0x0000009800447202 */ /* 0x000fe20000000f00 */
[----:B------:R-:W-:Y:S01]  /*465c0*/  IMAD.MOV.U32 R69, RZ, RZ, R153 ;  /* 0x000000ffff457224 */ /* 0x000fe200078e0099 */
[----:B------:R-:W-:Y:S03]  /*465d0*/  LDS R96, [R3+0x1c000] ;  /* 0x01c0000003607984 */ /* 0x000fe60000000800 */
[----:B------:R-:W-:Y:S01]  /*465e0*/  MOV R164, R8 ;  /* 0x0000000800a47202 */ /* 0x000fe20000000f00 */
[----:B------:R-:W-:Y:S01]  /*465f0*/  IMAD.MOV.U32 R165, RZ, RZ, R9 ;  /* 0x000000ffffa57224 */ /* 0x000fe200078e0009 */
[----:B------:R-:W-:Y:S01]  /*46600*/  HMMA.1688.F32.TF32 R24, R32, R138, R24 ;  /* 0x0000008a2018723c */ /* 0x000fe20000081018 */
[----:B------:R-:W-:Y:S01]  /*46610*/  IMAD.MOV.U32 R166, RZ, RZ, R10 ;  /* 0x000000ffffa67224 */ /* 0x000fe200078e000a */
[----:B------:R-:W-:Y:S01]  /*46620*/  LDS R98, [R3+0x1d000] ;  /* 0x01d0000003627984 */ /* 0x000fe20000000800 */
[----:B------:R-:W-:-:S02]  /*46630*/  IMAD.MOV.U32 R124, RZ, RZ, R11 ;  /* 0x000000ffff7c7224 */ /* 0x000fc400078e000b */
[----:B------:R-:W-:Y:S01]  /*46640*/  IMAD.MOV.U32 R70, RZ, RZ, R157 ;  /* 0x000000ffff467224 */ /* 0x000fe200078e009d */
[----:B------:R-:W-:Y:S02]  /*46650*/  LDS R97, [R0+0x1c000] ;  /* 0x01c0000000617984 */ /* 0x000fe40000000800 */
[C---:B------:R-:W-:Y:S01]  /*46660*/  HMMA.1688.F32.TF32 R8, R224.reuse, R146, R100 ;  /* 0x00000092e008723c */ /* 0x040fe20000081064 */
[----:B------:R-:W-:Y:S01]  /*46670*/  IMAD.MOV.U32 R71, RZ, RZ, R156 ;  /* 0x000000ffff477224 */ /* 0x000fe200078e009c */
[----:B------:R-:W-:Y:S11]  /*46680*/  LDS R99, [R0+0x1d000] ;  /* 0x01d0000000637984 */ /* 0x000ff60000000800 */
[----:B------:R-:W-:Y:S11]  /*46690*/  @!UPT UIADD3 URZ, URZ, URZ, URZ ;  /* 0x0000003f3f3ff290 */ /* 0x000ff6000fffe03f */
[----:B------:R-:W-:Y:S01]  /*466a0*/  MOV R125, R8 ;  /* 0x00000008007d7202 */ /* 0x000fe20000000f00 */
[----:B------:R-:W-:Y:S02]  /*466b0*/  IMAD.MOV.U32 R126, RZ, RZ, R9 ;  /* 0x000000ffff7e7224 */ /* 0x000fe400078e0009 */
[----:B------:R-:W-:Y:S02]  /*466c0*/  IMAD.MOV.U32 R127, RZ, RZ, R10 ;  /* 0x000000ffff7f7224 */ /* 0x000fe400078e000a */
[----:B------:R-:W-:Y:S02]  /*466d0*/  IMAD.MOV.U32 R120, RZ, RZ, R11 ;  /* 0x000000ffff787224 */ /* 0x000fe400078e000b */
[C---:B------:R-:W-:Y:S11]  /*466e0*/  HMMA.1688.F32.TF32 R8, R224.reuse, R142, R104 ;  /* 0x0000008ee008723c */ /* 0x040ff60000081068 */
        /* <DEDUP_REMOVED lines=8> */
[----:B------:R-:W-:Y:S01]  /*46770*/  @!UPT UIADD3 URZ, URZ, URZ, URZ ;  /* 0x0000003f3f3ff290 */ /* 0x000fe2000fffe03f */
[----:B------:R1:W-:Y:S02]  /*46780*/  STL.64 [R1+0x100], R8 ;  /* 0x0001000801007387 */ /* 0x0003e40000100a00 */
[----:B-1----:R-:W-:Y:S01]  /*46790*/  IMAD.MOV.U32 R8, RZ, RZ, R246 ;  /* 0x000000ffff087224 */ /* 0x002fe200078e00f6 */
[----:B------:R-:W-:Y:S01]  /*467a0*/  MOV R9, R245 ;  /* 0x000000f500097202 */ /* 0x000fe20000000f00 */
[----:B------:R-:W-:Y:S04]  /*467b0*/  LDS R246, [R3+0x1b200] ;  /* 0x01b2000003f67984 */ /* 0x000fe80000000800 */
[----:B------:R-:W1:Y:S01]  /*467c0*/  LDS R245, [R0+0x1a200] ;  /* 0x01a2000000f57984 */ /* 0x000e620000000800 */
[----:B------:R-:W-:Y:S03]  /*467d0*/  HMMA.1688.F32.TF32 R224, R224, R130, R116 ;  /* 0x00000082e0e0723c */ /* 0x000fe60000081074 */
[----:B------:R-:W-:Y:S04]  /*467e0*/  STL.64 [R1+0x108], R10 ;  /* 0x0001080a01007387 */ /* 0x000fe80000100a00 */
[----:B------:R-:W-:Y:S04]  /*467f0*/  STL [R1+0x13f4], R220 ;  /* 0x0013f4dc01007387 */ /* 0x000fe80000100800 */
[----:B------:R-:W-:Y:S04]  /*46800*/  STL [R1+0x13f0], R221 ;  /* 0x0013f0dd01007387 */ /* 0x000fe80000100800 */
[----:B------:R-:W-:Y:S04]  /*46810*/  STL [R1+0x13ec], R222 ;  /* 0x0013ecde01007387 */ /* 0x000fe80000100800 */
[----:B------:R-:W-:Y:S01]  /*46820*/  STL [R1+0x13e8], R223 ;  /* 0x0013e8df01007387 */ /* 0x000fe20000100800 */
[C---:B-1----:R-:W-:Y:S03]  /*46830*/  HMMA.1688.F32.TF32 R16, R244.reuse, R158, R168 ;  /* 0x0000009ef410723c */ /* 0x042fe600000810a8 */
[----:B------:R-:W-:Y:S04]  /*46840*/  STL [R1+0x1404], R224 ;  /* 0x001404e001007387 */ /* 0x000fe80000100800 */
[----:B------:R-:W-:Y:S04]  /*46850*/  STL [R1+0x1400], R225 ;  /* 0x001400e101007387 */ /* 0x000fe80000100800 */
[----:B------:R-:W-:Y:S04]  /*46860*/  STL [R1+0x13fc], R226 ;  /* 0x0013fce201007387 */ /* 0x000fe80000100800 */
[----:B------:R-:W-:Y:S08]  /*46870*/  STL [R1+0x13f8], R227 ;  /* 0x0013f8e301007387 */ /* 0x000ff00000100800 */
[----:B------:R-:W-:Y:S04]  /*46880*/  STL.64 [R1+0x290], R16 ;  /* 0x0002901001007387 */ /* 0x000fe80000100a00 */
[----:B------:R1:W-:Y:S02]  /*46890*/  STL.64 [R1+0x298], R18 ;  /* 0x0002981201007387 */ /* 0x0003e40000100a00 */
[C---:B-1----:R-:W-:Y:S11]  /*468a0*/  HMMA.1688.F32.TF32 R16, R244.reuse, R154, R172 ;  /* 0x0000009af410723c */ /* 0x042ff600000810ac */
[----:B------:R-:W-:Y:S11]  /*468b0*/  @!UPT UIADD3 URZ, URZ, URZ, URZ ;  /* 0x0000003f3f3ff290 */ /* 0x000ff6000fffe03f */
[----:B------:R-:W-:Y:S02]  /*468c0*/  @!UPT UIADD3 URZ, URZ, URZ, URZ ;  /* 0x0000003f3f3ff290 */ /* 0x000fe4000fffe03f */
[----:B------:R-:W-:Y:S01]  /*468d0*/  IMAD.MOV.U32 R220, RZ, RZ, R16 ;  /* 0x000000ffffdc7224 */ /* 0x000fe200078e0010 */
[----:B------:R-:W-:Y:S01]  /*468e0*/  MOV R222, R18 ;  /* 0x0000001200de7202 */ /* 0x000fe20000000f00 */
[----:B------:R-:W-:Y:S02]  /*468f0*/  IMAD.MOV.U32 R221, RZ, RZ, R17 ;  /* 0x000000ffffdd7224 */ /* 0x000fe400078e0011 */
[----:B------:R-:W-:Y:S02]  /*46900*/  IMAD.MOV.U32 R223, RZ, RZ, R19 ;  /* 0x000000ffffdf7224 */ /* 0x000fe400078e0013 */
[C---:B------:R-:W-:Y:S03]  /*46910*/  HMMA.1688.F32.TF32 R16, R244.reuse, R150, R176 ;  /* 0x00000096f410723c */ /* 0x040fe600000810b0 */
[----:B------:R1:W-:Y:S11]  /*46920*/  STL [R1+0x1414], R223 ;  /* 0x001414df01007387 */ /* 0x0003f60000100800 */
[----:B------:R-:W-:Y:S10]  /*46930*/  @!UPT UIADD3 URZ, URZ, URZ, URZ ;  /* 0x0000003f3f3ff290 */ /* 0x000ff4000fffe03f */
[----:B------:R-:W-:Y:S01]  /*46940*/  IMAD.MOV.U32 R224, RZ, RZ, R16 ;  /* 0x000000ffffe07224 */ /* 0x000fe200078e0010 */
[----:B------:R-:W-:Y:S01]  /*46950*/  MOV R226, R18 ;  /* 0x0000001200e27202 */ /* 0x000fe20000000f00 */
[----:B------:R-:W-:Y:S02]  /*46960*/  IMAD.MOV.U32 R225, RZ, RZ, R17 ;  /* 0x000000ffffe17224 */ /* 0x000fe400078e0011 */
[----:B------:R-:W-:Y:S02]  /*46970*/  IMAD.MOV.U32 R227, RZ, RZ, R19 ;  /* 0x000000ffffe37224 */ /* 0x000fe400078e0013 */
[----:B------:R-:W-:Y:S01]  /*46980*/  HMMA.1688.F32.TF32 R16, R244, R146, R180 ;  /* 0x00000092f410723c */ /* 0x000fe200000810b4 */
[----:B------:R-:W-:Y:S04]  /*46990*/  STL [R1+0x1410], R222 ;  /* 0x001410de01007387 */ /* 0x000fe80000100800 */
[----:B------:R2:W-:Y:S04]  /*469a0*/  STL [R1+0x140c], R220 ;  /* 0x00140cdc01007387 */ /* 0x0005e80000100800 */
[----:B------:R3:W-:Y:S01]  /*469b0*/  STL [R1+0x1408], R221 ;  /* 0x001408dd01007387 */ /* 0x0007e20000100800 */
[----:B------:R-:W-:Y:S01]  /*469c0*/  MOV R11, R6 ;  /* 0x00000006000b7202 */ /* 0x000fe20000000f00 */
[----:B------:R-:W-:-:S02]  /*469d0*/  IMAD.MOV.U32 R10, RZ, RZ, R7 ;  /* 0x000000ffff0a7224 */ /* 0x000fc400078e0007 */
[----:B------:R-:W-:-:S11]  /*469e0*/  IMAD.MOV.U32 R12, RZ, RZ, R14 ;  /* 0x000000ffff0c7224 */ /* 0x000fd600078e000e */
[----:B-1----:R-:W-:Y:S01]  /*469f0*/  IMAD.MOV.U32 R223, RZ, RZ, R16 ;  /* 0x000000ffffdf7224 */ /* 0x002fe200078e0010 */
[----:B--2---:R-:W-:Y:S01]  /*46a00*/  MOV R220, R18 ;  /* 0x0000001200dc7202 */ /* 0x004fe20000000f00 */
[----:B------:R-:W-:Y:S02]  /*46a10*/  IMAD.MOV.U32 R222, RZ, RZ, R17 ;  /* 0x000000ffffde7224 */ /* 0x000fe400078e0011 */
[----:B---3--:R-:W-:Y:S02]  /*46a20*/  IMAD.MOV.U32 R221, RZ, RZ, R19 ;  /* 0x000000ffffdd7224 */ /* 0x008fe400078e0013 */
[----:B------:R-:W-:Y:S01]  /*46a30*/  IMAD.MOV.U32 R13, RZ, RZ, R15 ;  /* 0x000000ffff0d7224 */ /* 0x000fe200078e000f */
[----:B------:R-:W-:Y:S01]  /*46a40*/  HMMA.1688.F32.TF32 R16, R244, R142, R184 ;  /* 0x0000008ef410723c */ /* 0x000fe200000810b8 */
[----:B------:R-:W-:Y:S01]  /*46a50*/  MOV R14, R8 ;  /* 0x00000008000e7202 */ /* 0x000fe20000000f00 */
[----:B------:R-:W-:Y:S01]  /*46a60*/  IMAD.MOV.U32 R15, RZ, RZ, R9 ;  /* 0x000000ffff0f7224 */ /* 0x000fe200078e0009 */
[----:B------:R-:W-:Y:S01]  /*46a70*/  STL [R1+0x1424], R227 ;  /* 0x001424e301007387 */ /* 0x000fe20000100800 */
[----:B------:R-:W-:Y:S01]  /*46a80*/  IMAD.MOV.U32 R8, RZ, RZ, R10 ;  /* 0x000000ffff087224 */ /* 0x000fe200078e000a */
[----:B------:R-:W-:Y:S01]  /*46a90*/  MOV R10, R240 ;  /* 0x000000f0000a7202 */ /* 0x000fe20000000f00 */
[----:B------:R-:W-:Y:S01]  /*46aa0*/  IMAD.MOV.U32 R9, RZ, RZ, R11 ;  /* 0x000000ffff097224 */ /* 0x000fe200078e000b */
[----:B------:R-:W-:Y:S01]  /*46ab0*/  LDS R6, [R3+0x1b280] ;  /* 0x01b2800003067984 */ /* 0x000fe20000000800 */
[----:B------:R-:W-:-:S02]  /*46ac0*/  IMAD.MOV.U32 R11, RZ, RZ, R241 ;  /* 0x000000ffff0b7224 */ /* 0x000fc400078e00f1 */
[----:B------:R-:W-:Y:S01]  /*46ad0*/  IMAD.MOV.U32 R240, RZ, RZ, R242 ;  /* 0x000000fffff07224 */ /* 0x000fe200078e00f2 */
[----:B------:R-:W-:Y:S01]  /*46ae0*/  MOV R242, R128 ;  /* 0x0000008000f27202 */ /* 0x000fe20000000f00 */
[----:B------:R-:W-:Y:S01]  /*46af0*/  IMAD.MOV.U32 R241, RZ, RZ, R243 ;  /* 0x000000fffff17224 */ /* 0x000fe200078e00f3 */
[----:B------:R-:W1:Y:S01]  /*46b00*/  LDS R7, [R0+0x1b280] ;  /* 0x01b2800000077984 */ /* 0x000e620000000800 */
[----:B------:R-:W-:Y:S02]  /*46b10*/  IMAD.MOV.U32 R243, RZ, RZ, R129 ;  /* 0x000000fffff37224 */ /* 0x000fe400078e0081 */
[----:B------:R-:W-:Y:S01]  /*46b20*/  IMAD.MOV.U32 R128, RZ, RZ, R132 ;  /* 0x000000ffff807224 */ /* 0x000fe200078e0084 */
[----:B------:R-:W-:Y:S01]  /*46b30*/  MOV R132, R136 ;  /* 0x0000008800847202 */ /* 0x000fe20000000f00 */
[----:B------:R-:W-:Y:S02]  /*46b40*/  IMAD.MOV.U32 R129, RZ, RZ, R133 ;  /* 0x000000ffff817224 */ /* 0x000fe400078e0085 */
[----:B------:R-:W-:-:S02]  /*46b50*/  IMAD.MOV.U32 R133, RZ, RZ, R137 ;  /* 0x000000ffff857224 */ /* 0x000fc400078e0089 */
[----:B------:R-:W-:Y:S01]  /*46b60*/  IMAD.MOV.U32 R136, RZ, RZ, R140 ;  /* 0x000000ffff887224 */ /* 0x000fe200078e008c */
[----:B------:R-:W-:Y:S01]  /*46b70*/  MOV R140, R248 ;  /* 0x000000f8008c7202 */ /* 0x000fe20000000f00 */
[----:B------:R-:W-:Y:S02]  /*46b80*/  IMAD.MOV.U32 R137, RZ, RZ, R141 ;  /* 0x000000ffff897224 */ /* 0x000fe400078e008d */
[----:B------:R-:W-:Y:S01]  /*46b90*/  IMAD.MOV.U32 R141, RZ, RZ, R249 ;  /* 0x000000ffff8d7224 */ /* 0x000fe200078e00f9 */
[----:B------:R-:W-:Y:S01]  /*46ba0*/  STL [R1+0x1420], R226 ;  /* 0x001420e201007387 */ /* 0x000fe20000100800 */
[----:B------:R-:W-:Y:S01]  /*46bb0*/  IMAD.MOV.U32 R248, RZ, RZ, R250 ;  /* 0x000000fffff87224 */ /* 0x000fe200078e00fa */
[----:B------:R-:W-:Y:S01]  /*46bc0*/  MOV R250, R144 ;  /* 0x0000009000fa7202 */ /* 0x000fe20000000f00 */
[----:B------:R-:W-:Y:S01]  /*46bd0*/  IMAD.MOV.U32 R249, RZ, RZ, R251 ;  /* 0x000000fffff97224 */ /* 0x000fe200078e00fb */
[----:B------:R-:W-:Y:S01]  /*46be0*/  STL [R1+0x141c], R224 ;  /* 0x00141ce001007387 */ /* 0x000fe20000100800 */
[----:B------:R-:W-:-:S02]  /*46bf0*/  IMAD.MOV.U32 R251, RZ, RZ, R145 ;  /* 0x000000fffffb7224 */ /* 0x000fc400078e0091 */
[----:B------:R-:W-:Y:S01]  /*46c00*/  IMAD.MOV.U32 R144, RZ, RZ, R148 ;  /* 0x000000ffff907224 */ /* 0x000fe200078e0094 */
[----:B------:R-:W-:Y:S01]  /*46c10*/  STL [R1+0x1418], R225 ;  /* 0x001418e101007387 */ /* 0x000fe20000100800 */
[----:B------:R-:W-:Y:S01]  /*46c20*/  IMAD.MOV.U32 R145, RZ, RZ, R149 ;  /* 0x000000ffff917224 */ /* 0x000fe200078e0095 */
[----:B------:R-:W-:Y:S01]  /*46c30*/  MOV R148, R252 ;  /* 0x000000fc00947202 */ /* 0x000fe20000000f00 */
[----:B------:R-:W-:Y:S01]  /*46c40*/  IMAD.MOV.U32 R149, RZ, RZ, R2 ;  /* 0x000000ffff957224 */ /* 0x000fe200078e0002 */
[----:B------:R2:W-:Y:S01]  /*46c50*/  STL.64 [R1+0x250], R16 ;  /* 0x0002501001007387 */ /* 0x0005e20000100a00 */
[----:B------:R-:W-:Y:S02]  /*46c60*/  IMAD.MOV.U32 R252, RZ, RZ, R18 ;  /* 0x000000fffffc7224 */ /* 0x000fe400078e0012 */
[----:B------:R-:W-:Y:S01]  /*46c70*/  IMAD.MOV.U32 R2, RZ, RZ, R19 ;  /* 0x000000ffff027224 */ /* 0x000fe200078e0013 */
[----:B------:R-:W3:Y:S04]  /*46c80*/  LDL.LU R216, [R1+0x14c4] ;  /* 0x0014c40001d87983 */ /* 0x000ee80000300800 */
[----:B------:R-:W3:Y:S01]  /*46c90*/  LDL.LU R217, [R1+0x14c0] ;  /* 0x0014c00001d97983 */ /* 0x000ee20000300800 */
[----:B--2---:R-:W-:Y:S03]  /*46ca0*/  HMMA.1688.F32.TF32 R16, R244, R138, R188 ;  /* 0x0000008af410723c */ /* 0x004fe600000810bc */
[----:B------:R-:W3:Y:S04]  /*46cb0*/  LDL.LU R218, [R1+0x14bc] ;  /* 0x0014bc0001da7983 */ /* 0x000ee80000300800 */
[----:B------:R-:W3:Y:S04]  /*46cc0*/  LDL.LU R219, [R1+0x14b8] ;  /* 0x0014b80001db7983 */ /* 0x000ee80000300800 */
[----:B------:R-:W2:Y:S04]  /*46cd0*/  LDL.LU R212, [R1+0x14b4] ;  /* 0x0014b40001d47983 */ /* 0x000ea80000300800 */
[----:B------:R-:W2:Y:S04]  /*46ce0*/  LDL.LU R213, [R1+0x14b0] ;  /* 0x0014b00001d57983 */ /* 0x000ea80000300800 */
[----:B------:R-:W2:Y:S01]  /*46cf0*/  LDL.LU R214, [R1+0x14ac] ;  /* 0x0014ac0001d67983 */ /* 0x000ea20000300800 */
[----:B------:R-:W-:-:S03]  /*46d00*/  MOV R160, R12 ;  /* 0x0000000c00a07202 */ /* 0x000fc60000000f00 */
[----:B------:R-:W2:Y:S01]  /*46d10*/  LDL.LU R215, [R1+0x14a8] ;  /* 0x0014a80001d77983 */ /* 0x000ea20000300800 */
        /* <DEDUP_REMOVED lines=13> */
[----:B------:R-:W-:Y:S02]  /*46df0*/  MOV R8, R202 ;  /* 0x000000ca00087202 */ /* 0x000fe40000000f00 */
[----:B------:R-:W4:Y:S01]  /*46e00*/  LDL.LU R205, [R1+0x1490] ;  /* 0x0014900001cd7983 */ /* 0x000f220000300800 */
[----:B------:R-:W-:-:S03]  /*46e10*/  IMAD.MOV.U32 R41, RZ, RZ, R9 ;  /* 0x000000ffff297224 */ /* 0x000fc600078e0009 */
[----:B------:R-:W4:Y:S01]  /*46e20*/  LDL.LU R200, [R1+0x148c] ;  /* 0x00148c0001c87983 */ /* 0x000f220000300800 */
[----:B------:R-:W-:Y:S02]  /*46e30*/  IMAD.MOV.U32 R42, RZ, RZ, R10 ;  /* 0x000000ffff2a7224 */ /* 0x000fe400078e000a */
[----:B------:R-:W-:Y:S01]  /*46e40*/  IMAD.MOV.U32 R9, RZ, RZ, R196 ;  /* 0x000000ffff097224 */ /* 0x000fe200078e00c4 */
[----:B------:R-:W4:Y:S01]  /*46e50*/  LDL.LU R201, [R1+0x1488] ;  /* 0x0014880001c97983 */ /* 0x000f220000300800 */
[----:B------:R-:W-:Y:S02]  /*46e60*/  IMAD.MOV.U32 R43, RZ, RZ, R11 ;  /* 0x000000ffff2b7224 */ /* 0x000fe400078e000b */
[----:B------:R-:W-:Y:S01]  /*46e70*/  IMAD.MOV.U32 R10, RZ, RZ, R197 ;  /* 0x000000ffff0a7224 */ /* 0x000fe200078e00c5 */
[----:B------:R-:W4:Y:S01]  /*46e80*/  LDL.LU R202, [R1+0x1484] ;  /* 0x0014840001ca7983 */ /* 0x000f220000300800 */
[----:B------:R-:W-:-:S03]  /*46e90*/  IMAD.MOV.U32 R11, RZ, RZ, R192 ;  /* 0x000000ffff0b7224 */ /* 0x000fc600078e00c0 */
[----:B------:R-:W4:Y:S04]  /*46ea0*/  LDL.LU R196, [R1+0x1480] ;  /* 0x0014800001c47983 */ /* 0x000f280000300800 */
[----:B------:R-:W4:Y:S01]  /*46eb0*/  LDL.LU R197, [R1+0x147c] ;  /* 0x00147c0001c57983 */ /* 0x000f220000300800 */
[----:B------:R-:W-:-:S03]  /*46ec0*/  MOV R227, R16 ;  /* 0x0000001000e37202 */ /* 0x000fc60000000f00 */
        /* <DEDUP_REMOVED lines=9> */
[----:B------:R-:W-:Y:S02]  /*46f60*/  IMAD.MOV.U32 R225, RZ, RZ, R19 ;  /* 0x000000ffffe17224 */ /* 0x000fe400078e0013 */
[----:B------:R-:W-:Y:S01]  /*46f70*/  IMAD.MOV.U32 R18, RZ, RZ, R195 ;  /* 0x000000ffff127224 */ /* 0x000fe200078e00c3 */
        /* <DEDUP_REMOVED lines=10> */
[----:B------:R-:W-:Y:S01]  /*47020*/  MOV R48, R128 ;  /* 0x0000008000307202 */ /* 0x000fe20000000f00 */
[----:B------:R-:W-:-:S02]  /*47030*/  IMAD.MOV.U32 R49, RZ, RZ, R129 ;  /* 0x000000ffff317224 */ /* 0x000fc400078e0081 */
        /* <DEDUP_REMOVED lines=14> */
[----:B------:R-:W-:Y:S01]  /*47120*/  HMMA.1688.F32.TF32 R16, R32, R146, R16 ;  /* 0x000000922010723c */ /* 0x000fe20000081010 */
[----:B------:R-:W-:Y:S01]  /*47130*/  MOV R44, R240 ;  /* 0x000000f0002c7202 */ /* 0x000fe20000000f00 */
[----:B------:R-:W-:-:S06]  /*47140*/  IMAD.MOV.U32 R45, RZ, RZ, R241 ;  /* 0x000000ffff2d7224 */ /* 0x000fcc00078e00f1 */
[----:B------:R-:W-:Y:S01]  /*47150*/  HMMA.1688.F32.TF32 R12, R32, R150, R12 ;  /* 0x00000096200c723c */ /* 0x000fe2000008100c */
[----:B------:R-:W-:Y:S02]  /*47160*/  IMAD.MOV.U32 R46, RZ, RZ, R242 ;  /* 0x000000ffff2e7224 */ /* 0x000fe400078e00f2 */
[----:B------:R-:W-:-:S05]  /*47170*/  IMAD.MOV.U32 R47, RZ, RZ, R243 ;  /* 0x000000ffff2f7224 */ /* 0x000fca00078e00f3 */
[----:B------:R-:W-:Y:S08]  /*47180*/  HMMA.1688.F32.TF32 R8, R32, R154, R8 ;  /* 0x0000009a2008723c */ /* 0x000ff00000081008 */
[C---:B-1----:R-:W-:Y:S08]  /*47190*/  HMMA.1688.F32.TF32 R228, R4.reuse, R138, R228 ;  /* 0x0000008a04e4723c */ /* 0x042ff000000810e4 */
[C---:B------:R-:W-:Y:S08]  /*471a0*/  HMMA.1688.F32.TF32 R232, R4.reuse, R134, R232 ;  /* 0x0000008604e8723c */ /* 0x040ff000000810e8 */
[----:B------:R-:W-:Y:S08]  /*471b0*/  HMMA.1688.F32.TF32 R236, R4, R130, R236 ;  /* 0x0000008204ec723c */ /* 0x000ff000000810ec */
[----:B------:R-:W-:Y:S08]  /*471c0*/  HMMA.1688.F32.TF32 R28, R32, R134, R28 ;  /* 0x00000086201c723c */ /* 0x000ff0000008101c */
[-C--:B---3--:R-:W-:Y:S08]  /*471d0*/  HMMA.1688.F32.TF32 R216, R4, R142.reuse, R216 ;  /* 0x0000008e04d8723c */ /* 0x088ff000000810d8 */
[----:B------:R-:W-:Y:S08]  /*471e0*/  HMMA.1688.F32.TF32 R140, R36, R142, R48 ;  /* 0x0000008e248c723c */ /* 0x000ff00000081030 */
[-C--:B--2---:R-:W-:Y:S08]  /*471f0*/  HMMA.1688.F32.TF32 R212, R4, R146.reuse, R212 ;  /* 0x0000009204d4723c */ /* 0x084ff000000810d4 */
[----:B------:R-:W-:Y:S08]  /*47200*/  HMMA.1688.F32.TF32 R144, R36, R146, R52 ;  /* 0x000000922490723c */ /* 0x000ff00000081034 */
[-C--:B----4-:R-:W-:Y:S08]  /*47210*/  HMMA.1688.F32.TF32 R208, R4, R150.reuse, R208 ;  /* 0x0000009604d0723c */ /* 0x090ff000000810d0 */
[----:B------:R-:W-:Y:S08]  /*47220*/  HMMA.1688.F32.TF32 R148, R36, R150, R56 ;  /* 0x000000962494723c */ /* 0x000ff00000081038 */
[C---:B------:R-:W-:Y:S01]  /*47230*/  HMMA.1688.F32.TF32 R248, R244.reuse, R134, R192 ;  /* 0x00000086f4f8723c */ /* 0x040fe200000810c0 */
[----:B------:R-:W-:Y:S04]  /*47240*/  LDS R192, [R3+0x1c100] ;  /* 0x01c1000003c07984 */ /* 0x000fe80000000800 */
[----:B------:R-:W-:Y:S03]  /*47250*/  LDS R194, [R3+0x1d100] ;  /* 0x01d1000003c27984 */ /* 0x000fe60000000800 */
[----:B------:R-:W-:Y:S01]  /*47260*/  HMMA.1688.F32.TF32 R244, R244, R130, R196 ;  /* 0x00000082f4f4723c */ /* 0x000fe200000810c4 */
[----:B------:R-:W-:Y:S04]  /*47270*/  LDS R196, [R3+0x1c180] ;  /* 0x01c1800003c47984 */ /* 0x000fe80000000800 */
[----:B------:R-:W-:Y:S03]  /*47280*/  LDS R198, [R3+0x1d180] ;  /* 0x01d1800003c67984 */ /* 0x000fe60000000800 */
[-C--:B------:R-:W-:Y:S01]  /*47290*/  HMMA.1688.F32.TF32 R204, R4, R154.reuse, R204 ;  /* 0x0000009a04cc723c */ /* 0x080fe200000810cc */
[----:B------:R-:W-:Y:S04]  /*472a0*/  LDS R197, [R0+0x1c180] ;  /* 0x01c1800000c57984 */ /* 0x000fe80000000800 */
[----:B------:R-:W1:Y:S04]  /*472b0*/  LDSM.16.M88.4 R48, [R67+0xa6180] ;  /* 0x0a6180004330783b */ /* 0x000e680000000200 */
[----:B------:R-:W2:Y:S01]  /*472c0*/  LDSM.16.M88.4 R52, [R67+0xa8180] ;  /* 0x0a8180004334783b */ /* 0x000ea20000000200 */
[----:B------:R-:W-:Y:S03]  /*472d0*/  HMMA.1688.F32.TF32 R152, R36, R154, R60 ;  /* 0x0000009a2498723c */ /* 0x000fe6000008103c */
[----:B------:R-:W3:Y:S04]  /*472e0*/  LDSM.16.M88.4 R56, [R67+0xaa180] ;  /* 0x0aa180004338783b */ /* 0x000ee80000000200 */
[----:B------:R-:W4:Y:S01]  /*472f0*/  LDSM.16.M88.4 R60, [R67+0xac180] ;  /* 0x0ac18000433c783b */ /* 0x000f220000000200 */
[----:B------:R-:W-:Y:S03]  /*47300*/  HMMA.1688.F32.TF32 R240, R4, R158, R200 ;  /* 0x0000009e04f0723c */ /* 0x000fe600000810c8 */
[----:B------:R-:W-:Y:S04]  /*47310*/  STL.64 [R1+0x1390], R250 ;  /* 0x001390fa01007387 */ /* 0x000fe80000100a00 */
[----:B------:R-:W-:Y:S04]  /*47320*/  STL.64 [R1+0x1388], R248 ;  /* 0x001388f801007387 */ /* 0x000fe80000100a00 */
[----:B------:R-:W-:Y:S04]  /*47330*/  STL.64 [R1+0x13a0], R246 ;  /* 0x0013a0f601007387 */ /* 0x000fe80000100a00 */
[----:B------:R-:W-:Y:S01]  /*47340*/  STL.64 [R1+0x1398], R244 ;  /* 0x001398f401007387 */ /* 0x000fe20000100a00 */
[----:B------:R-:W-:Y:S03]  /*47350*/  HMMA.1688.F32.TF32 R136, R36, R138, R44 ;  /* 0x0000008a2488723c */ /* 0x000fe6000008102c */
[----:B------:R-:W-:Y:S04]  /*47360*/  LDSM.16.M88.4 R44, [R67+0xa4180] ;  /* 0x0a418000432c783b */ /* 0x000fe80000000200 */
        /* <DEDUP_REMOVED lines=8> */
[----:B-1----:R-:W-:Y:S04]  /*473f0*/  STL [R1+0x132c], R50 ;  /* 0x00132c3201007387 */ /* 0x002fe80000100800 */
[----:B------:R-:W-:Y:S04]  /*47400*/  STL [R1+0x1328], R51 ;  /* 0x0013283301007387 */ /* 0x000fe80000100800 */
[----:B--2---:R-:W-:Y:S04]  /*47410*/  STL [R1+0x1334], R54 ;  /* 0x0013343601007387 */ /* 0x004fe80000100800 */
        /* <DEDUP_REMOVED lines=12> */
[----:B------:R-:W3:Y:S01]  /*474e0*/  LDL.LU R107, [R1+0x21c] ;  /* 0x00021c00016b7983 */ /* 0x000ee20000300800 */
[C---:B------:R-:W-:Y:S03]  /*474f0*/  HMMA.1688.F32.TF32 R4, R32.reuse, R158, R76 ;  /* 0x0000009e2004723c */ /* 0x040fe6000008104c */
        /* <DEDUP_REMOVED lines=9> */
[C---:B------:R-:W-:Y:S03]  /*47590*/  HMMA.1688.F32.TF32 R156, R36.reuse, R158, R68 ;  /* 0x0000009e249c723c */ /* 0x040fe60000081044 */
        /* <DEDUP_REMOVED lines=28> */
[C---:B------:R-:W-:Y:S03]  /*47760*/  HMMA.1688.F32.TF32 R132, R36.reuse, R134, R40 ;  /* 0x000000862484723c */ /* 0x040fe60000081028 */
[----:B------:R-:W-:Y:S04]  /*47770*/  LDSM.16.M88.4 R40, [R67+0xa2180] ;  /* 0x0a2180004328783b */ /* 0x000fe80000000200 */
[----:B------:R-:W-:Y:S01]  /*47780*/  LDS R199, [R0+0x1d180] ;  /* 0x01d1800000c77984 */ /* 0x000fe20000000800 */
[----:B------:R-:W-:Y:S03]  /*47790*/  HMMA.1688.F32.TF32 R128, R36, R130, R160 ;  /* 0x000000822480723c */ /* 0x000fe600000810a0 */
[----:B------:R-:W-:Y:S04]  /*477a0*/  LDSM.16.M88.4 R36, [R67+0xa0180] ;  /* 0x0a0180004324783b */ /* 0x000fe80000000200 */
[----:B------:R-:W1:Y:S04]  /*477b0*/  LDSM.16.M88.4 R64, [R67+0xae180] ;  /* 0x0ae180004340783b */ /* 0x000e680000000200 */
[----:B------:R-:W-:Y:S04]  /*477c0*/  LDS R160, [R3+0x1c080] ;  /* 0x01c0800003a07984 */ /* 0x000fe80000000800 */
[----:B------:R-:W-:Y:S04]  /*477d0*/  LDS R162, [R3+0x1d080] ;  /* 0x01d0800003a27984 */ /* 0x000fe80000000800 */
[----:B------:R-:W-:Y:S04]  /*477e0*/  LDS R161, [R0+0x1c080] ;  /* 0x01c0800000a17984 */ /* 0x000fe80000000800 */
[----:B------:R-:W3:Y:S04]  /*477f0*/  LDS R163, [R0+0x1d080] ;  /* 0x01d0800000a37984 */ /* 0x000ee80000000800 */
[----:B------:R-:W-:Y:S04]  /*47800*/  LDS R193, [R0+0x1c100] ;  /* 0x01c1000000c17984 */ /* 0x000fe80000000800 */
[----:B------:R-:W2:Y:S04]  /*47810*/  LDS R195, [R0+0x1d100] ;  /* 0x01d1000000c37984 */ /* 0x000ea80000000800 */
[----:B-1----:R-:W-:Y:S04]  /*47820*/  STL [R1+0x133c], R66 ;  /* 0x00133c4201007387 */ /* 0x002fe80000100800 */
[----:B------:R-:W-:Y:S01]  /*47830*/  STL [R1+0x1318], R67 ;  /* 0x0013184301007387 */ /* 0x000fe20000100800 */
[----:B------:R-:W-:Y:S01]  /*47840*/  MOV R240, R164 ;  /* 0x000000a400f07202 */ /* 0x000fe20000000f00 */
[----:B------:R-:W-:-:S02]  /*47850*/  IMAD.MOV.U32 R241, RZ, RZ, R165 ;  /* 0x000000fffff17224 */ /* 0x000fc400078e00a5 */
[----:B------:R-:W-:Y:S01]  /*47860*/  IMAD.MOV.U32 R242, RZ, RZ, R166 ;  /* 0x000000fffff27224 */ /* 0x000fe200078e00a6 */
[----:B------:R-:W-:Y:S01]  /*47870*/  MOV R200, R125 ;  /* 0x0000007d00c87202 */ /* 0x000fe20000000f00 */
[----:B------:R-:W-:Y:S02]  /*47880*/  IMAD.MOV.U32 R243, RZ, RZ, R124 ;  /* 0x000000fffff37224 */ /* 0x000fe400078e007c */
[----:B------:R-:W-:Y:S01]  /*47890*/  IMAD.MOV.U32 R201, RZ, RZ, R126 ;  /* 0x000000ffffc97224 */ /* 0x000fe200078e007e */
[----:B----4-:R-:W-:Y:S08]  /*478a0*/  HMMA.1688.F32.TF32 R80, R96, R48, R80 ;  /* 0x000000306050723c */ /* 0x010ff00000081050 */
[----:B---3--:R-:W-:Y:S08]  /*478b0*/  HMMA.1688.F32.TF32 R104, R160, R40, R104 ;  /* 0x00000028a068723c */ /* 0x008ff00000081068 */
[C---:B--2---:R-:W-:Y:S07]  /*478c0*/  HMMA.1688.F32.TF32 R76, R96.reuse, R44, R76 ;  /* 0x0000002c604c723c */ /* 0x044fee000008104c */
[----:B------:R1:W-:Y:S01]  /*478d0*/  STL [R1+0x134c], R80 ;  /* 0x00134c5001007387 */ /* 0x0003e20000100800 */
[C---:B------:R-:W-:Y:S03]  /*478e0*/  HMMA.1688.F32.TF32 R72, R96.reuse, R40, R72 ;  /* 0x000000286048723c */ /* 0x040fe60000081048 */
[----:B------:R2:W-:Y:S04]  /*478f0*/  STL [R1+0x1348], R81 ;  /* 0x0013485101007387 */ /* 0x0005e80000100800 */
[----:B------:R3:W-:Y:S01]  /*47900*/  STL [R1+0x1344], R82 ;  /* 0x0013445201007387 */ /* 0x0007e20000100800 */
[C---:B------:R-:W-:Y:S03]  /*47910*/  HMMA.1688.F32.TF32 R68, R96.reuse, R36, R68 ;  /* 0x000000246044723c */ /* 0x040fe60000081044 */
[----:B------:R2:W-:Y:S05]  /*47920*/  STL [R1+0x1340], R83 ;  /* 0x0013405301007387 */ /* 0x0005ea0000100800 */
[C---:B------:R-:W-:Y:S08]  /*47930*/  HMMA.1688.F32.TF32 R84, R96.reuse, R52, R84 ;  /* 0x000000346054723c */ /* 0x040ff00000081054 */
[C---:B------:R-:W-:Y:S08]  /*47940*/  HMMA.1688.F32.TF32 R88, R96.reuse, R56, R88 ;  /* 0x000000386058723c */ /* 0x040ff00000081058 */
[C---:B------:R-:W-:Y:S07]  /*47950*/  HMMA.1688.F32.TF32 R92, R96.reuse, R60, R92 ;  /* 0x0000003c605c723c */ /* 0x040fee000008105c */
        /* <DEDUP_REMOVED lines=47> */
[----:B-1----:R-:W4:Y:S04]  /*47c50*/  LDL.LU R80, [R1+0x1d0] ;  /* 0x0001d00001507983 */ /* 0x002f280000300800 */
[----:B--2---:R-:W2:Y:S04]  /*47c60*/  LDL.LU R81, [R1+0x1d4] ;  /* 0x0001d40001517983 */ /* 0x004ea80000300800 */
[----:B---3--:R-:W2:Y:S04]  /*47c70*/  LDL.LU R82, [R1+0x1d8] ;  /* 0x0001d80001527983 */ /* 0x008ea80000300800 */
        /* <DEDUP_REMOVED lines=14> */
[----:B------:R-:W3:Y:S01]  /*47d60*/  LDL.LU R165, [R1+0x1450] ;  /* 0x0014500001a57983 */ /* 0x000ee20000300800 */
[----:B------:R-:W-:-:S03]  /*47d70*/  IMAD.MOV.U32 R202, RZ, RZ, R127 ;  /* 0x000000ffffca7224 */ /* 0x000fc600078e007f */
[----:B------:R-:W3:Y:S01]  /*47d80*/  LDL.LU R166, [R1+0x144c] ;  /* 0x00144c0001a67983 */ /* 0x000ee20000300800 */
[----:B------:R-:W-:-:S03]  /*47d90*/  IMAD.MOV.U32 R203, RZ, RZ, R120 ;  /* 0x000000ffffcb7224 */ /* 0x000fc600078e0078 */
        /* <DEDUP_REMOVED lines=17> */
[C---:B------:R-:W-:Y:S08]  /*47eb0*/  HMMA.1688.F32.TF32 R100, R160.reuse, R36, R100 ;  /* 0x00000024a064723c */ /* 0x040ff00000081064 */
[----:B------:R-:W-:Y:S08]  /*47ec0*/  HMMA.1688.F32.TF32 R108, R160, R44, R108 ;  /* 0x0000002ca06c723c */ /* 0x000ff0000008106c */
[C---:B----4-:R-:W-:Y:S11]  /*47ed0*/  HMMA.1688.F32.TF32 R88, R196.reuse, R36, R208 ;  /* 0x00000024c458723c */ /* 0x050ff600000810d0 */
[----:B------:R-:W-:Y:S11]  /*47ee0*/  @!UPT UIADD3 URZ, URZ, URZ, URZ ;  /* 0x0000003f3f3ff290 */ /* 0x000ff6000fffe03f */
[----:B------:R-:W-:Y:S01]  /*47ef0*/  @!UPT UIADD3 URZ, URZ, URZ, URZ ;  /* 0x0000003f3f3ff290 */ /* 0x000fe2000fffe03f */
[----:B------:R-:W-:Y:S04]  /*47f00*/  STL.64 [R1], R88 ;  /* 0x0000005801007387 */ /* 0x000fe80000100a00 */
[----:B------:R1:W-:Y:S02]  /*47f10*/  STL.64 [R1+0x8], R90 ;  /* 0x0000085a01007387 */ /* 0x0003e40000100a00 */
[----:B-1----:R-:W-:Y:S08]  /*47f20*/  HMMA.1688.F32.TF32 R88, R196, R44, R240 ;  /* 0x0000002cc458723c */ /* 0x002ff000000810f0 */
[----:B------:R-:W-:Y:S01]  /*47f30*/  HMMA.1688.F32.TF32 R112, R160, R48, R112 ;  /* 0x00000030a070723c */ /* 0x000fe20000081070 */
[----:B------:R-:W-:Y:S01]  /*47f40*/  MOV R240, R223 ;  /* 0x000000df00f07202 */ /* 0x000fe20000000f00 */
[----:B------:R-:W-:-:S02]  /*47f50*/  IMAD.MOV.U32 R241, RZ, RZ, R222 ;  /* 0x000000fffff17224 */ /* 0x000fc400078e00de */
[----:B------:R-:W-:-:S04]  /*47f60*/  IMAD.MOV.U32 R242, RZ, RZ, R220 ;  /* 0x000000fffff27224 */ /* 0x000fc800078e00dc */
[----:B------:R-:W-:Y:S01]  /*47f70*/  HMMA.1688.F32.TF32 R116, R160, R52, R116 ;  /* 0x00000034a074723c */ /* 0x000fe20000081074 */
[----:B------:R-:W-:-:S07]  /*47f80*/  IMAD.MOV.U32 R243, RZ, RZ, R221 ;  /* 0x000000fffff37224 */ /* 0x000fce00078e00dd */
[----:B--2---:R-:W-:Y:S11]  /*47f90*/  HMMA.1688.F32.TF32 R84, R196, R40, R204 ;  /* 0x00000028c454723c */ /* 0x004ff600000810cc */
[----:B------:R-:W-:Y:S11]  /*47fa0*/  @!UPT UIADD3 URZ, URZ, URZ, URZ ;  /* 0x0000003f3f3ff290 */ /* 0x000ff6000fffe03f */
[----:B------:R-:W-:Y:S02]  /*47fb0*/  @!UPT UIADD3 URZ, URZ, URZ, URZ ;  /* 0x0000003f3f3ff290 */ /* 0x000fe4000fffe03f */
[----:B------:R-:W-:Y:S01]  /*47fc0*/  IMAD.MOV.U32 R54, RZ, RZ, R87 ;  /* 0x000000ffff367224 */ /* 0x000fe200078e0057 */
[----:B------:R-:W-:Y:S01]  /*47fd0*/  MOV R87, R88 ;  /* 0x0000005800577202 */ /* 0x000fe20000000f00 */
[C---:B---3--:R-:W-:Y:S08]  /*47fe0*/  HMMA.1688.F32.TF32 R124, R160.reuse, R60, R124 ;  /* 0x0000003ca07c723c */ /* 0x048ff0000008107c */
[C---:B------:R-:W-:Y:S08]  /*47ff0*/  HMMA.1688.F32.TF32 R120, R160.reuse, R56, R120 ;  /* 0x00000038a078723c */ /* 0x040ff00000081078 */
[----:B------:R-:W-:Y:S07]  /*48000*/  HMMA.1688.F32.TF32 R160, R160, R64, R80 ;  /* 0x00000040a0a0723c */ /* 0x000fee0000081050 */
[----:B------:R-:W-:-:S02]  /*48010*/  IMAD.MOV.U32 R80, RZ, RZ, R89 ;  /* 0x000000ffff507224 */ /* 0x000fc400078e0059 */
[----:B------:R-:W-:Y:S02]  /*48020*/  IMAD.MOV.U32 R81, RZ, RZ, R90 ;  /* 0x000000ffff517224 */ /* 0x000fe400078e005a */
[----:B------:R-:W-:Y:S02]  /*48030*/  IMAD.MOV.U32 R82, RZ, RZ, R91 ;  /* 0x000000ffff527224 */ /* 0x000fe400078e005b */
[C---:B------:R-:W-:Y:S08]  /*48040*/  HMMA.1688.F32.TF32 R88, R196.reuse, R48, R200 ;  /* 0x00000030c458723c */ /* 0x040ff000000810c8 */
[----:B------:R-:W-:Y:S07]  /*48050*/  HMMA.1688.F32.TF32 R200, R196, R56, R248 ;  /* 0x00000038c4c8723c */ /* 0x000fee00000810f8 */
[----:B------:R-:W-:Y:S01]  /*48060*/  MOV R248, R227 ;  /* 0x000000e300f87202 */ /* 0x000fe20000000f00 */
[----:B------:R-:W-:Y:S01]  /*48070*/  IMAD.MOV.U32 R249, RZ, RZ, R226 ;  /* 0x000000fffff97224 */ /* 0x000fe200078e00e2 */
[----:B------:R-:W2:Y:S01]  /*48080*/  LDL.LU R227, [R1+0x1424] ;  /* 0x0014240001e37983 */ /* 0x000ea20000300800 */
[----:B------:R-:W-:-:S02]  /*48090*/  IMAD.MOV.U32 R250, RZ, RZ, R224 ;  /* 0x000000fffffa7224 */ /* 0x000fc400078e00e0 */
[----:B------:R-:W-:Y:S01]  /*480a0*/  IMAD.MOV.U32 R251, RZ, RZ, R225 ;  /* 0x000000fffffb7224 */ /* 0x000fe200078e00e1 */
[----:B------:R-:W3:Y:S04]  /*480b0*/  LDL.LU R226, [R1+0x1420] ;  /* 0x0014200001e27983 */ /* 0x000ee80000300800 */
        /* <DEDUP_REMOVED lines=13> */
[----:B------:R-:W-:Y:S08]  /*48190*/  HMMA.1688.F32.TF32 R192, R192, R64, R212 ;  /* 0x00000040c0c0723c */ /* 0x000ff000000810d4 */
[----:B------:R-:W-:Y:S01]  /*481a0*/  HMMA.1688.F32.TF32 R92, R196, R52, R244 ;  /* 0x00000034c45c723c */ /* 0x000fe200000810f4 */
[----:B--2---:R-:W-:-:S02]  /*481b0*/  IMAD.MOV.U32 R207, RZ, RZ, R227 ;  /* 0x000000ffffcf7224 */ /* 0x004fc400078e00e3 */
[----:B---3--:R-:W-:Y:S01]  /*481c0*/  IMAD.MOV.U32 R206, RZ, RZ, R226 ;  /* 0x000000ffffce7224 */ /* 0x008fe200078e00e2 */
[----:B----4-:R-:W-:Y:S02]  /*481d0*/  MOV R204, R224 ;  /* 0x000000e000cc7202 */ /* 0x010fe40000000f00 */
[----:B------:R-:W2:Y:S01]  /*481e0*/  LDL.LU R224, [R1+0x1404] ;  /* 0x0014040001e07983 */ /* 0x000ea20000300800 */
[----:B------:R-:W-:-:S03]  /*481f0*/  IMAD.MOV.U32 R205, RZ, RZ, R225 ;  /* 0x000000ffffcd7224 */ /* 0x000fc600078e00e1 */
[----:B------:R-:W2:Y:S04]  /*48200*/  LDL.LU R225, [R1+0x1400] ;  /* 0x0014000001e17983 */ /* 0x000ea80000300800 */
[----:B------:R-:W2:Y:S01]  /*48210*/  LDL.LU R226, [R1+0x13fc] ;  /* 0x0013fc0001e27983 */ /* 0x000ea20000300800 */
[----:B------:R-:W-:-:S03]  /*48220*/  IMAD.MOV.U32 R211, RZ, RZ, R223 ;  /* 0x000000ffffd37224 */ /* 0x000fc600078e00df */
[----:B------:R-:W2:Y:S01]  /*48230*/  LDL.LU R227, [R1+0x13f8] ;  /* 0x0013f80001e37983 */ /* 0x000ea20000300800 */
[----:B------:R-:W-:Y:S01]  /*48240*/  MOV R208, R220 ;  /* 0x000000dc00d07202 */ /* 0x000fe20000000f00 */
[----:B------:R-:W-:Y:S02]  /*48250*/  IMAD.MOV.U32 R210, RZ, RZ, R222 ;  /* 0x000000ffffd27224 */ /* 0x000fe400078e00de */
[----:B------:R-:W3:Y:S01]  /*48260*/  LDL.LU R220, [R1+0x13f4] ;  /* 0x0013f40001dc7983 */ /* 0x000ee20000300800 */
[----:B------:R-:W-:-:S03]  /*48270*/  IMAD.MOV.U32 R209, RZ, RZ, R221 ;  /* 0x000000ffffd17224 */ /* 0x000fc600078e00dd */
        /* <DEDUP_REMOVED lines=19> */
[----:B------:R-:W-:Y:S01]  /*483b0*/  IMAD.MOV.U32 R247, RZ, RZ, R2 ;  /* 0x000000fffff77224 */ /* 0x000fe200078e0002 */
[----:B---3--:R-:W-:Y:S01]  /*483c0*/  HMMA.1688.F32.TF32 R200, R196, R60, R220 ;  /* 0x0000003cc4c8723c */ /* 0x008fe200000810dc */
[----:B------:R-:W-:-:S07]  /*483d0*/  MOV R83, R84 ;  /* 0x0000005400537202 */ /* 0x000fce0000000f00 */
[----:B--2---:R-:W-:Y:S01]  /*483e0*/  HMMA.1688.F32.TF32 R196, R196, R64, R224 ;  /* 0x00000040c4c4723c */ /* 0x004fe200000810e0 */
[----:B------:R-:W-:Y:S01]  /*483f0*/  IMAD.MOV.U32 R66, RZ, RZ, R85 ;  /* 0x000000ffff427224 */ /* 0x000fe200078e0055 */
[----:B------:R-:W-:Y:S01]  /*48400*/  LDS R220, [R3+0x1c300] ;  /* 0x01c3000003dc7984 */ /* 0x000fe20000000800 */
[----:B------:R-:W-:Y:S02]  /*48410*/  IMAD.MOV.U32 R63, RZ, RZ, R91 ;  /* 0x000000ffff3f7224 */ /* 0x000fe400078e005b */
[----:B------:R-:W-:Y:S01]  /*48420*/  IMAD.MOV.U32 R84, RZ, RZ, R93 ;  /* 0x000000ffff547224 */ /* 0x000fe200078e005d */
[----:B------:R-:W-:Y:S04]  /*48430*/  LDS R222, [R3+0x1d300] ;  /* 0x01d3000003de7984 */ /* 0x000fe80000000800 */
[----:B------:R-:W-:Y:S04]  /*48440*/  LDS R221, [R0+0x1c300] ;  /* 0x01c3000000dd7984 */ /* 0x000fe80000000800 */
[----:B------:R-:W-:Y:S02]  /*48450*/  LDS R223, [R0+0x1d300] ;  /* 0x01d3000000df7984 */ /* 0x000fe40000000800 */
[----:B------:R-:W-:-:S02]  /*48460*/  IMAD.MOV.U32 R99, RZ, RZ, R200 ;  /* 0x000000ffff637224 */ /* 0x000fc400078e00c8 */
[----:B------:R-:W-:Y:S04]  /*48470*/  LDS R224, [R3+0x1c380] ;  /* 0x01c3800003e07984 */ /* 0x000fe80000000800 */
[----:B------:R-:W-:Y:S02]  /*48480*/  LDS R226, [R3+0x1d380] ;  /* 0x01d3800003e27984 */ /* 0x000fe40000000800 */
[----:B------:R-:W-:Y:S01]  /*48490*/  IMAD.MOV.U32 R58, RZ, RZ, R196 ;  /* 0x000000ffff3a7224 */ /* 0x000fe200078e00c4 */
[----:B------:R-:W-:Y:S01]  /*484a0*/  MOV R67, R198 ;  /* 0x000000c600437202 */ /* 0x000fe20000000f00 */
[----:B------:R-:W-:Y:S01]  /*484b0*/  IMAD.MOV.U32 R59, RZ, RZ, R197 ;  /* 0x000000ffff3b7224 */ /* 0x000fe200078e00c5 */
[----:B------:R-:W-:Y:S01]  /*484c0*/  LDS R196, [R3+0x1c200] ;  /* 0x01c2000003c47984 */ /* 0x000fe20000000800 */
[----:B------:R-:W-:-:S03]  /*484d0*/  IMAD.MOV.U32 R107, RZ, RZ, R199 ;  /* 0x000000ffff6b7224 */ /* 0x000fc600078e00c7 */
[----:B------:R-:W-:Y:S04]  /*484e0*/  LDS R198, [R3+0x1d200] ;  /* 0x01d2000003c67984 */ /* 0x000fe80000000800 */
[----:B------:R-:W-:Y:S04]  /*484f0*/  LDS R197, [R0+0x1c200] ;  /* 0x01c2000000c57984 */ /* 0x000fe80000000800 */
[----:B------:R-:W4:Y:S01]  /*48500*/  LDS R199, [R0+0x1d200] ;  /* 0x01d2000000c77984 */ /* 0x000f220000000800 */
[----:B------:R-:W-:Y:S01]  /*48510*/  MOV R91, R92 ;  /* 0x0000005c005b7202 */ /* 0x000fe20000000f00 */
[----:B------:R-:W-:Y:S01]  /*48520*/  IMAD.MOV.U32 R85, RZ, RZ, R94 ;  /* 0x000000ffff557224 */ /* 0x000fe200078e005e */
[----:B------:R-:W-:Y:S01]  /*48530*/  MOV R93, R202 ;  /* 0x000000ca005d7202 */ /* 0x000fe20000000f00 */
[----:B------:R-:W-:Y:S04]  /*48540*/  LDS R200, [R3+0x1c280] ;  /* 0x01c2800003c87984 */ /* 0x000fe80000000800 */
[----:B------:R-:W-:Y:S04]  /*48550*/  LDS R225, [R0+0x1c380] ;  /* 0x01c3800000e17984 */ /* 0x000fe80000000800 */
[----:B------:R-:W1:Y:S01]  /*48560*/  LDS R227, [R0+0x1d380] ;  /* 0x01d3800000e37984 */ /* 0x000e620000000800 */
[C---:B----4-:R-:W-:Y:S08]  /*48570*/  HMMA.1688.F32.TF32 R212, R196.reuse, R36, R212 ;  /* 0x00000024c4d4723c */ /* 0x050ff000000810d4 */
[C---:B------:R-:W-:Y:S08]  /*48580*/  HMMA.1688.F32.TF32 R208, R196.reuse, R40, R208 ;  /* 0x00000028c4d0723c */ /* 0x040ff000000810d0 */
[C---:B------:R-:W-:Y:S08]  /*48590*/  HMMA.1688.F32.TF32 R204, R196.reuse, R44, R204 ;  /* 0x0000002cc4cc723c */ /* 0x040ff000000810cc */
[C---:B------:R-:W-:Y:S01]  /*485a0*/  HMMA.1688.F32.TF32 R240, R196.reuse, R48, R240 ;  /* 0x00000030c4f0723c */ /* 0x040fe200000810f0 */
[----:B------:R-:W-:Y:S07]  /*485b0*/  STL.64 [R1+0xc0], R212 ;  /* 0x0000c0d401007387 */ /* 0x000fee0000100a00 */
[C---:B------:R-:W-:Y:S01]  /*485c0*/  HMMA.1688.F32.TF32 R244, R196.reuse, R52, R244 ;  /* 0x00000034c4f4723c */ /* 0x040fe200000810f4 */
[----:B------:R2:W-:Y:S07]  /*485d0*/  STL.64 [R1+0xc8], R214 ;  /* 0x0000c8d601007387 */ /* 0x0005ee0000100a00 */
[----:B------:R-:W-:Y:S01]  /*485e0*/  HMMA.1688.F32.TF32 R248, R196, R56, R248 ;  /* 0x00000038c4f8723c */ /* 0x000fe200000810f8 */
[----:B------:R-:W-:Y:S01]  /*485f0*/  IMAD.MOV.U32 R92, RZ, RZ, R201 ;  /* 0x000000ffff5c7224 */ /* 0x000fe200078e00c9 */
[----:B------:R-:W-:Y:S04]  /*48600*/  LDS R202, [R3+0x1d280] ;  /* 0x01d2800003ca7984 */ /* 0x000fe80000000800 */
[----:B--2---:R-:W2:Y:S04]  /*48610*/  LDL.LU.64 R214, [R1+0x13e0] ;  /* 0x0013e00001d67983 */ /* 0x004ea80000300a00 */
[----:B------:R-:W2:Y:S04]  /*48620*/  LDL.LU.64 R212, [R1+0x13d8] ;  /* 0x0013d80001d47983 */ /* 0x000ea80000300a00 */
[----:B------:R-:W-:Y:S04]  /*48630*/  STL.64 [R1+0xe0], R208 ;  /* 0x0000e0d001007387 */ /* 0x000fe80000100a00 */
[----:B------:R3:W-:Y:S01]  /*48640*/  STL.64 [R1+0xe8], R210 ;  /* 0x0000e8d201007387 */ /* 0x0007e20000100a00 */
[----:B------:R-:W-:-:S03]  /*48650*/  IMAD.MOV.U32 R94, RZ, RZ, R203 ;  /* 0x000000ffff5e7224 */ /* 0x000fc600078e00cb */
[----:B------:R-:W-:Y:S04]  /*48660*/  LDS R201, [R0+0x1c280] ;  /* 0x01c2800000c97984 */ /* 0x000fe80000000800 */
[----:B------:R-:W2:Y:S04]  /*48670*/  LDS R203, [R0+0x1d280] ;  /* 0x01d2800000cb7984 */ /* 0x000ea80000000800 */
[----:B---3--:R-:W3:Y:S04]  /*48680*/  LDL.LU.64 R210, [R1+0x13d0] ;  /* 0x0013d00001d27983 */ /* 0x008ee80000300a00 */
[----:B------:R-:W3:Y:S04]  /*48690*/  LDL.LU.64 R208, [R1+0x13c8] ;  /* 0x0013c80001d07983 */ /* 0x000ee80000300a00 */
[----:B------:R-:W-:Y:S04]  /*486a0*/  STL.64 [R1+0x100], R204 ;  /* 0x000100cc01007387 */ /* 0x000fe80000100a00 */
[----:B------:R4:W-:Y:S04]  /*486b0*/  STL.64 [R1+0x108], R206 ;  /* 0x000108ce01007387 */ /* 0x0009e80000100a00 */
[----:B----4-:R-:W4:Y:S04]  /*486c0*/  LDL.LU.64 R206, [R1+0x13c0] ;  /* 0x0013c00001ce7983 */ /* 0x010f280000300a00 */
[----:B------:R-:W4:Y:S04]  /*486d0*/  LDL.LU.64 R204, [R1+0x13b8] ;  /* 0x0013b80001cc7983 */ /* 0x000f280000300a00 */
        /* <DEDUP_REMOVED lines=12> */
[----:B------:R-:W-:Y:S08]  /*487a0*/  HMMA.1688.F32.TF32 R4, R220, R36, R4 ;  /* 0x00000024dc04723c */ /* 0x000ff00000081004 */
[C---:B------:R-:W-:Y:S08]  /*487b0*/  HMMA.1688.F32.TF32 R144, R224.reuse, R48, R144 ;  /* 0x00000030e090723c */ /* 0x040ff00000081090 */
[C---:B------:R-:W-:Y:S08]  /*487c0*/  HMMA.1688.F32.TF32 R140, R224.reuse, R52, R140 ;  /* 0x00000034e08c723c */ /* 0x040ff0000008108c */
[----:B------:R-:W-:Y:S08]  /*487d0*/  HMMA.1688.F32.TF32 R136, R224, R56, R136 ;  /* 0x00000038e088723c */ /* 0x000ff00000081088 */
[C---:B--2---:R-:W-:Y:S08]  /*487e0*/  HMMA.1688.F32.TF32 R212, R200.reuse, R48, R212 ;  /* 0x00000030c8d4723c */ /* 0x044ff000000810d4 */
[C---:B----4-:R-:W-:Y:S08]  /*487f0*/  HMMA.1688.F32.TF32 R204, R200.reuse, R40, R204 ;  /* 0x00000028c8cc723c */ /* 0x050ff000000810cc */
[----:B---3--:R-:W-:Y:S08]  /*48800*/  HMMA.1688.F32.TF32 R240, R200, R36, R240 ;  /* 0x00000024c8f0723c */ /* 0x008ff000000810f0 */
[C---:B------:R-:W-:Y:S08]  /*48810*/  HMMA.1688.F32.TF32 R248, R196.reuse, R60, R248 ;  /* 0x0000003cc4f8723c */ /* 0x040ff000000810f8 */
[----:B------:R-:W-:Y:S11]  /*48820*/  HMMA.1688.F32.TF32 R196, R196, R64, R244 ;  /* 0x00000040c4c4723c */ /* 0x000ff600000810f4 */
[----:B------:R-:W-:Y:S04]  /*48830*/  @!UPT UIADD3 URZ, URZ, URZ, URZ ;  /* 0x0000003f3f3ff290 */ /* 0x000fe8000fffe03f */
[----:B------:R-:W-:Y:S04]  /*48840*/  STL.64 [R1+0x1b0], R248 ;  /* 0x0001b0f801007387 */ /* 0x000fe80000100a00 */
[----:B------:R-:W-:Y:S04]  /*48850*/  STL.64 [R1+0x1b8], R250 ;  /* 0x0001b8fa01007387 */ /* 0x000fe80000100a00 */
[----:B------:R-:W-:Y:S04]  /*48860*/  STL.64 [R1+0x190], R196 ;  /* 0x000190c401007387 */ /* 0x000fe80000100a00 */
[----:B------:R1:W-:Y:S02]  /*48870*/  STL.64 [R1+0x198], R198 ;  /* 0x000198c601007387 */ /* 0x0003e40000100a00 */
[----:B-1----:R-:W-:Y:S02]  /*48880*/  HMMA.1688.F32.TF32 R196, R200, R44, R208 ;  /* 0x0000002cc8c4723c */ /* 0x002fe400000810d0 */
[----:B------:R-:W-:Y:S04]  /*48890*/  STL.64 [R1+0x180], R240 ;  /* 0x000180f001007387 */ /* 0x000fe80000100a00 */
[----:B------:R-:W-:Y:S04]  /*488a0*/  STL.64 [R1+0x188], R242 ;  /* 0x000188f201007387 */ /* 0x000fe80000100a00 */
[----:B------:R-:W-:Y:S04]  /*488b0*/  STL.64 [R1+0x170], R204 ;  /* 0x000170cc01007387 */ /* 0x000fe80000100a00 */
[----:B------:R-:W-:Y:S09]  /*488c0*/  STL.64 [R1+0x178], R206 ;  /* 0x000178ce01007387 */ /* 0x000ff20000100a00 */
[----:B------:R1:W-:Y:S01]  /*488d0*/  STL.64 [R1+0x160], R196 ;  /* 0x000160c401007387 */ /* 0x0003e20000100a00 */
[----:B------:R-:W-:-:S02]  /*488e0*/  IMAD.MOV.U32 R2, RZ, RZ, R198 ;  /* 0x000000ffff027224 */ /* 0x000fc400078e00c6 */
[----:B------:R-:W-:Y:S02]  /*488f0*/  IMAD.MOV.U32 R252, RZ, RZ, R199 ;  /* 0x000000fffffc7224 */ /* 0x000fe400078e00c7 */
[C---:B-1----:R-:W-:Y:S03]  /*48900*/  HMMA.1688.F32.TF32 R196, R200.reuse, R52, R216 ;  /* 0x00000034c8c4723c */ /* 0x042fe600000810d8 */
[----:B------:R-:W-:Y:S04]  /*48910*/  STL [R1+0x12f8], R252 ;  /* 0x0012f8fc01007387 */ /* 0x000fe80000100800 */
[----:B------:R-:W-:Y:S04]  /*48920*/  STL [R1+0x12f4], R2 ;  /* 0x0012f40201007387 */ /* 0x000fe80000100800 */
[----:B------:R-:W-:Y:S01]  /*48930*/  STL.64 [R1+0x12e8], R214 ;  /* 0x0012e8d601007387 */ /* 0x000fe20000100a00 */
[C---:B------:R-:W-:Y:S03]  /*48940*/  HMMA.1688.F32.TF32 R216, R200.reuse, R56, R228 ;  /* 0x00000038c8d8723c */ /* 0x040fe600000810e4 */
[----:B------:R1:W-:Y:S09]  /*48950*/  STL.64 [R1+0x12e0], R212 ;  /* 0x0012e0d401007387 */ /* 0x0003f20000100a00 */
[----:B------:R-:W-:Y:S01]  /*48960*/  MOV R211, R196 ;  /* 0x000000c400d37202 */ /* 0x000fe20000000f00 */
[----:B------:R-:W-:Y:S01]  /*48970*/  IMAD.MOV.U32 R210, RZ, RZ, R197 ;  /* 0x000000ffffd27224 */ /* 0x000fe200078e00c5 */
[----:B-1----:R-:W-:Y:S01]  /*48980*/  HMMA.1688.F32.TF32 R212, R200, R64, R236 ;  /* 0x00000040c8d4723c */ /* 0x002fe200000810ec */
[----:B------:R-:W-:-:S02]  /*48990*/  IMAD.MOV.U32 R209, RZ, RZ, R198 ;  /* 0x000000ffffd17224 */ /* 0x000fc400078e00c6 */
[----:B------:R-:W-:-:S05]  /*489a0*/  IMAD.MOV.U32 R208, RZ, RZ, R199 ;  /* 0x000000ffffd07224 */ /* 0x000fca00078e00c7 */
[----:B------:R-:W-:Y:S07]  /*489b0*/  HMMA.1688.F32.TF32 R196, R200, R60, R232 ;  /* 0x0000003cc8c4723c */ /* 0x000fee00000810e8 */
[----:B------:R-:W-:Y:S01]  /*489c0*/  MOV R203, R4 ;  /* 0x0000000400cb7202 */ /* 0x000fe20000000f00 */
[----:B------:R-:W-:Y:S02]  /*489d0*/  IMAD.MOV.U32 R202, RZ, RZ, R5 ;  /* 0x000000ffffca7224 */ /* 0x000fe400078e0005 */
[----:B------:R-:W-:-:S02]  /*489e0*/  IMAD.MOV.U32 R201, RZ, RZ, R6 ;  /* 0x000000ffffc97224 */ /* 0x000fc400078e0006 */
[----:B------:R-:W-:Y:S02]  /*489f0*/  IMAD.MOV.U32 R200, RZ, RZ, R7 ;  /* 0x000000ffffc87224 */ /* 0x000fe400078e0007 */
[----:B------:R-:W-:Y:S02]  /*48a00*/  HMMA.1688.F32.TF32 R4, R220, R40, R8 ;  /* 0x00000028dc04723c */ /* 0x000fe40000081008 */
[----:B------:R-:W-:Y:S01]  /*48a10*/  MOV R207, R212 ;  /* 0x000000d400cf7202 */ /* 0x000fe20000000f00 */
[----:B------:R-:W-:Y:S02]  /*48a20*/  IMAD.MOV.U32 R206, RZ, RZ, R213 ;  /* 0x000000ffffce7224 */ /* 0x000fe400078e00d5 */
[----:B------:R-:W-:Y:S02]  /*48a30*/  IMAD.MOV.U32 R205, RZ, RZ, R214 ;  /* 0x000000ffffcd7224 */ /* 0x000fe400078e00d6 */
[----:B------:R-:W-:Y:S01]  /*48a40*/  IMAD.MOV.U32 R204, RZ, RZ, R215 ;  /* 0x000000ffffcc7224 */ /* 0x000fe200078e00d7 */
[C---:B------:R-:W-:Y:S08]  /*48a50*/  HMMA.1688.F32.TF32 R248, R224.reuse, R36, R156 ;  /* 0x00000024e0f8723c */ /* 0x040ff0000008109c */
[C---:B------:R-:W-:Y:S01]  /*48a60*/  HMMA.1688.F32.TF32 R244, R224.reuse, R40, R152 ;  /* 0x00000028e0f4723c */ /* 0x040fe20000081098 */
[----:B------:R-:W-:Y:S04]  /*48a70*/  STL [R1+0x1308], R208 ;  /* 0x001308d001007387 */ /* 0x000fe80000100800 */
[----:B------:R-:W-:Y:S03]  /*48a80*/  LDS R8, [R3+0x1e100] ;  /* 0x01e1000003087984 */ /* 0x000fe60000000800 */
[----:B------:R-:W-:Y:S01]  /*48a90*/  MOV R215, R4 ;  /* 0x0000000400d77202 */ /* 0x000fe20000000f00 */
[----:B------:R-:W-:Y:S01]  /*48aa0*/  IMAD.MOV.U32 R214, RZ, RZ, R5 ;  /* 0x000000ffffd67224 */ /* 0x000fe200078e0005 */
[----:B------:R-:W-:Y:S01]  /*48ab0*/  HMMA.1688.F32.TF32 R240, R224, R44, R148 ;  /* 0x0000002ce0f0723c */ /* 0x000fe20000081094 */
[----:B------:R-:W-:Y:S01]  /*48ac0*/  IMAD.MOV.U32 R213, RZ, RZ, R6 ;  /* 0x000000ffffd57224 */ /* 0x000fe200078e0006 */
[----:B------:R-:W-:Y:S01]  /*48ad0*/  LDS R10, [R3+0x1f100] ;  /* 0x01f10000030a7984 */ /* 0x000fe20000000800 */
[----:B------:R-:W-:-:S03]  /*48ae0*/  IMAD.MOV.U32 R212, RZ, RZ, R7 ;  /* 0x000000ffffd47224 */ /* 0x000fc600078e0007 */
[----:B------:R-:W-:Y:S02]  /*48af0*/  LDS R9, [R0+0x1e100] ;  /* 0x01e1000000097984 */ /* 0x000fe40000000800 */
[----:B------:R-:W-:Y:S02]  /*48b00*/  HMMA.1688.F32.TF32 R4, R220, R44, R12 ;  /* 0x0000002cdc04723c */ /* 0x000fe4000008100c */
[----:B------:R-:W-:Y:S06]  /*48b10*/  STL [R1+0x1304], R209 ;  /* 0x001304d101007387 */ /* 0x000fec0000100800 */
[C---:B------:R-:W-:Y:S08]  /*48b20*/  HMMA.1688.F32.TF32 R132, R224.reuse, R60, R132 ;  /* 0x0000003ce084723c */ /* 0x040ff00000081084 */
[----:B------:R-:W-:Y:S01]  /*48b30*/  HMMA.1688.F32.TF32 R128, R224, R64, R128 ;  /* 0x00000040e080723c */ /* 0x000fe20000081080 */
[----:B------:R-:W-:Y:S01]  /*48b40*/  MOV R152, R83 ;  /* 0x0000005300987202 */ /* 0x000fe20000000f00 */
[----:B------:R-:W-:Y:S01]  /*48b50*/  IMAD.MOV.U32 R153, RZ, RZ, R66 ;  /* 0x000000ffff997224 */ /* 0x000fe200078e0042 */
[----:B------:R-:W-:Y:S01]  /*48b60*/  MOV R156, R58 ;  /* 0x0000003a009c7202 */ /* 0x000fe20000000f00 */
[----:B------:R-:W-:Y:S01]  /*48b70*/  IMAD.MOV.U32 R154, RZ, RZ, R62 ;  /* 0x000000ffff9a7224 */ /* 0x000fe200078e003e */
[----:B------:R-:W-:Y:S03]  /*48b80*/  LDS R11, [R0+0x1f100] ;  /* 0x01f10000000b7984 */ /* 0x000fe60000000800 */
[----:B------:R-:W-:Y:S01]  /*48b90*/  MOV R231, R4 ;  /* 0x0000000400e77202 */ /* 0x000fe20000000f00 */
[----:B------:R-:W-:Y:S01]  /*48ba0*/  IMAD.MOV.U32 R230, RZ, RZ, R5 ;  /* 0x000000ffffe67224 */ /* 0x000fe200078e0005 */
[----:B------:R-:W-:Y:S01]  /*48bb0*/  LDS R12, [R3+0x1e080] ;  /* 0x01e08000030c7984 */ /* 0x000fe20000000800 */
[----:B------:R-:W-:-:S02]  /*48bc0*/  IMAD.MOV.U32 R229, RZ, RZ, R6 ;  /* 0x000000ffffe57224 */ /* 0x000fc400078e0006 */
[----:B------:R-:W-:Y:S01]  /*48bd0*/  IMAD.MOV.U32 R228, RZ, RZ, R7 ;  /* 0x000000ffffe47224 */ /* 0x000fe200078e0007 */
[----:B------:R-:W-:Y:S01]  /*48be0*/  LDS R14, [R3+0x1f080] ;  /* 0x01f08000030e7984 */ /* 0x000fe20000000800 */
[----:B------:R-:W-:Y:S03]  /*48bf0*/  HMMA.1688.F32.TF32 R4, R220, R48, R16 ;  /* 0x00000030dc04723c */ /* 0x000fe60000081010 */
[----:B------:R-:W-:Y:S04]  /*48c00*/  LDS R16, [R3+0x1e000] ;  /* 0x01e0000003107984 */ /* 0x000fe80000000800 */
[----:B------:R-:W-:Y:S04]  /*48c10*/  LDS R18, [R3+0x1f000] ;  /* 0x01f0000003127984 */ /* 0x000fe80000000800 */
[----:B------:R-:W-:Y:S04]  /*48c20*/  LDS R17, [R0+0x1e000] ;  /* 0x01e0000000117984 */ /* 0x000fe80000000800 */
[----:B------:R-:W1:Y:S01]  /*48c30*/  LDS R19, [R0+0x1f000] ;  /* 0x01f0000000137984 */ /* 0x000e620000000800 */
[----:B------:R-:W-:-:S02]  /*48c40*/  IMAD.MOV.U32 R155, RZ, RZ, R54 ;  /* 0x000000ffff9b7224 */ /* 0x000fc400078e0036 */
[----:B------:R-:W-:Y:S01]  /*48c50*/  IMAD.MOV.U32 R157, RZ, RZ, R59 ;  /* 0x000000ffff9d7224 */ /* 0x000fe200078e003b */
[----:B------:R-:W-:Y:S01]  /*48c60*/  LDS R13, [R0+0x1e080] ;  /* 0x01e08000000d7984 */ /* 0x000fe20000000800 */
[----:B------:R-:W-:Y:S02]  /*48c70*/  IMAD.MOV.U32 R158, RZ, RZ, R67 ;  /* 0x000000ffff9e7224 */ /* 0x000fe400078e0043 */
[----:B------:R-:W-:Y:S01]  /*48c80*/  IMAD.MOV.U32 R159, RZ, RZ, R107 ;  /* 0x000000ffff9f7224 */ /* 0x000fe200078e006b */
[----:B------:R-:W-:Y:S01]  /*48c90*/  LDS R15, [R0+0x1f080] ;  /* 0x01f08000000f7984 */ /* 0x000fe20000000800 */
[----:B------:R-:W-:Y:S01]  /*48ca0*/  MOV R235, R4 ;  /* 0x0000000400eb7202 */ /* 0x000fe20000000f00 */
[----:B------:R-:W-:Y:S02]  /*48cb0*/  IMAD.MOV.U32 R234, RZ, RZ, R5 ;  /* 0x000000ffffea7224 */ /* 0x000fe400078e0005 */
[----:B------:R-:W-:Y:S02]  /*48cc0*/  IMAD.MOV.U32 R233, RZ, RZ, R6 ;  /* 0x000000ffffe97224 */ /* 0x000fe400078e0006 */
[----:B------:R-:W-:-:S02]  /*48cd0*/  IMAD.MOV.U32 R232, RZ, RZ, R7 ;  /* 0x000000ffffe87224 */ /* 0x000fc400078e0007 */
[C---:B------:R-:W-:Y:S01]  /*48ce0*/  HMMA.1688.F32.TF32 R4, R220.reuse, R52, R20 ;  /* 0x00000034dc04723c */ /* 0x040fe20000081014 */
[----:B------:R2:W-:Y:S11]  /*48cf0*/  STL [R1+0x1300], R210 ;  /* 0x001300d201007387 */ /* 0x0005f60000100800 */
[----:B------:R-:W-:Y:S11]  /*48d00*/  @!UPT UIADD3 URZ, URZ, URZ, URZ ;  /* 0x0000003f3f3ff290 */ /* 0x000ff6000fffe03f */
[----:B------:R-:W-:Y:S01]  /*48d10*/  @!UPT UIADD3 URZ, URZ, URZ, URZ ;  /* 0x0000003f3f3ff290 */ /* 0x000fe2000fffe03f */
[----:B------:R-:W-:Y:S01]  /*48d20*/  MOV R239, R4 ;  /* 0x0000000400ef7202 */ /* 0x000fe20000000f00 */
[----:B------:R-:W-:Y:S02]  /*48d30*/  IMAD.MOV.U32 R238, RZ, RZ, R5 ;  /* 0x000000ffffee7224 */ /* 0x000fe400078e0005 */
[----:B------:R-:W-:Y:S02]  /*48d40*/  IMAD.MOV.U32 R237, RZ, RZ, R6 ;  /* 0x000000ffffed7224 */ /* 0x000fe400078e0006 */
[----:B------:R-:W-:Y:S02]  /*48d50*/  IMAD.MOV.U32 R236, RZ, RZ, R7 ;  /* 0x000000ffffec7224 */ /* 0x000fe400078e0007 */
[----:B------:R-:W-:Y:S01]  /*48d60*/  HMMA.1688.F32.TF32 R4, R220, R56, R24 ;  /* 0x00000038dc04723c */ /* 0x000fe20000081018 */
[----:B------:R3:W-:Y:S04]  /*48d70*/  STL [R1+0x12fc], R211 ;  /* 0x0012fcd301007387 */ /* 0x0007e80000100800 */
[----:B------:R4:W-:Y:S03]  /*48d80*/  STL [R1+0x1310], R218 ;  /* 0x001310da01007387 */ /* 0x0009e60000100800 */
[C---:B-1----:R-:W-:Y:S01]  /*48d90*/  HMMA.1688.F32.TF32 R24, R16.reuse, R42, R72 ;  /* 0x0000002a1018723c */ /* 0x042fe20000081048 */
[----:B------:R1:W-:Y:S04]  /*48da0*/  STL [R1+0x130c], R219 ;  /* 0x00130cdb01007387 */ /* 0x0003e80000100800 */
[----:B------:R-:W-:Y:S03]  /*48db0*/  STL.64 [R1+0x1258], R250 ;  /* 0x001258fa01007387 */ /* 0x000fe60000100a00 */
[----:B------:R-:W-:Y:S08]  /*48dc0*/  HMMA.1688.F32.TF32 R20, R16, R46, R76 ;  /* 0x0000002e1014723c */ /* 0x000ff0000008104c */
[----:B--2---:R-:W-:Y:S01]  /*48dd0*/  MOV R210, R4 ;  /* 0x0000000400d27202 */ /* 0x004fe20000000f00 */
[----:B---3--:R-:W-:-:S02]  /*48de0*/  IMAD.MOV.U32 R211, RZ, RZ, R5 ;  /* 0x000000ffffd37224 */ /* 0x008fc400078e0005 */
[----:B------:R-:W-:Y:S02]  /*48df0*/  IMAD.MOV.U32 R252, RZ, RZ, R6 ;  /* 0x000000fffffc7224 */ /* 0x000fe400078e0006 */
[----:B------:R-:W-:Y:S02]  /*48e00*/  IMAD.MOV.U32 R2, RZ, RZ, R7 ;  /* 0x000000ffff027224 */ /* 0x000fe400078e0007 */
[----:B------:R-:W-:Y:S08]  /*48e10*/  HMMA.1688.F32.TF32 R4, R220, R60, R28 ;  /* 0x0000003cdc04723c */ /* 0x000ff0000008101c */
[----:B------:R-:W-:Y:S01]  /*48e20*/  HMMA.1688.F32.TF32 R28, R16, R38, R68 ;  /* 0x00000026101c723c */ /* 0x000fe20000081044 */
        /* <DEDUP_REMOVED lines=13> */
[----:B----4-:R-:W-:-:S03]  /*48f00*/  MOV R218, R4 ;  /* 0x0000000400da7202 */ /* 0x010fc60000000f00 */
[----:B------:R-:W-:Y:S01]  /*48f10*/  STL.64 [R1+0x12c8], R130 ;  /* 0x0012c88201007387 */ /* 0x000fe20000100a00 */
[----:B-1----:R-:W-:-:S03]  /*48f20*/  IMAD.MOV.U32 R219, RZ, RZ, R5 ;  /* 0x000000ffffdb7224 */ /* 0x002fc600078e0005 */
[----:B------:R-:W-:Y:S01]  /*48f30*/  STL.64 [R1+0x12c0], R128 ;  /* 0x0012c08001007387 */ /* 0x000fe20000100a00 */
[----:B------:R-:W-:Y:S02]  /*48f40*/  IMAD.MOV.U32 R208, RZ, RZ, R6 ;  /* 0x000000ffffd07224 */ /* 0x000fe400078e0006 */
[----:B------:R-:W-:Y:S01]  /*48f50*/  IMAD.MOV.U32 R209, RZ, RZ, R7 ;  /* 0x000000ffffd17224 */ /* 0x000fe200078e0007 */
[----:B------:R1:W-:Y:S01]  /*48f60*/  STL.64 [R1+0x200], R28 ;  /* 0x0002001c01007387 */ /* 0x0003e20000100a00 */
[----:B------:R-:W-:Y:S03]  /*48f70*/  HMMA.1688.F32.TF32 R4, R220, R64, R32 ;  /* 0x00000040dc04723c */ /* 0x000fe60000081020 */
[----:B------:R2:W-:Y:S04]  /*48f80*/  STL.64 [R1+0x208], R30 ;  /* 0x0002081e01007387 */ /* 0x0005e80000100a00 */
[----:B------:R3:W-:Y:S01]  /*48f90*/  STL.64 [R1+0x1f0], R24 ;  /* 0x0001f01801007387 */ /* 0x0007e20000100a00 */
[----:B------:R-:W-:-:S03]  /*48fa0*/  MOV R32, R99 ;  /* 0x0000006300207202 */ /* 0x000fc60000000f00 */
[----:B------:R2:W-:Y:S01]  /*48fb0*/  STL.64 [R1+0x1f8], R26 ;  /* 0x0001f81a01007387 */ /* 0x0005e20000100a00 */
[----:B------:R-:W-:-:S03]  /*48fc0*/  IMAD.MOV.U32 R33, RZ, RZ, R92 ;  /* 0x000000ffff217224 */ /* 0x000fc600078e005c */
[----:B------:R-:W4:Y:S01]  /*48fd0*/  LDL.LU R99, [R1+0x1380] ;  /* 0x0013800001637983 */ /* 0x000f220000300800 */
[----:B------:R-:W-:-:S03]  /*48fe0*/  IMAD.MOV.U32 R34, RZ, RZ, R93 ;  /* 0x000000ffff227224 */ /* 0x000fc600078e005d */
[----:B------:R2:W-:Y:S01]  /*48ff0*/  STL.64 [R1+0x1e0], R20 ;  /* 0x0001e01401007387 */ /* 0x0005e20000100a00 */
[----:B------:R-:W-:-:S03]  /*49000*/  IMAD.MOV.U32 R35, RZ, RZ, R94 ;  /* 0x000000ffff237224 */ /* 0x000fc600078e005e */
[----:B------:R3:W-:Y:S01]  /*49010*/  STL.64 [R1+0x1e8], R22 ;  /* 0x0001e81601007387 */ /* 0x0007e20000100a00 */
[----:B-1----:R-:W-:-:S03]  /*49020*/  MOV R28, R95 ;  /* 0x0000005f001c7202 */ /* 0x002fc60000000f00 */
[----:B------:R-:W4:Y:S01]  /*49030*/  LDL.LU R92, [R1+0x137c] ;  /* 0x00137c00015c7983 */ /* 0x000f220000300800 */
[----:B------:R-:W-:-:S03]  /*49040*/  IMAD.MOV.U32 R29, RZ, RZ, R88 ;  /* 0x000000ffff1d7224 */ /* 0x000fc600078e0058 */
[----:B------:R-:W4:Y:S01]  /*49050*/  LDL.LU R93, [R1+0x1378] ;  /* 0x00137800015d7983 */ /* 0x000f220000300800 */
[----:B--2---:R-:W-:-:S03]  /*49060*/  IMAD.MOV.U32 R30, RZ, RZ, R89 ;  /* 0x000000ffff1e7224 */ /* 0x004fc600078e0059 */
[----:B------:R-:W4:Y:S01]  /*49070*/  LDL.LU R94, [R1+0x1374] ;  /* 0x00137400015e7983 */ /* 0x000f220000300800 */
[----:B------:R-:W-:-:S03]  /*49080*/  IMAD.MOV.U32 R31, RZ, RZ, R90 ;  /* 0x000000ffff1f7224 */ /* 0x000fc600078e005a */
[----:B------:R-:W4:Y:S01]  /*49090*/  LDL.LU R95, [R1+0x1370] ;  /* 0x00137000015f7983 */ /* 0x000f220000300800 */
[----:B---3--:R-:W-:-:S03]  /*490a0*/  MOV R24, R91 ;  /* 0x0000005b00187202 */ /* 0x008fc60000000f00 */
        /* <DEDUP_REMOVED lines=15> */
[----:B------:R-:W2:Y:S04]  /*491a0*/  LDL.LU R80, [R1+0x134c] ;  /* 0x00134c0001507983 */ /* 0x000ea80000300800 */
[----:B------:R-:W2:Y:S04]  /*491b0*/  LDL.LU R81, [R1+0x1348] ;  /* 0x0013480001517983 */ /* 0x000ea80000300800 */
[----:B------:R-:W2:Y:S04]  /*491c0*/  LDL.LU R82, [R1+0x1344] ;  /* 0x0013440001527983 */ /* 0x000ea80000300800 */
[----:B------:R-:W2:Y:S04]  /*491d0*/  LDL.LU R83, [R1+0x1340] ;  /* 0x0013400001537983 */ /* 0x000ea80000300800 */
[----:B------:R-:W2:Y:S04]  /*491e0*/  LDL.LU R66, [R1+0x133c] ;  /* 0x00133c0001427983 */ /* 0x000ea80000300800 */
[----:B------:R-:W2:Y:S04]  /*491f0*/  LDL.LU R62, [R1+0x1338] ;  /* 0x00133800013e7983 */ /* 0x000ea80000300800 */
[----:B------:R-:W3:Y:S01]  /*49200*/  LDL.LU R54, [R1+0x1334] ;  /* 0x0013340001367983 */ /* 0x000ee20000300800 */
[----:B------:R-:W-:-:S03]  /*49210*/  MOV R20, R55 ;  /* 0x0000003700147202 */ /* 0x000fc60000000f00 */
[----:B------:R-:W2:Y:S01]  /*49220*/  LDL.LU R244, [R1] ;  /* 0x0000000001f47983 */ /* 0x000ea20000300800 */
[----:B------:R-:W-:-:S03]  /*49230*/  IMAD.MOV.U32 R21, RZ, RZ, R50 ;  /* 0x000000ffff157224 */ /* 0x000fc600078e0032 */
[----:B------:R-:W2:Y:S01]  /*49240*/  LDL.LU R245, [R1+0x4] ;  /* 0x0000040001f57983 */ /* 0x000ea20000300800 */
[----:B------:R-:W-:-:S03]  /*49250*/  IMAD.MOV.U32 R22, RZ, RZ, R51 ;  /* 0x000000ffff167224 */ /* 0x000fc600078e0033 */
[----:B------:R-:W2:Y:S04]  /*49260*/  LDL.LU R246, [R1+0x8] ;  /* 0x0000080001f67983 */ /* 0x000ea80000300800 */
[----:B------:R-:W2:Y:S04]  /*49270*/  LDL.LU R247, [R1+0xc] ;  /* 0x00000c0001f77983 */ /* 0x000ea80000300800 */
[----:B------:R-:W3:Y:S04]  /*49280*/  LDL.LU R55, [R1+0x1330] ;  /* 0x0013300001377983 */ /* 0x000ee80000300800 */
[----:B------:R-:W2:Y:S04]  /*49290*/  LDL.LU R50, [R1+0x132c] ;  /* 0x00132c0001327983 */ /* 0x000ea80000300800 */
[----:B------:R-:W2:Y:S01]  /*492a0*/  LDL.LU R51, [R1+0x1328] ;  /* 0x0013280001337983 */ /* 0x000ea20000300800 */
[----:B------:R-:W-:-:S03]  /*492b0*/  IMAD.MOV.U32 R23, RZ, RZ, R63 ;  /* 0x000000ffff177224 */ /* 0x000fc600078e003f */
[----:B------:R-:W4:Y:S04]  /*492c0*/  LDL.LU R63, [R1+0x1324] ;  /* 0x00132400013f7983 */ /* 0x000f280000300800 */
[----:B------:R-:W4:Y:S04]  /*492d0*/  LDL.LU R58, [R1+0x1320] ;  /* 0x00132000013a7983 */ /* 0x000f280000300800 */
[----:B------:R-:W4:Y:S04]  /*492e0*/  LDL.LU R59, [R1+0x131c] ;  /* 0x00131c00013b7983 */ /* 0x000f280000300800 */
[----:B------:R-:W4:Y:S01]  /*492f0*/  LDL.LU R67, [R1+0x1318] ;  /* 0x0013180001437983 */ /* 0x000f220000300800 */
[----:B------:R-:W-:Y:S01]  /*49300*/  MOV R223, R4 ;  /* 0x0000000400df7202 */ /* 0x000fe20000000f00 */
[----:B------:R-:W-:-:S02]  /*49310*/  IMAD.MOV.U32 R222, RZ, RZ, R5 ;  /* 0x000000ffffde7224 */ /* 0x000fc400078e0005 */
[----:B------:R-:W-:Y:S01]  /*49320*/  IMAD.MOV.U32 R221, RZ, RZ, R6 ;  /* 0x000000ffffdd7224 */ /* 0x000fe200078e0006 */
[----:B------:R-:W-:Y:S01]  /*49330*/  LDS R4, [R3+0x1e180] ;  /* 0x01e1800003047984 */ /* 0x000fe20000000800 */
[----:B------:R-:W-:-:S03]  /*49340*/  IMAD.MOV.U32 R220, RZ, RZ, R7 ;  /* 0x000000ffffdc7224 */ /* 0x000fc600078e0007 */
[----:B------:R-:W-:Y:S04]  /*49350*/  LDS R6, [R3+0x1f180] ;  /* 0x01f1800003067984 */ /* 0x000fe80000000800 */
[----:B------:R-:W-:Y:S04]  /*49360*/  LDS R5, [R0+0x1e180] ;  /* 0x01e1800000057984 */ /* 0x000fe80000000800 */
[----:B------:R-:W1:Y:S01]  /*49370*/  LDS R7, [R0+0x1f180] ;  /* 0x01f1800000077984 */ /* 0x000e620000000800 */
[C---:B------:R-:W-:Y:S03]  /*49380*/  HMMA.1688.F32.TF32 R164, R8.reuse, R38, R164 ;  /* 0x0000002608a4723c */ /* 0x040fe600000810a4 */
[----:B------:R-:W4:Y:S05]  /*49390*/  LDL.LU R107, [R1+0x1314] ;  /* 0x00131400016b7983 */ /* 0x000f2a0000300800 */
[----:B------:R-:W-:Y:S01]  /*493a0*/  HMMA.1688.F32.TF32 R168, R8, R42, R168 ;  /* 0x0000002a08a8723c */ /* 0x000fe200000810a8 */
[----:B------:R-:W-:-:S07]  /*493b0*/  MOV R240, R210 ;  /* 0x000000d200f07202 */ /* 0x000fce0000000f00 */
[----:B------:R-:W-:Y:S01]  /*493c0*/  HMMA.1688.F32.TF32 R172, R8, R46, R172 ;  /* 0x0000002e08ac723c */ /* 0x000fe200000810ac */
[----:B------:R-:W-:-:S07]  /*493d0*/  IMAD.MOV.U32 R241, RZ, RZ, R211 ;  /* 0x000000fffff17224 */ /* 0x000fce00078e00d3 */
[C---:B---3--:R-:W-:Y:S08]  /*493e0*/  HMMA.1688.F32.TF32 R84, R16.reuse, R54, R84 ;  /* 0x000000361054723c */ /* 0x048ff00000081054 */
[-C--:B--2---:R-:W-:Y:S08]  /*493f0*/  HMMA.1688.F32.TF32 R68, R16, R50.reuse, R80 ;  /* 0x000000321044723c */ /* 0x084ff00000081050 */
[C---:B------:R-:W-:Y:S07]  /*49400*/  HMMA.1688.F32.TF32 R176, R8.reuse, R50, R176 ;  /* 0x0000003208b0723c */ /* 0x040fee00000810b0 */
[----:B------:R-:W-:Y:S01]  /*49410*/  STL.64 [R1+0x12d8], R86 ;  /* 0x0012d85601007387 */ /* 0x000fe20000100a00 */
[C---:B------:R-:W-:Y:S07]  /*49420*/  HMMA.1688.F32.TF32 R180, R8.reuse, R54, R180 ;  /* 0x0000003608b4723c */ /* 0x040fee00000810b4 */
[----:B------:R2:W-:Y:S01]  /*49430*/  STL.64 [R1+0x1d0], R68 ;  /* 0x0001d04401007387 */ /* 0x0005e20000100a00 */
[C---:B----4-:R-:W-:Y:S03]  /*49440*/  HMMA.1688.F32.TF32 R184, R8.reuse, R58, R184 ;  /* 0x0000003a08b8723c */ /* 0x050fe600000810b8 */
[----:B------:R3:W-:Y:S05]  /*49450*/  STL.64 [R1+0x1d8], R70 ;  /* 0x0001d84601007387 */ /* 0x0007ea0000100a00 */
[C---:B------:R-:W-:Y:S01]  /*49460*/  HMMA.1688.F32.TF32 R188, R8.reuse, R62, R188 ;  /* 0x0000003e08bc723c */ /* 0x040fe200000810bc */
[----:B------:R4:W-:Y:S07]  /*49470*/  STL.64 [R1+0x12d0], R84 ;  /* 0x0012d05401007387 */ /* 0x0009ee0000100a00 */
[----:B------:R-:W-:Y:S08]  /*49480*/  HMMA.1688.F32.TF32 R192, R8, R66, R192 ;  /* 0x0000004208c0723c */ /* 0x000ff000000810c0 */
[----:B-1----:R-:W-:Y:S07]  /*49490*/  HMMA.1688.F32.TF32 R8, R4, R38, R244 ;  /* 0x000000260408723c */ /* 0x002fee00000810f4 */
[----:B------:R-:W-:Y:S01]  /*494a0*/  MOV R244, R218 ;  /* 0x000000da00f47202 */ /* 0x000fe20000000f00 */
[----:B------:R-:W-:Y:S01]  /*494b0*/  IMAD.MOV.U32 R245, RZ, RZ, R219 ;  /* 0x000000fffff57224 */ /* 0x000fe200078e00db */
[----:B------:R-:W2:Y:S01]  /*494c0*/  LDL.LU R218, [R1+0x1310] ;  /* 0x0013100001da7983 */ /* 0x000ea20000300800 */
[----:B------:R-:W-:-:S02]  /*494d0*/  IMAD.MOV.U32 R246, RZ, RZ, R208 ;  /* 0x000000fffff67224 */ /* 0x000fc400078e00d0 */
[----:B------:R-:W-:Y:S01]  /*494e0*/  IMAD.MOV.U32 R247, RZ, RZ, R209 ;  /* 0x000000fffff77224 */ /* 0x000fe200078e00d1 */
[----:B------:R-:W2:Y:S04]  /*494f0*/  LDL.LU R219, [R1+0x130c] ;  /* 0x00130c0001db7983 */ /* 0x000ea80000300800 */
[----:B------:R-:W2:Y:S04]  /*49500*/  LDL.LU R208, [R1+0x1308] ;  /* 0x0013080001d07983 */ /* 0x000ea80000300800 */
[----:B------:R-:W3:Y:S04]  /*49510*/  LDL.LU R209, [R1+0x1304] ;  /* 0x0013040001d17983 */ /* 0x000ee80000300800 */
[----:B------:R-:W4:Y:S04]  /*49520*/  LDL.LU R210, [R1+0x1300] ;  /* 0x0013000001d27983 */ /* 0x000f280000300800 */
[----:B------:R-:W4:Y:S01]  /*49530*/  LDL.LU R211, [R1+0x12fc] ;  /* 0x0012fc0001d37983 */ /* 0x000f220000300800 */
[----:B------:R-:W-:Y:S01]  /*49540*/  HMMA.1688.F32.TF32 R100, R12, R38, R100 ;  /* 0x000000260c64723c */ /* 0x000fe20000081064 */
[----:B------:R-:W-:-:S02]  /*49550*/  IMAD.MOV.U32 R242, RZ, RZ, R252 ;  /* 0x000000fffff27224 */ /* 0x000fc400078e00fc */
[----:B------:R-:W4:Y:S01]  /*49560*/  LDL.LU R252, [R1+0x12f8] ;  /* 0x0012f80001fc7983 */ /* 0x000f220000300800 */
[----:B------:R-:W-:-:S03]  /*49570*/  IMAD.MOV.U32 R243, RZ, RZ, R2 ;  /* 0x000000fffff37224 */ /* 0x000fc600078e0002 */
[----:B------:R-:W4:Y:S01]  /*49580*/  LDL.LU R2, [R1+0x12f4] ;  /* 0x0012f40001027983 */ /* 0x000f220000300800 */
        /* <DEDUP_REMOVED lines=16> */
[C---:B------:R-:W-:Y:S08]  /*49690*/  HMMA.1688.F32.TF32 R88, R16.reuse, R58, R88 ;  /* 0x0000003a1058723c */ /* 0x040ff00000081058 */
[C---:B------:R-:W-:Y:S08]  /*496a0*/  HMMA.1688.F32.TF32 R92, R16.reuse, R62, R92 ;  /* 0x0000003e105c723c */ /* 0x040ff0000008105c */
[----:B------:R-:W-:Y:S08]  /*496b0*/  HMMA.1688.F32.TF32 R96, R16, R66, R96 ;  /* 0x000000421060723c */ /* 0x000ff00000081060 */
[C---:B------:R-:W-:Y:S08]  /*496c0*/  HMMA.1688.F32.TF32 R16, R4.reuse, R46, R248 ;  /* 0x0000002e0410723c */ /* 0x040ff000000810f8 */
[----:B------:R-:W-:Y:S01]  /*496d0*/  HMMA.1688.F32.TF32 R20, R4, R50, R20 ;  /* 0x000000320414723c */ /* 0x000fe20000081014 */
[----:B------:R-:W-:-:S07]  /*496e0*/  IMAD.MOV.U32 R251, RZ, RZ, R220 ;  /* 0x000000fffffb7224 */ /* 0x000fce00078e00dc */
[----:B------:R-:W-:Y:S01]  /*496f0*/  HMMA.1688.F32.TF32 R24, R4, R54, R24 ;  /* 0x000000360418723c */ /* 0x000fe20000081018 */
[----:B------:R-:W-:-:S07]  /*49700*/  IMAD.MOV.U32 R250, RZ, RZ, R221 ;  /* 0x000000fffffa7224 */ /* 0x000fce00078e00dd */
[----:B------:R-:W-:Y:S01]  /*49710*/  HMMA.1688.F32.TF32 R28, R4, R58, R28 ;  /* 0x0000003a041c723c */ /* 0x000fe2000008101c */
[----:B------:R-:W-:-:S07]  /*49720*/  IMAD.MOV.U32 R249, RZ, RZ, R222 ;  /* 0x000000fffff97224 */ /* 0x000fce00078e00de */
[----:B------:R-:W-:Y:S01]  /*49730*/  HMMA.1688.F32.TF32 R32, R4, R62, R32 ;  /* 0x0000003e0420723c */ /* 0x000fe20000081020 */
[----:B------:R-:W-:-:S07]  /*49740*/  MOV R248, R223 ;  /* 0x000000df00f87202 */ /* 0x000fce0000000f00 */
[----:B------:R-:W-:Y:S01]  /*49750*/  HMMA.1688.F32.TF32 R4, R4, R66, R156 ;  /* 0x000000420404723c */ /* 0x000fe2000008109c */
[----:B--2---:R-:W-:Y:S02]  /*49760*/  IMAD.MOV.U32 R155, RZ, RZ, R208 ;  /* 0x000000ffff9b7224 */ /* 0x004fe400078e00d0 */
[----:B------:R-:W2:Y:S01]  /*49770*/  LDL.LU R208, [R1+0x170] ;  /* 0x0001700001d07983 */ /* 0x000ea20000300800 */
[----:B---3--:R-:W-:-:S03]  /*49780*/  IMAD.MOV.U32 R154, RZ, RZ, R209 ;  /* 0x000000ffff9a7224 */ /* 0x008fc600078e00d1 */
[----:B------:R-:W2:Y:S01]  /*49790*/  LDL.LU R209, [R1+0x174] ;  /* 0x0001740001d17983 */ /* 0x000ea20000300800 */
[----:B----4-:R-:W-:-:S03]  /*497a0*/  IMAD.MOV.U32 R153, RZ, RZ, R210 ;  /* 0x000000ffff997224 */ /* 0x010fc600078e00d2 */
[----:B------:R-:W2:Y:S01]  /*497b0*/  LDL.LU R210, [R1+0x178] ;  /* 0x0001780001d27983 */ /* 0x000ea20000300800 */
[----:B------:R-:W-:-:S03]  /*497c0*/  MOV R152, R211 ;  /* 0x000000d300987202 */ /* 0x000fc60000000f00 */
        /* <DEDUP_REMOVED lines=44> */
[----:B------:R-:W2:Y:S01]  /*49a90*/  LDS R207, [R0+0x1f200] ;  /* 0x01f2000000cf7984 */ /* 0x000ea20000000800 */
[----:B------:R-:W-:-:S03]  /*49aa0*/  MOV R150, R2 ;  /* 0x0000000200967202 */ /* 0x000fc60000000f00 */
[----:B------:R-:W4:Y:S04]  /*49ab0*/  LDL.LU R148, [R1+0x160] ;  /* 0x0001600001947983 */ /* 0x000f280000300800 */
[----:B------:R-:W4:Y:S04]  /*49ac0*/  LDL.LU R149, [R1+0x164] ;  /* 0x0001640001957983 */ /* 0x000f280000300800 */
[----:B------:R-:W4:Y:S01]  /*49ad0*/  LDL.LU R2, [R1+0x12f0] ;  /* 0x0012f00001027983 */ /* 0x000f220000300800 */
        /* <DEDUP_REMOVED lines=9> */
[----:B------:R-:W2:Y:S01]  /*49b70*/  LDL.LU.64 R212, [R1+0x12e0] ;  /* 0x0012e00001d47983 */ /* 0x000ea20000300a00 */
        /* <DEDUP_REMOVED lines=8> */
[----:B------:R-:W-:Y:S01]  /*49c00*/  MOV R136, R231 ;  /* 0x000000e700887202 */ /* 0x000fe20000000f00 */
[----:B------:R-:W-:-:S02]  /*49c10*/  IMAD.MOV.U32 R137, RZ, RZ, R230 ;  /* 0x000000ffff897224 */ /* 0x000fc400078e00e6 */
[----:B------:R-:W-:Y:S01]  /*49c20*/  IMAD.MOV.U32 R138, RZ, RZ, R229 ;  /* 0x000000ffff8a7224 */ /* 0x000fe200078e00e5 */
[----:B------:R-:W-:Y:S01]  /*49c30*/  LDS R230, [R3+0x1f280] ;  /* 0x01f2800003e67984 */ /* 0x000fe20000000800 */
[----:B------:R-:W-:-:S03]  /*49c40*/  IMAD.MOV.U32 R139, RZ, RZ, R228 ;  /* 0x000000ffff8b7224 */ /* 0x000fc600078e00e4 */
[----:B------:R-:W-:Y:S04]  /*49c50*/  LDS R228, [R3+0x1e280] ;  /* 0x01e2800003e47984 */ /* 0x000fe80000000800 */
[----:B------:R-:W-:Y:S04]  /*49c60*/  LDS R229, [R0+0x1e280] ;  /* 0x01e2800000e57984 */ /* 0x000fe80000000800 */
[----:B------:R-:W3:Y:S01]  /*49c70*/  LDS R231, [R0+0x1f280] ;  /* 0x01f2800000e77984 */ /* 0x000ee20000000800 */
[----:B------:R-:W-:Y:S01]  /*49c80*/  MOV R144, R239 ;  /* 0x000000ef00907202 */ /* 0x000fe20000000f00 */
[----:B------:R-:W-:-:S02]  /*49c90*/  IMAD.MOV.U32 R145, RZ, RZ, R238 ;  /* 0x000000ffff917224 */ /* 0x000fc400078e00ee */
[----:B------:R-:W-:Y:S01]  /*49ca0*/  IMAD.MOV.U32 R146, RZ, RZ, R237 ;  /* 0x000000ffff927224 */ /* 0x000fe200078e00ed */
[----:B------:R-:W-:Y:S01]  /*49cb0*/  LDS R238, [R3+0x1f380] ;  /* 0x01f3800003ee7984 */ /* 0x000fe20000000800 */
[----:B------:R-:W-:Y:S02]  /*49cc0*/  IMAD.MOV.U32 R147, RZ, RZ, R236 ;  /* 0x000000ffff937224 */ /* 0x000fe400078e00ec */
[----:B------:R-:W-:Y:S01]  /*49cd0*/  IMAD.MOV.U32 R151, RZ, RZ, R252 ;  /* 0x000000ffff977224 */ /* 0x000fe200078e00fc */
[----:B------:R-:W-:Y:S04]  /*49ce0*/  LDS R236, [R3+0x1e380] ;  /* 0x01e3800003ec7984 */ /* 0x000fe80000000800 */
[----:B------:R-:W-:Y:S04]  /*49cf0*/  LDS R239, [R0+0x1f380] ;  /* 0x01f3800000ef7984 */ /* 0x000fe80000000800 */
[----:B------:R-:W4:Y:S01]  /*49d00*/  LDS R237, [R0+0x1e380] ;  /* 0x01e3800000ed7984 */ /* 0x000f220000000800 */
[C---:B-1----:R-:W-:Y:S08]  /*49d10*/  HMMA.1688.F32.TF32 R128, R232.reuse, R38, R128 ;  /* 0x00000026e880723c */ /* 0x042ff00000081080 */
[C---:B------:R-:W-:Y:S08]  /*49d20*/  HMMA.1688.F32.TF32 R132, R232.reuse, R42, R132 ;  /* 0x0000002ae884723c */ /* 0x040ff00000081084 */
[C---:B------:R-:W-:Y:S08]  /*49d30*/  HMMA.1688.F32.TF32 R136, R232.reuse, R46, R136 ;  /* 0x0000002ee888723c */ /* 0x040ff00000081088 */
[C---:B------:R-:W-:Y:S08]  /*49d40*/  HMMA.1688.F32.TF32 R140, R232.reuse, R50, R140 ;  /* 0x00000032e88c723c */ /* 0x040ff0000008108c */
[----:B------:R-:W-:Y:S08]  /*49d50*/  HMMA.1688.F32.TF32 R144, R232, R54, R144 ;  /* 0x00000036e890723c */ /* 0x000ff00000081090 */
[C---:B---3--:R-:W-:Y:S08]  /*49d60*/  HMMA.1688.F32.TF32 R80, R228.reuse, R38, R80 ;  /* 0x00000026e450723c */ /* 0x048ff00000081050 */
[C---:B------:R-:W-:Y:S08]  /*49d70*/  HMMA.1688.F32.TF32 R208, R228.reuse, R42, R208 ;  /* 0x0000002ae4d0723c */ /* 0x040ff000000810d0 */
[C---:B------:R-:W-:Y:S08]  /*49d80*/  HMMA.1688.F32.TF32 R148, R228.reuse, R46, R148 ;  /* 0x0000002ee494723c */ /* 0x040ff00000081094 */
[C---:B------:R-:W-:Y:S08]  /*49d90*/  HMMA.1688.F32.TF32 R152, R228.reuse, R54, R152 ;  /* 0x00000036e498723c */ /* 0x040ff00000081098 */
[C---:B------:R-:W-:Y:S08]  /*49da0*/  HMMA.1688.F32.TF32 R216, R228.reuse, R58, R216 ;  /* 0x0000003ae4d8723c */ /* 0x040ff000000810d8 */
[----:B------:R-:W-:Y:S08]  /*49db0*/  HMMA.1688.F32.TF32 R196, R228, R62, R196 ;  /* 0x0000003ee4c4723c */ /* 0x000ff000000810c4 */
[C---:B------:R-:W-:Y:S08]  /*49dc0*/  HMMA.1688.F32.TF32 R240, R232.reuse, R58, R240 ;  /* 0x0000003ae8f0723c */ /* 0x040ff000000810f0 */
[C---:B------:R-:W-:Y:S08]  /*49dd0*/  HMMA.1688.F32.TF32 R244, R232.reuse, R62, R244 ;  /* 0x0000003ee8f4723c */ /* 0x040ff000000810f4 */
[----:B------:R-:W-:Y:S08]  /*49de0*/  HMMA.1688.F32.TF32 R232, R232, R66, R248 ;  /* 0x00000042e8e8723c */ /* 0x000ff000000810f8 */
[C---:B--2---:R-:W-:Y:S08]  /*49df0*/  HMMA.1688.F32.TF32 R212, R228.reuse, R50, R212 ;  /* 0x00000032e4d4723c */ /* 0x044ff000000810d4 */
[----:B------:R-:W-:Y:S01]  /*49e00*/  HMMA.1688.F32.TF32 R228, R228, R66, R84 ;  /* 0x00000042e4e4723c */ /* 0x000fe20000081054 */
[----:B------:R1:W5:Y:S04]  /*49e10*/  LDL.LU.64 R86, [R1+0x12d8] ;  /* 0x0012d80001567983 */ /* 0x0003680000300a00 */
[----:B------:R1:W5:Y:S04]  /*49e20*/  LDL.LU.64 R84, [R1+0x12d0] ;  /* 0x0012d00001547983 */ /* 0x0003680000300a00 */
[----:B------:R-:W-:Y:S04]  /*49e30*/  STL.64 [R1+0x90], R128 ;  /* 0x0000908001007387 */ /* 0x000fe80000100a00 */
[----:B------:R2:W-:Y:S04]  /*49e40*/  STL.64 [R1+0x98], R130 ;  /* 0x0000988201007387 */ /* 0x0005e80000100a00 */
[----:B--2---:R-:W2:Y:S04]  /*49e50*/  LDL.LU.64 R130, [R1+0x12c8] ;  /* 0x0012c80001827983 */ /* 0x004ea80000300a00 */
[----:B------:R-:W2:Y:S04]  /*49e60*/  LDL.LU.64 R128, [R1+0x12c0] ;  /* 0x0012c00001807983 */ /* 0x000ea80000300a00 */
[----:B------:R-:W3:Y:S04]  /*49e70*/  LDL.LU R40, [R1+0x3a8] ;  /* 0x0003a80001287983 */ /* 0x000ee80000300800 */
        /* <DEDUP_REMOVED lines=18> */
[----:B-1----:R-:W4:Y:S04]  /*49fa0*/  LDL.LU.64 R242, [R1+0x1278] ;  /* 0x0012780001f27983 */ /* 0x002f280000300a00 */
[----:B------:R-:W4:Y:S04]  /*49fb0*/  LDL.LU.64 R240, [R1+0x1270] ;  /* 0x0012700001f07983 */ /* 0x000f280000300a00 */
[----:B------:R-:W-:Y:S04]  /*49fc0*/  STL.64 [R1+0xd0], R244 ;  /* 0x0000d0f401007387 */ /* 0x000fe80000100a00 */
[----:B------:R1:W-:Y:S04]  /*49fd0*/  STL.64 [R1+0xd8], R246 ;  /* 0x0000d8f601007387 */ /* 0x0003e80000100a00 */
[----:B-1----:R-:W2:Y:S04]  /*49fe0*/  LDL.LU.64 R246, [R1+0x1268] ;  /* 0x0012680001f67983 */ /* 0x002ea80000300a00 */
[----:B------:R-:W2:Y:S04]  /*49ff0*/  LDL.LU.64 R244, [R1+0x1260] ;  /* 0x0012600001f47983 */ /* 0x000ea80000300a00 */
[----:B------:R-:W2:Y:S04]  /*4a000*/  LDL.LU.64 R250, [R1+0x1258] ;  /* 0x0012580001fa7983 */ /* 0x000ea80000300a00 */
[----:B------:R-:W2:Y:S04]  /*4a010*/  LDL.LU.64 R248, [R1+0x1250] ;  /* 0x0012500001f87983 */ /* 0x000ea80000300a00 */
[----:B------:R-:W-:Y:S04]  /*4a020*/  STL.64 [R1+0xc0], R232 ;  /* 0x0000c0e801007387 */ /* 0x000fe80000100a00 */
[----:B------:R4:W-:Y:S01]  /*4a030*/  STL.64 [R1+0xc8], R234 ;  /* 0x0000c8ea01007387 */ /* 0x0009e20000100a00 */
[----:B------:R-:W-:-:S02]  /*4a040*/  IMAD.MOV.U32 R252, RZ, RZ, 0x7f ;  /* 0x0000007ffffc7424 */ /* 0x000fc400078e00ff */
[----:B------:R-:W-:Y:S01]  /*4a050*/  IMAD.MOV.U32 R0, RZ, RZ, c[0x0][0x180] ;  /* 0x00006000ff007624 */ /* 0x000fe200078e00ff */
[----:B------:R-:W-:Y:S01]  /*4a060*/  MOV R41, c[0x0][0x188] ;  /* 0x0000620000297a02 */ /* 0x000fe20000000f00 */
[----:B------:R-:W-:Y:S01]  /*4a070*/  UIADD3 UR5, UR5, 0x1, URZ ;  /* 0x0000000105057890 */ /* 0x000fe2000fffe03f */
[----:B------:R-:W-:Y:S01]  /*4a080*/  BAR.SYNC.DEFER_BLOCKING 0x0 ;  /* 0x0000000000007b1d */ /* 0x000fe20000010000 */
[C---:B----4-:R-:W-:Y:S08]  /*4a090*/  HMMA.1688.F32.TF32 R232, R236.reuse, R46, R240 ;  /* 0x0000002eece8723c */ /* 0x050ff000000810f0 */
[C---:B--2---:R-:W-:Y:S08]  /*4a0a0*/  HMMA.1688.F32.TF32 R248, R236.reuse, R38, R248 ;  /* 0x00000026ecf8723c */ /* 0x044ff000000810f8 */
[C---:B------:R-:W-:Y:S11]  /*4a0b0*/  HMMA.1688.F32.TF32 R36, R236.reuse, R42, R244 ;  /* 0x0000002aec24723c */ /* 0x040ff600000810f4 */
[----:B------:R-:W-:Y:S04]  /*4a0c0*/  @!UPT UIADD3 URZ, URZ, URZ, URZ ;  /* 0x0000003f3f3ff290 */ /* 0x000fe8000fffe03f */
[----:B------:R-:W-:Y:S04]  /*4a0d0*/  STL.64 [R1+0xa0], R248 ;  /* 0x0000a0f801007387 */ /* 0x000fe80000100a00 */
[----:B------:R-:W-:Y:S04]  /*4a0e0*/  STL.64 [R1+0xa8], R250 ;  /* 0x0000a8fa01007387 */ /* 0x000fe80000100a00 */
[----:B------:R1:W-:Y:S04]  /*4a0f0*/  STL.64 [R1+0x70], R36 ;  /* 0x0000702401007387 */ /* 0x0003e80000100a00 */
[----:B------:R-:W-:Y:S04]  /*4a100*/  STL.64 [R1+0x78], R38 ;  /* 0x0000782601007387 */ /* 0x000fe80000100a00 */
[----:B-1----:R-:W4:Y:S04]  /*4a110*/  LDL.LU R37, [R1+0xfa0] ;  /* 0x000fa00001257983 */ /* 0x002f280000300800 */
[----:B------:R-:W-:Y:S04]  /*4a120*/  STL.64 [R1+0x60], R232 ;  /* 0x000060e801007387 */ /* 0x000fe80000100a00 */
[----:B------:R-:W-:Y:S04]  /*4a130*/  STL.64 [R1+0x68], R234 ;  /* 0x000068ea01007387 */ /* 0x000fe80000100a00 */
[----:B------:R-:W4:Y:S01]  /*4a140*/  LDL.LU R36, [R1+0xfa8] ;  /* 0x000fa80001247983 */ /* 0x000f220000300800 */
[C---:B------:R-:W-:Y:S11]  /*4a150*/  HMMA.1688.F32.TF32 R44, R236.reuse, R50, R144 ;  /* 0x00000032ec2c723c */ /* 0x040ff60000081090 */
[----:B------:R-:W-:Y:S11]  /*4a160*/  @!UPT UIADD3 URZ, URZ, URZ, URZ ;  /* 0x0000003f3f3ff290 */ /* 0x000ff6000fffe03f */
[----:B------:R-:W-:Y:S01]  /*4a170*/  @!UPT UIADD3 URZ, URZ, URZ, URZ ;  /* 0x0000003f3f3ff290 */ /* 0x000fe2000fffe03f */
[----:B------:R-:W-:Y:S04]  /*4a180*/  STL.64 [R1+0x40], R44 ;  /* 0x0000402c01007387 */ /* 0x000fe80000100a00 */
[----:B------:R1:W-:Y:S02]  /*4a190*/  STL.64 [R1+0x48], R46 ;  /* 0x0000482e01007387 */ /* 0x0003e40000100a00 */
[C---:B-1----:R-:W-:Y:S11]  /*4a1a0*/  HMMA.1688.F32.TF32 R44, R236.reuse, R54, R140 ;  /* 0x00000036ec2c723c */ /* 0x042ff6000008108c */
[----:B------:R-:W-:Y:S11]  /*4a1b0*/  @!UPT UIADD3 URZ, URZ, URZ, URZ ;  /* 0x0000003f3f3ff290 */ /* 0x000ff6000fffe03f */
[----:B------:R-:W-:Y:S01]  /*4a1c0*/  @!UPT UIADD3 URZ, URZ, URZ, URZ ;  /* 0x0000003f3f3ff290 */ /* 0x000fe2000fffe03f */
[----:B------:R-:W-:Y:S04]  /*4a1d0*/  STL.64 [R1+0x20], R44 ;  /* 0x0000202c01007387 */ /* 0x000fe80000100a00 */
[----:B------:R1:W-:Y:S02]  /*4a1e0*/  STL.64 [R1+0x28], R46 ;  /* 0x0000282e01007387 */ /* 0x0003e40000100a00 */
[----:B-1----:R-:W-:Y:S01]  /*4a1f0*/  HMMA.1688.F32.TF32 R44, R236, R58, R136 ;  /* 0x0000003aec2c723c */ /* 0x002fe20000081088 */
[----:B------:R-:W-:-:S04]  /*4a200*/  IADD3 R252, R252, c[0x0][0x180], RZ ;  /* 0x00006000fcfc7a10 */ /* 0x000fc80007ffe0ff */
[----:B------:R-:W-:Y:S11]  /*4a210*/  SHF.R.S32.HI R3, RZ, 0x1f, R252 ;  /* 0x0000001fff037819 */ /* 0x000ff600000114fc */
[----:B------:R-:W-:Y:S07]  /*4a220*/  @!UPT UIADD3 URZ, URZ, URZ, URZ ;  /* 0x0000003f3f3ff290 */ /* 0x000fee000fffe03f */
[----:B------:R-:W-:Y:S04]  /*4a230*/  STL.64 [R1], R44 ;  /* 0x0000002c01007387 */ /* 0x000fe80000100a00 */
[----:B------:R1:W-:Y:S04]  /*4a240*/  STL.64 [R1+0x8], R46 ;  /* 0x0000082e01007387 */ /* 0x0003e80000100a00 */
[----:B------:R-:W2:Y:S04]  /*4a250*/  LDL.LU R52, [R1+0xf98] ;  /* 0x000f980001347983 */ /* 0x000ea80000300800 */
[----:B------:R-:W2:Y:S04]  /*4a260*/  LDL.LU R51, [R1+0xfa4] ;  /* 0x000fa40001337983 */ /* 0x000ea80000300800 */
[----:B-1----:R-:W2:Y:S04]  /*4a270*/  LDL.LU R46, [R1+0xf60] ;  /* 0x000f6000012e7983 */ /* 0x002ea80000300800 */
[----:B------:R-:W2:Y:S01]  /*4a280*/  LDL.LU R39, [R1+0xf6c] ;  /* 0x000f6c0001277983 */ /* 0x000ea20000300800 */
[----:B------:R-:W-:-:S02]  /*4a290*/  IADD3 R0, R0, -0x280, RZ ;  /* 0xfffffd8000007810 */ /* 0x000fc40007ffe0ff */
[----:B------:R-:W-:Y:S01]  /*4a2a0*/  LEA.HI R3, R3, R252, RZ, 0x7 ;  /* 0x000000fc03037211 */ /* 0x000fe200078f38ff */
[----:B------:R-:W2:Y:S01]  /*4a2b0*/  LDL.LU R48, [R1+0xf58] ;  /* 0x000f580001307983 */ /* 0x000ea20000300800 */
[----:B------:R-:W-:-:S03]  /*4a2c0*/  IMAD.SHL.U32 R41, R41, 0x80, RZ ;  /* 0x0000008029297824 */ /* 0x000fc600078e00ff */
[----:B------:R-:W2:Y:S01]  /*4a2d0*/  LDL.LU R44, [R1+0xf64] ;  /* 0x000f6400012c7983 */ /* 0x000ea20000300800 */
[----:B------:R-:W-:Y:S01]  /*4a2e0*/  SHF.R.S32.HI R3, RZ, 0x7, R3 ;  /* 0x00000007ff037819 */ /* 0x000fe20000011403 */
[----:B---3--:R-:W-:Y:S02]  /*4a2f0*/  IMAD R0, R40, -0x80, R0 ;  /* 0xffffff8028007824 */ /* 0x008fe400078e0200 */
[----:B------:R-:W2:Y:S01]  /*4a300*/  LDL.LU R50, [R1+0xf20] ;  /* 0x000f200001327983 */ /* 0x000ea20000300800 */
[----:B------:R-:W-:-:S03]  /*4a310*/  IADD3 R3, R3, -0x5, RZ ;  /* 0xfffffffb03037810 */ /* 0x000fc60007ffe0ff */
[----:B------:R-:W2:Y:S01]  /*4a320*/  LDL.LU R42, [R1+0xf2c] ;  /* 0x000f2c00012a7983 */ /* 0x000ea20000300800 */
[----:B------:R-:W-:Y:S01]  /*4a330*/  ISETP.GT.AND P1, PT, R0, RZ, PT ;  /* 0x000000ff0000720c */ /* 0x000fe20003f24270 */
[----:B------:R-:W-:Y:S01]  /*4a340*/  IMAD.SHL.U32 R41, R41, 0x4, RZ ;  /* 0x0000000429297824 */ /* 0x000fe200078e00ff */
[----:B------:R-:W-:Y:S02]  /*4a350*/  ISETP.GE.AND P0, PT, R40, R3, PT ;  /* 0x000000032800720c */ /* 0x000fe40003f06270 */
[----:B------:R-:W-:Y:S02]  /*4a360*/  SEL R3, RZ, 0x4, !P1 ;  /* 0x00000004ff037807 */ /* 0x000fe40004800000 */
[----:B----4-:R-:W-:-:S05]  /*4a370*/  IADD3 R36, P1, R36, R41, RZ ;  /* 0x0000002924247210 */ /* 0x010fca0007f3e0ff */
[----:B------:R-:W-:Y:S01]  /*4a380*/  IMAD.X R37, R37, 0x1, R2, P1 ;  /* 0x0000000125257824 */ /* 0x000fe200008e0602 */
[----:B------:R1:W-:Y:S04]  /*4a390*/  STL [R1+0xfa8], R36 ;  /* 0x000fa82401007387 */ /* 0x0003e80000100800 */
[----:B------:R4:W-:Y:S04]  /*4a3a0*/  STL [R1+0xfa0], R37 ;  /* 0x000fa02501007387 */ /* 0x0009e80000100800 */
[----:B------:R-:W3:Y:S04]  /*4a3b0*/  LDL.LU R49, [R1+0xf18] ;  /* 0x000f180001317983 */ /* 0x000ee80000300800 */
[----:B------:R-:W3:Y:S04]  /*4a3c0*/  LDL.LU R47, [R1+0xf24] ;  /* 0x000f2400012f7983 */ /* 0x000ee80000300800 */
[----:B------:R-:W3:Y:S04]  /*4a3d0*/  LDL.LU R43, [R1+0xee0] ;  /* 0x000ee000012b7983 */ /* 0x000ee80000300800 */
[----:B------:R-:W3:Y:S04]  /*4a3e0*/  LDL.LU R38, [R1+0xeec] ;  /* 0x000eec0001267983 */ /* 0x000ee80000300800 */
[----:B------:R-:W1:Y:S01]  /*4a3f0*/  S2R R252, SR_TID.X ;  /* 0x0000000000fc7919 */ /* 0x000e620000002100 */
[----:B------:R-:W-:Y:S01]  /*4a400*/  UISETP.GT.AND UP0, UPT, UR5, 0x4, UPT ;  /* 0x000000040500788c */ /* 0x000fe2000bf04270 */
[----:B------:R-:W-:-:S03]  /*4a410*/  SEL R3, R3, RZ, !P0 ;  /* 0x000000ff03037207 */ /* 0x000fc60004000000 */
[----:B------:R-:W-:Y:S01]  /*4a420*/  USEL UR5, UR5, URZ, !UP0 ;  /* 0x0000003f05057287 */ /* 0x000fe2000c000000 */
[----:B------:R-:W-:-:S05]  /*4a430*/  ISETP.NE.U32.AND P2, PT, R3, RZ, PT ;  /* 0x000000ff0300720c */ /* 0x000fca0003f45070 */
[----:B------:R-:W-:Y:S02]  /*4a440*/  MOV R3, UR5 ;  /* 0x0000000500037c02 */ /* 0x000fe40008000f00 */
[----:B------:R-:W-:Y:S02]  /*4a450*/  ISETP.GT.AND P1, PT, R0, 0x4, PT ;  /* 0x000000040000780c */ /* 0x000fe40003f24270 */
[----:B-1----:R-:W-:-:S05]  /*4a460*/  LOP3.LUT R252, R252, 0x7f, RZ, 0xc0, !PT ;  /* 0x0000007ffcfc7812 */ /* 0x002fca00078ec0ff */
[----:B------:R-:W-:-:S04]  /*4a470*/  IMAD.SHL.U32 R45, R252, 0x4, RZ ;  /* 0x00000004fc2d7824 */ /* 0x000fc800078e00ff */
[----:B------:R-:W-:-:S05]  /*4a480*/  IMAD R3, R3, 0x20000, R45 ;  /* 0x0002000003037824 */ /* 0x000fca00078e022d */
[----:B------:R-:W-:Y:S01]  /*4a490*/  @!PT LDS RZ, [RZ] ;  /* 0x00000000fffff984 */ /* 0x000fe20000000800 */
[----:B------:R-:W-:Y:S01]  /*4a4a0*/  @!PT LDS RZ, [RZ] ;  /* 0x00000000fffff984 */ /* 0x000fe20000000800 */
[----:B------:R-:W-:Y:S01]  /*4a4b0*/  @!PT LDS RZ, [RZ] ;  /* 0x00000000fffff984 */ /* 0x000fe20000000800 */
[----:B------:R1:W-:Y:S02]  /*4a4c0*/  LDGSTS.E [R3], [R36.64], P2 ;  /* 0x0000000024037fae */ /* 0x0003e40009121848 */
[----:B-1----:R-:W-:-:S04]  /*4a4d0*/  SEL R36, RZ, 0x4, !P1 ;  /* 0x00000004ff247807 */ /* 0x002fc80004800000 */
[----:B------:R-:W-:-:S04]  /*4a4e0*/  SEL R36, R36, RZ, !P0 ;  /* 0x000000ff24247207 */ /* 0x000fc80004000000 */
[----:B------:R-:W-:Y:S02]  /*4a4f0*/  ISETP.NE.U32.AND P1, PT, R36, RZ, PT ;  /* 0x000000ff2400720c */ /* 0x000fe40003f25070 */
[----:B--2---:R-:W-:-:S05]  /*4a500*/  IADD3 R51, P3, R51, R41, RZ ;  /* 0x0000002933337210 */ /* 0x004fca0007f7e0ff */
[----:B------:R-:W-:Y:S01]  /*4a510*/  IMAD.X R52, R52, 0x1, R2, P3 ;  /* 0x0000000134347824 */ /* 0x000fe200018e0602 */
[----:B------:R-:W-:Y:S01]  /*4a520*/  IADD3 R39, P4, R39, R41, RZ ;  /* 0x0000002927277210 */ /* 0x000fe20007f9e0ff */
[----:B------:R-:W-:Y:S02]  /*4a530*/  IMAD.MOV.U32 R36, RZ, RZ, R51 ;  /* 0x000000ffff247224 */ /* 0x000fe400078e0033 */
[----:B----4-:R-:W-:Y:S01]  /*4a540*/  IMAD.MOV.U32 R37, RZ, RZ, R52 ;  /* 0x000000ffff257224 */ /* 0x010fe200078e0034 */
[----:B------:R-:W-:-:S04]  /*4a550*/  IADD3.X R46, R46, R2, RZ, P4, !PT ;  /* 0x000000022e2e7210 */ /* 0x000fc800027fe4ff */
[----:B------:R1:W-:Y:S01]  /*4a560*/  LDGSTS.E [R3+0x200], [R36.64], P2 ;  /* 0x0020000024037fae */ /* 0x0003e20009121848 */
[----:B------:R-:W-:Y:S02]  /*4a570*/  ISETP.GT.AND P2, PT, R0, 0x8, PT ;  /* 0x000000080000780c */ /* 0x000fe40003f44270 */
[-C--:B------:R-:W-:Y:S01]  /*4a580*/  IADD3 R44, P3, R44, R41.reuse, RZ ;  /* 0x000000292c2c7210 */ /* 0x080fe20007f7e0ff */
[----:B------:R-:W-:Y:S01]  /*4a590*/  STL [R1+0xfa4], R51 ;  /* 0x000fa43301007387 */ /* 0x000fe20000100800 */
[----:B-1----:R-:W-:Y:S01]  /*4a5a0*/  IMAD.MOV.U32 R36, RZ, RZ, R39 ;  /* 0x000000ffff247224 */ /* 0x002fe200078e0027 */
[----:B------:R-:W-:Y:S02]  /*4a5b0*/  MOV R37, R46 ;  /* 0x0000002e00257202 */ /* 0x000fe40000000f00 */
[----:B------:R-:W-:Y:S01]  /*4a5c0*/  STL [R1+0xf98], R52 ;  /* 0x000f983401007387 */ /* 0x000fe20000100800 */
[----:B------:R-:W-:Y:S01]  /*4a5d0*/  IADD3 R42, P4, R42, R41, RZ ;  /* 0x000000292a2a7210 */ /* 0x000fe20007f9e0ff */
[----:B------:R-:W-:-:S02]  /*4a5e0*/  IMAD.X R48, R48, 0x1, R2, P3 ;  /* 0x0000000130307824 */ /* 0x000fc400018e0602 */
[----:B------:R1:W-:Y:S04]  /*4a5f0*/  LDGSTS.E [R3+0x1000], [R36.64], P1 ;  /* 0x0100000024037fae */ /* 0x0003e80008921848 */
[----:B------:R-:W-:Y:S01]  /*4a600*/  STL [R1+0xf6c], R39 ;  /* 0x000f6c2701007387 */ /* 0x000fe20000100800 */
[----:B------:R-:W-:-:S03]  /*4a610*/  IMAD.X R50, R50, 0x1, R2, P4 ;  /* 0x0000000132327824 */ /* 0x000fc600020e0602 */
[----:B------:R2:W-:Y:S01]  /*4a620*/  STL [R1+0xf60], R46 ;  /* 0x000f602e01007387 */ /* 0x0005e20000100800 */
[----:B-1----:R-:W-:-:S04]  /*4a630*/  SEL R36, RZ, 0x4, !P2 ;  /* 0x00000004ff247807 */ /* 0x002fc80005000000 */
[----:B------:R-:W-:Y:S01]  /*4a640*/  SEL R36, R36, RZ, !P0 ;  /* 0x000000ff24247207 */ /* 0x000fe20004000000 */
[----:B--2---:R-:W2:Y:S01]  /*4a650*/  LDL.LU R46, [R1+0xee4] ;  /* 0x000ee400012e7983 */ /* 0x004ea20000300800 */
[----:B------:R-:W-:-:S03]  /*4a660*/  MOV R37, R48 ;  /* 0x0000003000257202 */ /* 0x000fc60000000f00 */
[----:B------:R-:W2:Y:S01]  /*4a670*/  LDL.LU R39, [R1+0xeac] ;  /* 0x000eac0001277983 */ /* 0x000ea20000300800 */
[----:B------:R-:W-:-:S03]  /*4a680*/  ISETP.NE.U32.AND P2, PT, R36, RZ, PT ;  /* 0x000000ff2400720c */ /* 0x000fc60003f45070 */
[----:B------:R-:W-:Y:S01]  /*4a690*/  STL [R1+0xf64], R44 ;  /* 0x000f642c01007387 */ /* 0x000fe20000100800 */
[----:B------:R-:W-:-:S03]  /*4a6a0*/  IMAD.MOV.U32 R36, RZ, RZ, R44 ;  /* 0x000000ffff247224 */ /* 0x000fc600078e002c */
[----:B------:R1:W-:Y:S04]  /*4a6b0*/  STL [R1+0xf58], R48 ;  /* 0x000f583001007387 */ /* 0x0003e80000100800 */
[----:B------:R1:W-:Y:S04]  /*4a6c0*/  STL [R1+0xf2c], R42 ;  /* 0x000f2c2a01007387 */ /* 0x0003e80000100800 */
[----:B------:R1:W-:Y:S04]  /*4a6d0*/  LDGSTS.E [R3+0x1200], [R36.64], P1 ;  /* 0x0120000024037fae */ /* 0x0003e80008921848 */
[----:B-1----:R-:W2:Y:S04]  /*4a6e0*/  LDL.LU R48, [R1+0xed8] ;  /* 0x000ed80001307983 */ /* 0x002ea80000300800 */
[----:B------:R-:W-:Y:S04]  /*4a6f0*/  STL [R1+0xf20], R50 ;  /* 0x000f203201007387 */ /* 0x000fe80000100800 */
[----:B------:R-:W2:Y:S01]  /*4a700*/  LDL.LU R44, [R1+0xea0] ;  /* 0x000ea000012c7983 */ /* 0x000ea20000300800 */
[----:B------:R-:W-:-:S02]  /*4a710*/  IMAD.MOV.U32 R36, RZ, RZ, R42 ;  /* 0x000000ffff247224 */ /* 0x000fc400078e002a */
[----:B------:R-:W-:Y:S01]  /*4a720*/  IMAD.MOV.U32 R37, RZ, RZ, R50 ;  /* 0x000000ffff257224 */ /* 0x000fe200078e0032 */
[----:B------:R-:W-:Y:S01]  /*4a730*/  ISETP.GT.AND P1, PT, R0, 0xc, PT ;  /* 0x0000000c0000780c */ /* 0x000fe20003f24270 */
[----:B------:R-:W2:Y:S04]  /*4a740*/  LDL.LU R51, [R1+0xea4] ;  /* 0x000ea40001337983 */ /* 0x000ea80000300800 */
[----:B------:R1:W-:Y:S04]  /*4a750*/  LDGSTS.E [R3+0x2000], [R36.64], P2 ;  /* 0x0200000024037fae */ /* 0x0003e80009121848 */
[----:B------:R-:W2:Y:S01]  /*4a760*/  LDL.LU R42, [R1+0xe50] ;  /* 0x000e5000012a7983 */ /* 0x000ea20000300800 */
[----:B-1----:R-:W-:-:S04]  /*4a770*/  SEL R36, RZ, 0x4, !P1 ;  /* 0x00000004ff247807 */ /* 0x002fc80004800000 */
[----:B------:R-:W-:-:S04]  /*4a780*/  SEL R36, R36, RZ, !P0 ;  /* 0x000000ff24247207 */ /* 0x000fc80004000000 */
[----:B------:R-:W-:Y:S02]  /*4a790*/  ISETP.NE.U32.AND P1, PT, R36, RZ, PT ;  /* 0x000000ff2400720c */ /* 0x000fe40003f25070 */
[----:B---3--:R-:W-:-:S05]  /*4a7a0*/  IADD3 R47, P3, R47, R41, RZ ;  /* 0x000000292f2f7210 */ /* 0x008fca0007f7e0ff */
[----:B------:R-:W-:Y:S01]  /*4a7b0*/  IMAD.X R49, R49, 0x1, R2, P3 ;  /* 0x0000000131317824 */ /* 0x000fe200018e0602 */
[----:B------:R-:W-:Y:S01]  /*4a7c0*/  IADD3 R38, P4, R38, R41, RZ ;  /* 0x0000002926267210 */ /* 0x000fe20007f9e0ff */
[----:B------:R1:W-:Y:S04]  /*4a7d0*/  STL [R1+0xf24], R47 ;  /* 0x000f242f01007387 */ /* 0x0003e80000100800 */
[----:B------:R3:W-:Y:S01]  /*4a7e0*/  STL [R1+0xf18], R49 ;  /* 0x000f183101007387 */ /* 0x0007e20000100800 */
[----:B------:R-:W-:-:S03]  /*4a7f0*/  IADD3.X R43, R43, R2, RZ, P4, !PT ;  /* 0x000000022b2b7210 */ /* 0x000fc600027fe4ff */
[----:B------:R-:W-:Y:S04]  /*4a800*/  STL [R1+0xeec], R38 ;  /* 0x000eec2601007387 */ /* 0x000fe80000100800 */
[----:B------:R-:W4:Y:S01]  /*4a810*/  LDL.LU R52, [R1+0xe98] ;  /* 0x000e980001347983 */ /* 0x000f220000300800 */
[----:B------:R-:W-:Y:S02]  /*4a820*/  IMAD.MOV.U32 R36, RZ, RZ, R47 ;  /* 0x000000ffff247224 */ /* 0x000fe400078e002f */
[----:B------:R-:W-:Y:S01]  /*4a830*/  IMAD.MOV.U32 R37, RZ, RZ, R49 ;  /* 0x000000ffff257224 */ /* 0x000fe200078e0031 */
[----:B------:R3:W-:Y:S04]  /*4a840*/  STL [R1+0xee0], R43 ;  /* 0x000ee02b01007387 */ /* 0x0007e80000100800 */
[----:B-1----:R-:W4:Y:S04]  /*4a850*/  LDL.LU R47, [R1+0xe4c] ;  /* 0x000e4c00012f7983 */ /* 0x002f280000300800 */
[----:B------:R1:W-:Y:S04]  /*4a860*/  LDGSTS.E [R3+0x2200], [R36.64], P2 ;  /* 0x0220000024037fae */ /* 0x0003e80009121848 */
[----:B---3--:R-:W4:Y:S01]  /*4a870*/  LDL.LU R49, [R1+0xe54] ;  /* 0x000e540001317983 */ /* 0x008f220000300800 */
[----:B-1----:R-:W-:-:S03]  /*4a880*/  MOV R37, R43 ;  /* 0x0000002b00257202 */ /* 0x002fc60000000f00 */
[----:B------:R-:W4:Y:S01]  /*4a890*/  LDL.LU R43, [R1+0xe58] ;  /* 0x000e5800012b7983 */ /* 0x000f220000300800 */
[----:B------:R-:W-:-:S03]  /*4a8a0*/  IMAD.MOV.U32 R36, RZ, RZ, R38 ;  /* 0x000000ffff247224 */ /* 0x000fc600078e0026 */
[----:B------:R-:W4:Y:S04]  /*4a8b0*/  LDL.LU R50, [R1+0xe0c] ;  /* 0x000e0c0001327983 */ /* 0x000f280000300800 */
[----:B------:R-:W4:Y:S01]  /*4a8c0*/  LDL.LU R38, [R1+0xe10] ;  /* 0x000e100001267983 */ /* 0x000f220000300800 */
[----:B------:R-:W-:-:S03]  /*4a8d0*/  ISETP.GT.AND P2, PT, R0, 0x10, PT ;  /* 0x000000100000780c */ /* 0x000fc60003f44270 */
[----:B------:R1:W-:Y:S02]  /*4a8e0*/  LDGSTS.E [R3+0x3000], [R36.64], P1 ;  /* 0x0300000024037fae */ /* 0x0003e40008921848 */
[----:B-1----:R-:W-:-:S04]  /*4a8f0*/  SEL R36, RZ, 0x4, !P2 ;  /* 0x00000004ff247807 */ /* 0x002fc80005000000 */
[----:B------:R-:W-:-:S04]  /*4a900*/  SEL R36, R36, RZ, !P0 ;  /* 0x000000ff24247207 */ /* 0x000fc80004000000 */
[----:B------:R-:W-:Y:S02]  /*4a910*/  ISETP.NE.U32.AND P2, PT, R36, RZ, PT ;  /* 0x000000ff2400720c */ /* 0x000fe40003f45070 */
[-C--:B--2---:R-:W-:Y:S02]  /*4a920*/  IADD3 R46, P3, R46, R41.reuse, RZ ;  /* 0x000000292e2e7210 */ /* 0x084fe40007f7e0ff */
[----:B------:R-:W-:-:S03]  /*4a930*/  IADD3 R39, P4, R39, R41, RZ ;  /* 0x0000002927277210 */ /* 0x000fc60007f9e0ff */
[----:B------:R-:W-:Y:S01]  /*4a940*/  STL [R1+0xee4], R46 ;  /* 0x000ee42e01007387 */ /* 0x000fe20000100800 */
[----:B------:R-:W-:Y:S02]  /*4a950*/  IMAD.MOV.U32 R36, RZ, RZ, R46 ;  /* 0x000000ffff247224 */ /* 0x000fe400078e002e */
[----:B------:R-:W-:-:S05]  /*4a960*/  IMAD.X R48, R48, 0x1, R2, P3 ;  /* 0x0000000130307824 */ /* 0x000fca00018e0602 */
[----:B------:R1:W-:Y:S01]  /*4a970*/  STL [R1+0xed8], R48 ;  /* 0x000ed83001007387 */ /* 0x0003e20000100800 */
[----:B------:R-:W-:Y:S01]  /*4a980*/  IMAD.X R44, R44, 0x1, R2, P4 ;  /* 0x000000012c2c7824 */ /* 0x000fe200020e0602 */
[----:B------:R-:W-:Y:S02]  /*4a990*/  MOV R37, R48 ;  /* 0x0000003000257202 */ /* 0x000fe40000000f00 */
[----:B------:R-:W-:Y:S04]  /*4a9a0*/  STL [R1+0xeac], R39 ;  /* 0x000eac2701007387 */ /* 0x000fe80000100800 */
[----:B------:R2:W-:Y:S04]  /*4a9b0*/  STL [R1+0xea0], R44 ;  /* 0x000ea02c01007387 */ /* 0x0005e80000100800 */
[----:B-1----:R-:W3:Y:S04]  /*4a9c0*/  LDL.LU R48, [R1+0xe14] ;  /* 0x000e140001307983 */ /* 0x002ee80000300800 */
[----:B------:R-:W3:Y:S04]  /*4a9d0*/  LDL.LU R46, [R1+0xe18] ;  /* 0x000e1800012e7983 */ /* 0x000ee80000300800 */
[----:B------:R1:W-:Y:S01]  /*4a9e0*/  LDGSTS.E [R3+0x3200], [R36.64], P1 ;  /* 0x0320000024037fae */ /* 0x0003e20008921848 */
[----:B------:R-:W-:-:S02]  /*4a9f0*/  ISETP.GT.AND P1, PT, R0, 0x14, PT ;  /* 0x000000140000780c */ /* 0x000fc40003f24270 */
[-C--:B------:R-:W-:Y:S01]  /*4aa00*/  IADD3 R51, P3, R51, R41.reuse, RZ ;  /* 0x0000002933337210 */ /* 0x080fe20007f7e0ff */
[----:B-1----:R-:W-:Y:S02]  /*4aa10*/  IMAD.MOV.U32 R36, RZ, RZ, R39 ;  /* 0x000000ffff247224 */ /* 0x002fe400078e0027 */
[----:B------:R-:W-:Y:S02]  /*4aa20*/  IMAD.MOV.U32 R37, RZ, RZ, R44 ;  /* 0x000000ffff257224 */ /* 0x000fe400078e002c */
[----:B--2---:R-:W2:Y:S04]  /*4aa30*/  LDL.LU R44, [R1+0xdbc] ;  /* 0x000dbc00012c7983 */ /* 0x004ea80000300800 */
[----:B------:R-:W2:Y:S04]  /*4aa40*/  LDL.LU R39, [R1+0xdc0] ;  /* 0x000dc00001277983 */ /* 0x000ea80000300800 */
[----:B------:R1:W-:Y:S01]  /*4aa50*/  LDGSTS.E [R3+0x4000], [R36.64], P2 ;  /* 0x0400000024037fae */ /* 0x0003e20009121848 */
[----:B------:R-:W-:-:S02]  /*4aa60*/  IADD3 R42, P4, R42, R41, RZ ;  /* 0x000000292a2a7210 */ /* 0x000fc40007f9e0ff */
[----:B-1----:R-:W-:-:S04]  /*4aa70*/  SEL R36, RZ, 0x4, !P1 ;  /* 0x00000004ff247807 */ /* 0x002fc80004800000 */
[----:B------:R-:W-:-:S04]  /*4aa80*/  SEL R36, R36, RZ, !P0 ;  /* 0x000000ff24247207 */ /* 0x000fc80004000000 */
[----:B------:R-:W-:Y:S01]  /*4aa90*/  ISETP.NE.U32.AND P1, PT, R36, RZ, PT ;  /* 0x000000ff2400720c */ /* 0x000fe20003f25070 */
[----:B------:R-:W-:Y:S01]  /*4aaa0*/  IMAD.MOV.U32 R36, RZ, RZ, R51 ;  /* 0x000000ffff247224 */ /* 0x000fe200078e0033 */
[----:B------:R-:W-:Y:S01]  /*4aab0*/  STL [R1+0xea4], R51 ;  /* 0x000ea43301007387 */ /* 0x000fe20000100800 */
[----:B----4-:R-:W-:-:S04]  /*4aac0*/  IMAD.X R52, R52, 0x1, R2, P3 ;  /* 0x0000000134347824 */ /* 0x010fc800018e0602 */
[----:B------:R-:W-:Y:S01]  /*4aad0*/  IMAD.MOV.U32 R37, RZ, RZ, R52 ;  /* 0x000000ffff257224 */ /* 0x000fe200078e0034 */
[----:B------:R-:W-:-:S04]  /*4aae0*/  IADD3.X R47, R47, R2, RZ, P4, !PT ;  /* 0x000000022f2f7210 */ /* 0x000fc800027fe4ff */
[----:B------:R1:W-:Y:S01]  /*4aaf0*/  LDGSTS.E [R3+0x4200], [R36.64], P2 ;  /* 0x0420000024037fae */ /* 0x0003e20009121848 */
[----:B------:R-:W-:-:S03]  /*4ab00*/  ISETP.GT.AND P2, PT, R0, 0x18, PT ;  /* 0x000000180000780c */ /* 0x000fc60003f44270 */
[----:B------:R-:W-:Y:S01]  /*4ab10*/  STL [R1+0xe98], R52 ;  /* 0x000e983401007387 */ /* 0x000fe20000100800 */
[----:B-1----:R-:W-:Y:S01]  /*4ab20*/  IMAD.MOV.U32 R36, RZ, RZ, R42 ;  /* 0x000000ffff247224 */ /* 0x002fe200078e002a */
[----:B------:R-:W-:Y:S02]  /*4ab30*/  MOV R37, R47 ;  /* 0x0000002f00257202 */ /* 0x000fe40000000f00 */
[----:B------:R-:W-:-:S03]  /*4ab40*/  IADD3 R43, P3, R43, R41, RZ ;  /* 0x000000292b2b7210 */ /* 0x000fc60007f7e0ff */
[----:B------:R1:W-:Y:S04]  /*4ab50*/  LDGSTS.E [R3+0x5000], [R36.64], P1 ;  /* 0x0500000024037fae */ /* 0x0003e80008921848 */
[----:B------:R-:W-:Y:S01]  /*4ab60*/  STL [R1+0xe50], R42 ;  /* 0x000e502a01007387 */ /* 0x000fe20000100800 */
[--C-:B------:R-:W-:Y:S01]  /*4ab70*/  IMAD.X R49, R49, 0x1, R2.reuse, P3 ;  /* 0x0000000131317824 */ /* 0x100fe200018e0602 */
[----:B------:R-:W-:Y:S02]  /*4ab80*/  IADD3 R38, P4, R38, R41, RZ ;  /* 0x0000002926267210 */ /* 0x000fe40007f9e0ff */
[----:B------:R4:W-:Y:S01]  /*4ab90*/  STL [R1+0xe4c], R47 ;  /* 0x000e4c2f01007387 */ /* 0x0009e20000100800 */
[----:B-1----:R-:W-:Y:S02]  /*4aba0*/  SEL R36, RZ, 0x4, !P2 ;  /* 0x00000004ff247807 */ /* 0x002fe40005000000 */
[----:B------:R-:W-:-:S02]  /*4abb0*/  IMAD.X R50, R50, 0x1, R2, P4 ;  /* 0x0000000132327824 */ /* 0x000fc400020e0602 */
[----:B------:R-:W-:Y:S01]  /*4abc0*/  SEL R36, R36, RZ, !P0 ;  /* 0x000000ff24247207 */ /* 0x000fe20004000000 */
[----:B----4-:R-:W4:Y:S01]  /*4abd0*/  LDL.LU R47, [R1+0xdc8] ;  /* 0x000dc800012f7983 */ /* 0x010f220000300800 */
[----:B------:R-:W-:-:S03]  /*4abe0*/  MOV R37, R49 ;  /* 0x0000003100257202 */ /* 0x000fc60000000f00 */
[----:B------:R-:W4:Y:S01]  /*4abf0*/  LDL.LU R42, [R1+0xd80] ;  /* 0x000d8000012a7983 */ /* 0x000f220000300800 */
[----:B------:R-:W-:-:S03]  /*4ac00*/  ISETP.NE.U32.AND P2, PT, R36, RZ, PT ;  /* 0x000000ff2400720c */ /* 0x000fc60003f45070 */
[----:B------:R-:W-:Y:S01]  /*4ac10*/  STL [R1+0xe58], R43 ;  /* 0x000e582b01007387 */ /* 0x000fe20000100800 */
[----:B------:R-:W-:-:S03]  /*4ac20*/  IMAD.MOV.U32 R36, RZ, RZ, R43 ;  /* 0x000000ffff247224 */ /* 0x000fc600078e002b */
[----:B------:R1:W-:Y:S04]  /*4ac30*/  STL [R1+0xe54], R49 ;  /* 0x000e543101007387 */ /* 0x0003e80000100800 */
[----:B------:R1:W-:Y:S04]  /*4ac40*/  STL [R1+0xe10], R38 ;  /* 0x000e102601007387 */ /* 0x0003e80000100800 */
[----:B------:R1:W-:Y:S04]  /*4ac50*/  LDGSTS.E [R3+0x5200], [R36.64], P1 ;  /* 0x0520000024037fae */ /* 0x0003e80008921848 */
[----:B-1----:R-:W4:Y:S04]  /*4ac60*/  LDL.LU R49, [R1+0xdc4] ;  /* 0x000dc40001317983 */ /* 0x002f280000300800 */
[----:B------:R-:W-:Y:S04]  /*4ac70*/  STL [R1+0xe0c], R50 ;  /* 0x000e0c3201007387 */ /* 0x000fe80000100800 */
[----:B------:R-:W4:Y:S01]  /*4ac80*/  LDL.LU R43, [R1+0xd7c] ;  /* 0x000d7c00012b7983 */ /* 0x000f220000300800 */
[----:B------:R-:W-:-:S02]  /*4ac90*/  IMAD.MOV.U32 R36, RZ, RZ, R38 ;  /* 0x000000ffff247224 */ /* 0x000fc400078e0026 */
[----:B------:R-:W-:Y:S01]  /*4aca0*/  IMAD.MOV.U32 R37, RZ, RZ, R50 ;  /* 0x000000ffff257224 */ /* 0x000fe200078e0032 */
[----:B------:R-:W-:Y:S01]  /*4acb0*/  ISETP.GT.AND P1, PT, R0, 0x1c, PT ;  /* 0x0000001c0000780c */ /* 0x000fe20003f24270 */
[----:B------:R-:W4:Y:S04]  /*4acc0*/  LDL.LU R51, [R1+0xd88] ;  /* 0x000d880001337983 */ /* 0x000f280000300800 */
[----:B------:R1:W-:Y:S04]  /*4acd0*/  LDGSTS.E [R3+0x6000], [R36.64], P2 ;  /* 0x0600000024037fae */ /* 0x0003e80009121848 */
[----:B------:R-:W4:Y:S01]  /*4ace0*/  LDL.LU R38, [R1+0xd40] ;  /* 0x000d400001267983 */ /* 0x000f220000300800 */
[----:B-1----:R-:W-:-:S04]  /*4acf0*/  SEL R36, RZ, 0x4, !P1 ;  /* 0x00000004ff247807 */ /* 0x002fc80004800000 */
[----:B------:R-:W-:-:S04]  /*4ad00*/  SEL R36, R36, RZ, !P0 ;  /* 0x000000ff24247207 */ /* 0x000fc80004000000 */
[----:B------:R-:W-:Y:S02]  /*4ad10*/  ISETP.NE.U32.AND P1, PT, R36, RZ, PT ;  /* 0x000000ff2400720c */ /* 0x000fe40003f25070 */
[----:B---3--:R-:W-:-:S05]  /*4ad20*/  IADD3 R46, P3, R46, R41, RZ ;  /* 0x000000292e2e7210 */ /* 0x008fca0007f7e0ff */
[----:B------:R-:W-:Y:S01]  /*4ad30*/  IMAD.X R48, R48, 0x1, R2, P3 ;  /* 0x0000000130307824 */ /* 0x000fe200018e0602 */
[----:B------:R1:W-:Y:S04]  /*4ad40*/  STL [R1+0xe18], R46 ;  /* 0x000e182e01007387 */ /* 0x0003e80000100800 */
[----:B------:R3:W-:Y:S01]  /*4ad50*/  STL [R1+0xe14], R48 ;  /* 0x000e143001007387 */ /* 0x0007e20000100800 */
[----:B------:R-:W-:Y:S02]  /*4ad60*/  IMAD.MOV.U32 R36, RZ, RZ, R46 ;  /* 0x000000ffff247224 */ /* 0x000fe400078e002e */
[----:B------:R-:W-:-:S05]  /*4ad70*/  IMAD.MOV.U32 R37, RZ, RZ, R48 ;  /* 0x000000ffff257224 */ /* 0x000fca00078e0030 */
[----:B------:R1:W-:Y:S01]  /*4ad80*/  LDGSTS.E [R3+0x6200], [R36.64], P2 ;  /* 0x0620000024037fae */ /* 0x0003e20009121848 */
[----:B--2---:R-:W-:-:S04]  /*4ad90*/  IADD3 R39, P4, R39, R41, RZ ;  /* 0x0000002927277210 */ /* 0x004fc80007f9e0ff */
[----:B------:R-:W-:Y:S01]  /*4ada0*/  IADD3.X R44, R44, R2, RZ, P4, !PT ;  /* 0x000000022c2c7210 */ /* 0x000fe200027fe4ff */
[----:B------:R-:W-:Y:S04]  /*4adb0*/  STL [R1+0xdc0], R39 ;  /* 0x000dc02701007387 */ /* 0x000fe80000100800 */
[----:B------:R-:W2:Y:S04]  /*4adc0*/  LDL.LU R52, [R1+0xd84] ;  /* 0x000d840001347983 */ /* 0x000ea80000300800 */
[----:B------:R3:W-:Y:S04]  /*4add0*/  STL [R1+0xdbc], R44 ;  /* 0x000dbc2c01007387 */ /* 0x0007e80000100800 */
[----:B-1----:R-:W2:Y:S01]  /*4ade0*/  LDL.LU R46, [R1+0xd3c] ;  /* 0x000d3c00012e7983 */ /* 0x002ea20000300800 */
[----:B------:R-:W-:-:S03]  /*4adf0*/  MOV R37, R44 ;  /* 0x0000002c00257202 */ /* 0x000fc60000000f00 */
[----:B---3--:R-:W2:Y:S01]  /*4ae00*/  LDL.LU R48, [R1+0xd44] ;  /* 0x000d440001307983 */ /* 0x008ea20000300800 */
[----:B------:R-:W-:-:S03]  /*4ae10*/  IMAD.MOV.U32 R36, RZ, RZ, R39 ;  /* 0x000000ffff247224 */ /* 0x000fc600078e0027 */
[----:B------:R-:W2:Y:S04]  /*4ae20*/  LDL.LU R44, [R1+0xd48] ;  /* 0x000d4800012c7983 */ /* 0x000ea80000300800 */
[----:B------:R-:W2:Y:S04]  /*4ae30*/  LDL.LU R50, [R1+0xcfc] ;  /* 0x000cfc0001327983 */ /* 0x000ea80000300800 */
[----:B------:R-:W2:Y:S01]  /*4ae40*/  LDL.LU R39, [R1+0xd00] ;  /* 0x000d000001277983 */ /* 0x000ea20000300800 */
[----:B------:R-:W-:-:S03]  /*4ae50*/  ISETP.GT.AND P2, PT, R0, 0x20, PT ;  /* 0x000000200000780c */ /* 0x000fc60003f44270 */
[----:B------:R1:W-:Y:S02]  /*4ae60*/  LDGSTS.E [R3+0x7000], [R36.64], P1 ;  /* 0x0700000024037fae */ /* 0x0003e40008921848 */
[----:B-1----:R-:W-:-:S04]  /*4ae70*/  SEL R36, RZ, 0x4, !P2 ;  /* 0x00000004ff247807 */ /* 0x002fc80005000000 */
[----:B------:R-:W-:-:S04]  /*4ae80*/  SEL R36, R36, RZ, !P0 ;  /* 0x000000ff24247207 */ /* 0x000fc80004000000 */
[----:B------:R-:W-:Y:S02]  /*4ae90*/  ISETP.NE.U32.AND P2, PT, R36, RZ, PT ;  /* 0x000000ff2400720c */ /* 0x000fe40003f45070 */
[-C--:B----4-:R-:W-:Y:S02]  /*4aea0*/  IADD3 R47, P3, R47, R41.reuse, RZ ;  /* 0x000000292f2f7210 */ /* 0x090fe40007f7e0ff */
[----:B------:R-:W-:-:S03]  /*4aeb0*/  IADD3 R42, P4, R42, R41, RZ ;  /* 0x000000292a2a7210 */ /* 0x000fc60007f9e0ff */
[----:B------:R-:W-:Y:S01]  /*4aec0*/  STL [R1+0xdc8], R47 ;  /* 0x000dc82f01007387 */ /* 0x000fe20000100800 */
[----:B------:R-:W-:Y:S02]  /*4aed0*/  IMAD.MOV.U32 R36, RZ, RZ, R47 ;  /* 0x000000ffff247224 */ /* 0x000fe400078e002f */
[----:B------:R-:W-:-:S05]  /*4aee0*/  IMAD.X R49, R49, 0x1, R2, P3 ;  /* 0x0000000131317824 */ /* 0x000fca00018e0602 */
[----:B------:R1:W-:Y:S01]  /*4aef0*/  STL [R1+0xdc4], R49 ;  /* 0x000dc43101007387 */ /* 0x0003e20000100800 */
[----:B------:R-:W-:-:S03]  /*4af00*/  IMAD.X R43, R43, 0x1, R2, P4 ;  /* 0x000000012b2b7824 */ /* 0x000fc600020e0602 */
[----:B------:R-:W-:Y:S01]  /*4af10*/  STL [R1+0xd80], R42 ;  /* 0x000d802a01007387 */ /* 0x000fe20000100800 */
[----:B------:R-:W-:-:S03]  /*4af20*/  MOV R37, R49 ;  /* 0x0000003100257202 */ /* 0x000fc60000000f00 */
[----:B------:R4:W-:Y:S04]  /*4af30*/  STL [R1+0xd7c], R43 ;  /* 0x000d7c2b01007387 */ /* 0x0009e80000100800 */
[----:B-1----:R-:W3:Y:S04]  /*4af40*/  LDL.LU R49, [R1+0xd04] ;  /* 0x000d040001317983 */ /* 0x002ee80000300800 */
[----:B------:R-:W3:Y:S04]  /*4af50*/  LDL.LU R47, [R1+0xd08] ;  /* 0x000d0800012f7983 */ /* 0x000ee80000300800 */
[----:B------:R1:W-:Y:S02]  /*4af60*/  LDGSTS.E [R3+0x7200], [R36.64], P1 ;  /* 0x0720000024037fae */ /* 0x0003e40008921848 */
[----:B-1----:R-:W-:-:S02]  /*4af70*/  IMAD.MOV.U32 R37, RZ, RZ, R43 ;  /* 0x000000ffff257224 */ /* 0x002fc400078e002b */
[----:B------:R-:W-:Y:S01]  /*4af80*/  IMAD.MOV.U32 R36, RZ, RZ, R42 ;  /* 0x000000ffff247224 */ /* 0x000fe200078e002a */
[----:B----4-:R-:W4:Y:S04]  /*4af90*/  LDL.LU R43, [R1+0xcbc] ;  /* 0x000cbc00012b7983 */ /* 0x010f280000300800 */
[----:B------:R-:W4:Y:S01]  /*4afa0*/  LDL.LU R42, [R1+0xcc0] ;  /* 0x000cc000012a7983 */ /* 0x000f220000300800 */
[----:B------:R-:W-:-:S03]  /*4afb0*/  ISETP.GT.AND P1, PT, R0, 0x24, PT ;  /* 0x000000240000780c */ /* 0x000fc60003f24270 */
[----:B------:R1:W-:Y:S01]  /*4afc0*/  LDGSTS.E [R3+0x8000], [R36.64], P2 ;  /* 0x0800000024037fae */ /* 0x0003e20009121848 */
[-C--:B------:R-:W-:Y:S02]  /*4afd0*/  IADD3 R51, P3, R51, R41.reuse, RZ ;  /* 0x0000002933337210 */ /* 0x080fe40007f7e0ff */
[----:B------:R-:W-:Y:S02]  /*4afe0*/  IADD3 R38, P4, R38, R41, RZ ;  /* 0x0000002926267210 */ /* 0x000fe40007f9e0ff */
[----:B-1----:R-:W-:-:S04]  /*4aff0*/  SEL R36, RZ, 0x4, !P1 ;  /* 0x00000004ff247807 */ /* 0x002fc80004800000 */
[----:B------:R-:W-:-:S04]  /*4b000*/  SEL R36, R36, RZ, !P0 ;  /* 0x000000ff24247207 */ /* 0x000fc80004000000 */
[----:B------:R-:W-:Y:S01]  /*4b010*/  ISETP.NE.U32.AND P1, PT, R36, RZ, PT ;  /* 0x000000ff2400720c */ /* 0x000fe20003f25070 */
[----:B------:R-:W-:Y:S01]  /*4b020*/  IMAD.MOV.U32 R36, RZ, RZ, R51 ;  /* 0x000000ffff247224 */ /* 0x000fe200078e0033 */
[----:B------:R-:W-:Y:S01]  /*4b030*/  STL [R1+0xd88], R51 ;  /* 0x000d883301007387 */ /* 0x000fe20000100800 */
[----:B--2---:R-:W-:-:S04]  /*4b040*/  IMAD.X R52, R52, 0x1, R2, P3 ;  /* 0x0000000134347824 */ /* 0x004fc800018e0602 */
[----:B------:R-:W-:Y:S01]  /*4b050*/  IMAD.MOV.U32 R37, RZ, RZ, R52 ;  /* 0x000000ffff257224 */ /* 0x000fe200078e0034 */
[----:B------:R-:W-:-:S04]  /*4b060*/  IADD3.X R46, R46, R2, RZ, P4, !PT ;  /* 0x000000022e2e7210 */ /* 0x000fc800027fe4ff */
[----:B------:R1:W-:Y:S01]  /*4b070*/  LDGSTS.E [R3+0x8200], [R36.64], P2 ;  /* 0x0820000024037fae */ /* 0x0003e20009121848 */
[----:B------:R-:W-:Y:S02]  /*4b080*/  ISETP.GT.AND P2, PT, R0, 0x28, PT ;  /* 0x000000280000780c */ /* 0x000fe40003f44270 */
[-C--:B------:R-:W-:Y:S01]  /*4b090*/  IADD3 R44, P3, R44, R41.reuse, RZ ;  /* 0x000000292c2c7210 */ /* 0x080fe20007f7e0ff */
[----:B-1----:R-:W-:Y:S01]  /*4b0a0*/  IMAD.MOV.U32 R36, RZ, RZ, R38 ;  /* 0x000000ffff247224 */ /* 0x002fe200078e0026 */
[----:B------:R-:W-:Y:S01]  /*4b0b0*/  MOV R37, R46 ;  /* 0x0000002e00257202 */ /* 0x000fe20000000f00 */
[----:B------:R-:W-:Y:S01]  /*4b0c0*/  STL [R1+0xd84], R52 ;  /* 0x000d843401007387 */ /* 0x000fe20000100800 */
[----:B------:R-:W-:Y:S01]  /*4b0d0*/  IADD3 R39, P4, R39, R41, RZ ;  /* 0x0000002927277210 */ /* 0x000fe20007f9e0ff */
[--C-:B------:R-:W-:Y:S02]  /*4b0e0*/  IMAD.X R48, R48, 0x1, R2.reuse, P3 ;  /* 0x0000000130307824 */ /* 0x100fe400018e0602 */
        /* <DEDUP_REMOVED lines=29> */
[----:B------:R1:W-:Y:S04]  /*4b2c0*/  STL [R1+0xd08], R47 ;  /* 0x000d082f01007387 */ /* 0x0003e80000100800 */
[----:B------:R3:W-:Y:S01]  /*4b2d0*/  STL [R1+0xd04], R49 ;  /* 0x000d043101007387 */ /* 0x0007e20000100800 */
[----:B------:R-:W-:Y:S01]  /*4b2e0*/  IMAD.MOV.U32 R36, RZ, RZ, R47 ;  /* 0x000000ffff247224 */ /* 0x000fe200078e002f */
[----:B----4-:R-:W-:-:S04]  /*4b2f0*/  IADD3 R42, P4, R42, R41, RZ ;  /* 0x000000292a2a7210 */ /* 0x010fc80007f9e0ff */
[----:B------:R-:W-:Y:S01]  /*4b300*/  IADD3.X R43, R43, R2, RZ, P4, !PT ;  /* 0x000000022b2b7210 */ /* 0x000fe200027fe4ff */
[----:B------:R-:W-:Y:S04]  /*4b310*/  STL [R1+0xcc0], R42 ;  /* 0x000cc02a01007387 */ /* 0x000fe80000100800 */
[----:B------:R-:W4:Y:S01]  /*4b320*/  LDL.LU R52, [R1+0x3b8] ;  /* 0x0003b80001347983 */ /* 0x000f220000300800 */
[----:B------:R-:W-:-:S03]  /*4b330*/  IMAD.MOV.U32 R37, RZ, RZ, R49 ;  /* 0x000000ffff257224 */ /* 0x000fc600078e0031 */
        /* <DEDUP_REMOVED lines=263> */
[----:B------:R2:W-:Y:S04]  /*4c3b0*/  STL [R1+0x674], R42 ;  /* 0x0006742a01007387 */ /* 0x0005e80000100800 */
[----:B------:R-:W4:Y:S04]  /*4c3c0*/  LDL.LU R52, [R1+0x6b8] ;  /* 0x0006b80001347983 */ /* 0x000f280000300800 */
[----:B------:R2:W-:Y:S04]  /*4c3d0*/  STL [R1+0x670], R44 ;  /* 0x0006702c01007387 */ /* 0x0005e80000100800 */
[----:B-1----:R-:W4:Y:S01]  /*4c3e0*/  LDL.LU R46, [R1+0x6f0] ;  /* 0x0006f000012e7983 */ /* 0x002f220000300800 */
[----:B------:R-:W-:-:S03]  /*4c3f0*/  IMAD.MOV.U32 R36, RZ, RZ, R42 ;  /* 0x000000ffff247224 */ /* 0x000fc600078e002a */
[----:B---3--:R-:W2:Y:S04]  /*4c400*/  LDL.LU R48, [R1+0x6f8] ;  /* 0x0006f80001307983 */ /* 0x008ea80000300800 */
[----:B--2---:R-:W2:Y:S01]  /*4c410*/  LDL.LU R42, [R1+0x6fc] ;  /* 0x0006fc00012a7983 */ /* 0x004ea20000300800 */
[----:B------:R-:W-:-:S03]  /*4c420*/  MOV R37, R44 ;  /* 0x0000002c00257202 */ /* 0x000fc60000000f00 */
        /* <DEDUP_REMOVED lines=33> */
[----:B------:R-:W-:-:S04]  /*4c640*/  IMAD.X R52, R52, 0x1, R2, P3 ;  /* 0x0000000134347824 */ /* 0x000fc800018e0602 */
[----:B------:R-:W-:Y:S01]  /*4c650*/  IMAD.MOV.U32 R37, RZ, RZ, R52 ;  /* 0x000000ffff257224 */ /* 0x000fe200078e0034 */
[----:B------:R-:W-:-:S04]  /*4c660*/  IADD3.X R46, R46, R2, RZ, P4, !PT ;  /* 0x000000022e2e7210 */ /* 0x000fc800027fe4ff */
[----:B------:R1:W-:Y:S01]  /*4c670*/  LDGSTS.E [R3+0x18200], [R36.64], P2 ;  /* 0x1820000024037fae */ /* 0x0003e20009121848 */
[----:B------:R-:W-:Y:S02]  /*4c680*/  ISETP.GT.AND P2, PT, R0, 0x68, PT ;  /* 0x000000680000780c */ /* 0x000fe40003f44270 */
[-C--:B--2---:R-:W-:Y:S01]  /*4c690*/  IADD3 R42, P3, R42, R41.reuse, RZ ;  /* 0x000000292a2a7210 */ /* 0x084fe20007f7e0ff */
[----:B-1----:R-:W-:Y:S01]  /*4c6a0*/  IMAD.MOV.U32 R36, RZ, RZ, R39 ;  /* 0x000000ffff247224 */ /* 0x002fe200078e0027 */
[----:B------:R-:W-:Y:S01]  /*4c6b0*/  MOV R37, R46 ;  /* 0x0000002e00257202 */ /* 0x000fe20000000f00 */
[----:B------:R-:W-:Y:S02]  /*4c6c0*/  STL [R1+0x6b8], R52 ;  /* 0x0006b83401007387 */ /* 0x000fe40000100800 */
[--C-:B------:R-:W-:Y:S01]  /*4c6d0*/  IMAD.X R48, R48, 0x1, R2.reuse, P3 ;  /* 0x0000000130307824 */ /* 0x100fe200018e0602 */
[----:B------:R-:W-:Y:S01]  /*4c6e0*/  IADD3 R44, P4, R44, R41, RZ ;  /* 0x000000292c2c7210 */ /* 0x000fe20007f9e0ff */
[----:B------:R1:W-:Y:S04]  /*4c6f0*/  LDGSTS.E [R3+0x19000], [R36.64], P1 ;  /* 0x1900000024037fae */ /* 0x0003e80008921848 */
[----:B------:R-:W-:Y:S04]  /*4c700*/  STL [R1+0x6f4], R39 ;  /* 0x0006f42701007387 */ /* 0x000fe80000100800 */
[----:B------:R2:W-:Y:S01]  /*4c710*/  STL [R1+0x6f0], R46 ;  /* 0x0006f02e01007387 */ /* 0x0005e20000100800 */
[----:B-1----:R-:W-:Y:S01]  /*4c720*/  SEL R36, RZ, 0x4, !P2 ;  /* 0x00000004ff247807 */ /* 0x002fe20005000000 */
[----:B------:R-:W-:Y:S01]  /*4c730*/  IMAD.X R50, R50, 0x1, R2, P4 ;  /* 0x0000000132327824 */ /* 0x000fe200020e0602 */
[----:B------:R-:W-:-:S02]  /*4c740*/  MOV R37, R48 ;  /* 0x0000003000257202 */ /* 0x000fc40000000f00 */
[----:B------:R-:W-:Y:S01]  /*4c750*/  SEL R36, R36, RZ, !P0 ;  /* 0x000000ff24247207 */ /* 0x000fe20004000000 */
[----:B--2---:R-:W2:Y:S04]  /*4c760*/  LDL.LU R46, [R1+0x77c] ;  /* 0x00077c00012e7983 */ /* 0x004ea80000300800 */
[----:B------:R-:W2:Y:S04]  /*4c770*/  LDL.LU R39, [R1+0x7b4] ;  /* 0x0007b40001277983 */ /* 0x000ea80000300800 */
[----:B------:R-:W-:Y:S01]  /*4c780*/  STL [R1+0x6fc], R42 ;  /* 0x0006fc2a01007387 */ /* 0x000fe20000100800 */
[----:B------:R-:W-:-:S03]  /*4c790*/  ISETP.NE.U32.AND P2, PT, R36, RZ, PT ;  /* 0x000000ff2400720c */ /* 0x000fc60003f45070 */
[----:B------:R1:W-:Y:S04]  /*4c7a0*/  STL [R1+0x6f8], R48 ;  /* 0x0006f83001007387 */ /* 0x0003e80000100800 */
[----:B------:R1:W-:Y:S01]  /*4c7b0*/  STL [R1+0x734], R44 ;  /* 0x0007342c01007387 */ /* 0x0003e20000100800 */
[----:B------:R-:W-:-:S03]  /*4c7c0*/  IMAD.MOV.U32 R36, RZ, RZ, R42 ;  /* 0x000000ffff247224 */ /* 0x000fc600078e002a */
[----:B-1----:R-:W2:Y:S04]  /*4c7d0*/  LDL.LU R48, [R1+0x778] ;  /* 0x0007780001307983 */ /* 0x002ea80000300800 */
[----:B------:R-:W-:Y:S04]  /*4c7e0*/  STL [R1+0x730], R50 ;  /* 0x0007303201007387 */ /* 0x000fe80000100800 */
[----:B------:R-:W2:Y:S04]  /*4c7f0*/  LDL.LU R42, [R1+0x7b0] ;  /* 0x0007b000012a7983 */ /* 0x000ea80000300800 */
[----:B------:R1:W-:Y:S01]  /*4c800*/  LDGSTS.E [R3+0x19200], [R36.64], P1 ;  /* 0x1920000024037fae */ /* 0x0003e20008921848 */
[----:B------:R-:W-:Y:S01]  /*4c810*/  ISETP.GT.AND P1, PT, R0, 0x6c, PT ;  /* 0x0000006c0000780c */ /* 0x000fe20003f24270 */
[----:B-1----:R-:W-:-:S02]  /*4c820*/  IMAD.MOV.U32 R36, RZ, RZ, R44 ;  /* 0x000000ffff247224 */ /* 0x002fc400078e002c */
[----:B------:R-:W-:Y:S01]  /*4c830*/  IMAD.MOV.U32 R37, RZ, RZ, R50 ;  /* 0x000000ffff257224 */ /* 0x000fe200078e0032 */
        /* <DEDUP_REMOVED lines=8> */
[----:B------:R1:W-:Y:S01]  /*4c8c0*/  STL [R1+0x73c], R47 ;  /* 0x00073c2f01007387 */ /* 0x0003e20000100800 */
[----:B------:R-:W-:-:S03]  /*4c8d0*/  IMAD.MOV.U32 R36, RZ, RZ, R47 ;  /* 0x000000ffff247224 */ /* 0x000fc600078e002f */
[----:B------:R3:W-:Y:S01]  /*4c8e0*/  STL [R1+0x738], R49 ;  /* 0x0007383101007387 */ /* 0x0007e20000100800 */
[----:B----4-:R-:W-:-:S05]  /*4c8f0*/  IADD3 R38, P4, R38, R41, RZ ;  /* 0x0000002926267210 */ /* 0x010fca0007f9e0ff */
[----:B------:R-:W-:Y:S01]  /*4c900*/  STL [R1+0x774], R38 ;  /* 0x0007742601007387 */ /* 0x000fe20000100800 */
[----:B------:R-:W-:-:S03]  /*4c910*/  IADD3.X R43, R43, R2, RZ, P4, !PT ;  /* 0x000000022b2b7210 */ /* 0x000fc600027fe4ff */
[----:B-1----:R-:W4:Y:S04]  /*4c920*/  LDL.LU R47, [R1+0x7b8] ;  /* 0x0007b800012f7983 */ /* 0x002f280000300800 */
[----:B------:R1:W-:Y:S04]  /*4c930*/  STL [R1+0x770], R43 ;  /* 0x0007702b01007387 */ /* 0x0003e80000100800 */
[----:B------:R-:W4:Y:S01]  /*4c940*/  LDL.LU R52, [R1+0x7f0] ;  /* 0x0007f00001347983 */ /* 0x000f220000300800 */
[----:B------:R-:W-:-:S03]  /*4c950*/  IMAD.MOV.U32 R37, RZ, RZ, R49 ;  /* 0x000000ffff257224 */ /* 0x000fc600078e0031 */
[----:B------:R-:W4:Y:S04]  /*4c960*/  LDL.LU R50, [R1+0x7f8] ;  /* 0x0007f80001327983 */ /* 0x000f280000300800 */
[----:B---3--:R-:W4:Y:S04]  /*4c970*/  LDL.LU R49, [R1+0x7fc] ;  /* 0x0007fc0001317983 */ /* 0x008f280000300800 */
[----:B------:R1:W-:Y:S02]  /*4c980*/  LDGSTS.E [R3+0x1a200], [R36.64], P2 ;  /* 0x1a20000024037fae */ /* 0x0003e40009121848 */
[----:B-1----:R-:W-:Y:S01]  /*4c990*/  MOV R37, R43 ;  /* 0x0000002b00257202 */ /* 0x002fe20000000f00 */
[----:B------:R-:W-:Y:S01]  /*4c9a0*/  IMAD.MOV.U32 R36, RZ, RZ, R38 ;  /* 0x000000ffff247224 */ /* 0x000fe200078e0026 */
        /* <DEDUP_REMOVED lines=9> */
[----:B------:R-:W-:Y:S01]  /*4ca40*/  IMAD.MOV.U32 R36, RZ, RZ, R46 ;  /* 0x000000ffff247224 */ /* 0x000fe200078e002e */
[----:B------:R-:W-:Y:S01]  /*4ca50*/  STL [R1+0x77c], R46 ;  /* 0x00077c2e01007387 */ /* 0x000fe20000100800 */
[----:B------:R-:W-:-:S05]  /*4ca60*/  IMAD.X R48, R48, 0x1, R2, P3 ;  /* 0x0000000130307824 */ /* 0x000fca00018e0602 */
[----:B------:R-:W-:Y:S01]  /*4ca70*/  MOV R37, R48 ;  /* 0x0000003000257202 */ /* 0x000fe20000000f00 */
[----:B------:R-:W-:Y:S01]  /*4ca80*/  IMAD.X R42, R42, 0x1, R2, P4 ;  /* 0x000000012a2a7824 */ /* 0x000fe200020e0602 */
[----:B------:R1:W-:Y:S04]  /*4ca90*/  STL [R1+0x778], R48 ;  /* 0x0007783001007387 */ /* 0x0003e80000100800 */
[----:B------:R2:W-:Y:S04]  /*4caa0*/  STL [R1+0x7b4], R39 ;  /* 0x0007b42701007387 */ /* 0x0005e80000100800 */
[----:B------:R2:W-:Y:S04]  /*4cab0*/  LDGSTS.E [R3+0x1b200], [R36.64], P1 ;  /* 0x1b20000024037fae */ /* 0x0005e80008921848 */
[----:B------:R2:W-:Y:S04]  /*4cac0*/  STL [R1+0x7b0], R42 ;  /* 0x0007b02a01007387 */ /* 0x0005e80000100800 */
[----:B-1----:R-:W2:Y:S02]  /*4cad0*/  LDL.LU R48, [R1+0x838] ;  /* 0x0008380001307983 */ /* 0x002ea40000300800 */
[----:B--2---:R-:W-:-:S02]  /*4cae0*/  IMAD.MOV.U32 R36, RZ, RZ, R39 ;  /* 0x000000ffff247224 */ /* 0x004fc400078e0027 */
[----:B------:R-:W2:Y:S01]  /*4caf0*/  LDL.LU R39, [R1+0x83c] ;  /* 0x00083c0001277983 */ /* 0x000ea20000300800 */
[----:B------:R-:W-:Y:S01]  /*4cb00*/  IMAD.MOV.U32 R37, RZ, RZ, R42 ;  /* 0x000000ffff257224 */ /* 0x000fe200078e002a */
[----:B------:R-:W-:Y:S02]  /*4cb10*/  ISETP.GT.AND P1, PT, R0, 0x74, PT ;  /* 0x000000740000780c */ /* 0x000fe40003f24270 */
[-C--:B------:R-:W-:Y:S01]  /*4cb20*/  IADD3 R44, P3, R44, R41.reuse, RZ ;  /* 0x000000292c2c7210 */ /* 0x080fe20007f7e0ff */
[----:B------:R-:W2:Y:S01]  /*4cb30*/  LDL.LU R46, [R1+0x874] ;  /* 0x00087400012e7983 */ /* 0x000ea20000300800 */
[----:B------:R-:W-:-:S03]  /*4cb40*/  IADD3 R51, P4, R51, R41, RZ ;  /* 0x0000002933337210 */ /* 0x000fc60007f9e0ff */
[----:B------:R1:W-:Y:S04]  /*4cb50*/  LDGSTS.E [R3+0x1c000], [R36.64], P2 ;  /* 0x1c00000024037fae */ /* 0x0003e80009121848 */
[----:B------:R-:W2:Y:S01]  /*4cb60*/  LDL.LU R42, [R1+0x87c] ;  /* 0x00087c00012a7983 */ /* 0x000ea20000300800 */
[----:B-1----:R-:W-:-:S03]  /*4cb70*/  SEL R36, RZ, 0x4, !P1 ;  /* 0x00000004ff247807 */ /* 0x002fc60004800000 */
[----:B------:R-:W-:Y:S01]  /*4cb80*/  STL [R1+0x7bc], R44 ;  /* 0x0007bc2c01007387 */ /* 0x000fe20000100800 */
[----:B------:R-:W-:-:S04]  /*4cb90*/  SEL R36, R36, RZ, !P0 ;  /* 0x000000ff24247207 */ /* 0x000fc80004000000 */
[----:B------:R-:W-:Y:S01]  /*4cba0*/  ISETP.NE.U32.AND P1, PT, R36, RZ, PT ;  /* 0x000000ff2400720c */ /* 0x000fe20003f25070 */
[----:B------:R-:W-:Y:S02]  /*4cbb0*/  IMAD.MOV.U32 R36, RZ, RZ, R44 ;  /* 0x000000ffff247224 */ /* 0x000fe400078e002c */
[----:B----4-:R-:W-:-:S04]  /*4cbc0*/  IMAD.X R47, R47, 0x1, R2, P3 ;  /* 0x000000012f2f7824 */ /* 0x010fc800018e0602 */
[----:B------:R-:W-:Y:S01]  /*4cbd0*/  IMAD.MOV.U32 R37, RZ, RZ, R47 ;  /* 0x000000ffff257224 */ /* 0x000fe200078e002f */
[----:B------:R1:W-:Y:S04]  /*4cbe0*/  STL [R1+0x7b8], R47 ;  /* 0x0007b82f01007387 */ /* 0x0003e80000100800 */
[----:B------:R-:W-:Y:S01]  /*4cbf0*/  STL [R1+0x7f4], R51 ;  /* 0x0007f43301007387 */ /* 0x000fe20000100800 */
[----:B------:R-:W-:-:S03]  /*4cc00*/  IADD3.X R52, R52, R2, RZ, P4, !PT ;  /* 0x0000000234347210 */ /* 0x000fc600027fe4ff */
[----:B------:R4:W-:Y:S04]  /*4cc10*/  LDGSTS.E [R3+0x1c200], [R36.64], P2 ;  /* 0x1c20000024037fae */ /* 0x0009e80009121848 */
[----:B-1----:R-:W3:Y:S04]  /*4cc20*/  LDL.LU R47, [R1+0x870] ;  /* 0x00087000012f7983 */ /* 0x002ee80000300800 */
[----:B------:R-:W-:Y:S01]  /*4cc30*/  STL [R1+0x7f0], R52 ;  /* 0x0007f03401007387 */ /* 0x000fe20000100800 */
[----:B------:R-:W-:-:S03]  /*4cc40*/  ISETP.GT.AND P2, PT, R0, 0x78, PT ;  /* 0x000000780000780c */ /* 0x000fc60003f44270 */
[----:B------:R-:W3:Y:S01]  /*4cc50*/  LDL.LU R44, [R1+0x878] ;  /* 0x00087800012c7983 */ /* 0x000ee20000300800 */
[----:B----4-:R-:W-:Y:S01]  /*4cc60*/  IMAD.MOV.U32 R36, RZ, RZ, R51 ;  /* 0x000000ffff247224 */ /* 0x010fe200078e0033 */
[----:B------:R-:W-:Y:S02]  /*4cc70*/  MOV R37, R52 ;  /* 0x0000003400257202 */ /* 0x000fe40000000f00 */
[----:B------:R-:W-:-:S03]  /*4cc80*/  IADD3 R49, P3, R49, R41, RZ ;  /* 0x0000002931317210 */ /* 0x000fc60007f7e0ff */
[----:B------:R1:W-:Y:S02]  /*4cc90*/  LDGSTS.E [R3+0x1d000], [R36.64], P1 ;  /* 0x1d00000024037fae */ /* 0x0003e40008921848 */
[----:B------:R-:W-:Y:S01]  /*4cca0*/  IMAD.X R50, R50, 0x1, R2, P3 ;  /* 0x0000000132327824 */ /* 0x000fe200018e0602 */
[----:B------:R-:W-:Y:S02]  /*4ccb0*/  IADD3 R38, P4, R38, R41, RZ ;  /* 0x0000002926267210 */ /* 0x000fe40007f9e0ff */
[----:B-1----:R-:W-:-:S04]  /*4ccc0*/  SEL R36, RZ, 0x4, !P2 ;  /* 0x00000004ff247807 */ /* 0x002fc80005000000 */
[----:B------:R-:W-:Y:S01]  /*4ccd0*/  SEL R36, R36, RZ, !P0 ;  /* 0x000000ff24247207 */ /* 0x000fe20004000000 */
[----:B------:R-:W-:Y:S01]  /*4cce0*/  IMAD.X R43, R43, 0x1, R2, P4 ;  /* 0x000000012b2b7824 */ /* 0x000fe200020e0602 */
[----:B------:R-:W-:Y:S02]  /*4ccf0*/  MOV R37, R50 ;  /* 0x0000003200257202 */ /* 0x000fe40000000f00 */
[----:B------:R-:W-:Y:S01]  /*4cd00*/  ISETP.NE.U32.AND P2, PT, R36, RZ, PT ;  /* 0x000000ff2400720c */ /* 0x000fe20003f45070 */
[----:B------:R-:W-:Y:S01]  /*4cd10*/  IMAD.MOV.U32 R36, RZ, RZ, R49 ;  /* 0x000000ffff247224 */ /* 0x000fe200078e0031 */
[----:B------:R-:W-:Y:S04]  /*4cd20*/  STL [R1+0x7fc], R49 ;  /* 0x0007fc3101007387 */ /* 0x000fe80000100800 */
[----:B------:R-:W-:Y:S04]  /*4cd30*/  STL [R1+0x7f8], R50 ;  /* 0x0007f83201007387 */ /* 0x000fe80000100800 */
[----:B------:R-:W-:Y:S04]  /*4cd40*/  STL [R1+0x834], R38 ;  /* 0x0008342601007387 */ /* 0x000fe80000100800 */
[----:B------:R1:W-:Y:S04]  /*4cd50*/  LDGSTS.E [R3+0x1d200], [R36.64], P1 ;  /* 0x1d20000024037fae */ /* 0x0003e80008921848 */
[----:B------:R4:W-:Y:S01]  /*4cd60*/  STL [R1+0x830], R43 ;  /* 0x0008302b01007387 */ /* 0x0009e20000100800 */
[----:B-1----:R-:W-:-:S02]  /*4cd70*/  IMAD.MOV.U32 R37, RZ, RZ, R43 ;  /* 0x000000ffff257224 */ /* 0x002fc400078e002b */
[----:B------:R-:W-:Y:S01]  /*4cd80*/  IMAD.MOV.U32 R36, RZ, RZ, R38 ;  /* 0x000000ffff247224 */ /* 0x000fe200078e0026 */
[----:B----4-:R-:W3:Y:S04]  /*4cd90*/  LDL.LU R43, [R1+0xf90] ;  /* 0x000f9000012b7983 */ /* 0x010ee80000300800 */
[----:B------:R-:W3:Y:S01]  /*4cda0*/  LDL.LU R38, [R1+0xf9c] ;  /* 0x000f9c0001267983 */ /* 0x000ee20000300800 */
[----:B------:R-:W-:-:S03]  /*4cdb0*/  ISETP.GT.AND P1, PT, R0, 0x7c, PT ;  /* 0x0000007c0000780c */ /* 0x000fc60003f24270 */
[----:B------:R1:W-:Y:S02]  /*4cdc0*/  LDGSTS.E [R3+0x1e000], [R36.64], P2 ;  /* 0x1e00000024037fae */ /* 0x0003e40009121848 */
[----:B-1----:R-:W-:-:S04]  /*4cdd0*/  SEL R36, RZ, 0x4, !P1 ;  /* 0x00000004ff247807 */ /* 0x002fc80004800000 */
[----:B------:R-:W-:-:S04]  /*4cde0*/  SEL R36, R36, RZ, !P0 ;  /* 0x000000ff24247207 */ /* 0x000fc80004000000 */
[----:B------:R-:W-:Y:S02]  /*4cdf0*/  ISETP.NE.U32.AND P1, PT, R36, RZ, PT ;  /* 0x000000ff2400720c */ /* 0x000fe40003f25070 */
[----:B--2---:R-:W-:-:S05]  /*4ce00*/  IADD3 R39, P3, R39, R41, RZ ;  /* 0x0000002927277210 */ /* 0x004fca0007f7e0ff */
[----:B------:R-:W-:Y:S01]  /*4ce10*/  IMAD.X R48, R48, 0x1, R2, P3 ;  /* 0x0000000130307824 */ /* 0x000fe200018e0602 */
[----:B------:R-:W-:-:S03]  /*4ce20*/  MOV R36, R39 ;  /* 0x0000002700247202 */ /* 0x000fc60000000f00 */
[----:B------:R-:W-:-:S05]  /*4ce30*/  IMAD.MOV.U32 R37, RZ, RZ, R48 ;  /* 0x000000ffff257224 */ /* 0x000fca00078e0030 */
[----:B------:R1:W-:Y:S01]  /*4ce40*/  LDGSTS.E [R3+0x1e200], [R36.64], P2 ;  /* 0x1e20000024037fae */ /* 0x0003e20009121848 */
[-C--:B------:R-:W-:Y:S02]  /*4ce50*/  IADD3 R46, P2, R46, R41.reuse, RZ ;  /* 0x000000292e2e7210 */ /* 0x080fe40007f5e0ff */
[----:B------:R-:W-:Y:S01]  /*4ce60*/  IADD3 R42, P3, R42, R41, RZ ;  /* 0x000000292a2a7210 */ /* 0x000fe20007f7e0ff */
[----:B------:R2:W-:Y:S04]  /*4ce70*/  STL [R1+0x83c], R39 ;  /* 0x00083c2701007387 */ /* 0x0005e80000100800 */
[----:B------:R-:W-:Y:S04]  /*4ce80*/  STL [R1+0x838], R48 ;  /* 0x0008383001007387 */ /* 0x000fe80000100800 */
[----:B------:R-:W4:Y:S04]  /*4ce90*/  LDL.LU R51, [R1+0xf94] ;  /* 0x000f940001337983 */ /* 0x000f280000300800 */
[----:B--2---:R-:W2:Y:S04]  /*4cea0*/  LDL.LU R39, [R1+0xf5c] ;  /* 0x000f5c0001277983 */ /* 0x004ea80000300800 */
[----:B------:R3:W-:Y:S01]  /*4ceb0*/  STL [R1+0x874], R46 ;  /* 0x0008742e01007387 */ /* 0x0007e20000100800 */
[----:B-1----:R-:W-:Y:S01]  /*4cec0*/  MOV R36, R46 ;  /* 0x0000002e00247202 */ /* 0x002fe20000000f00 */
[----:B---3--:R-:W-:-:S05]  /*4ced0*/  IMAD.X R47, R47, 0x1, R2, P2 ;  /* 0x000000012f2f7824 */ /* 0x008fca00010e0602 */
[----:B------:R-:W-:Y:S01]  /*4cee0*/  STL [R1+0x870], R47 ;  /* 0x0008702f01007387 */ /* 0x000fe20000100800 */
[----:B------:R-:W-:-:S03]  /*4cef0*/  IMAD.X R44, R44, 0x1, R2, P3 ;  /* 0x000000012c2c7824 */ /* 0x000fc600018e0602 */
[----:B------:R-:W-:Y:S04]  /*4cf00*/  STL [R1+0x87c], R42 ;  /* 0x00087c2a01007387 */ /* 0x000fe80000100800 */
[----:B------:R-:W3:Y:S01]  /*4cf10*/  LDL.LU R53, [R1+0xf88] ;  /* 0x000f880001357983 */ /* 0x000ee20000300800 */
[----:B------:R-:W-:-:S03]  /*4cf20*/  IMAD.MOV.U32 R37, RZ, RZ, R47 ;  /* 0x000000ffff257224 */ /* 0x000fc600078e002f */
[----:B------:R1:W-:Y:S04]  /*4cf30*/  STL [R1+0x878], R44 ;  /* 0x0008782c01007387 */ /* 0x0003e80000100800 */
[----:B------:R-:W3:Y:S04]  /*4cf40*/  LDL.LU R46, [R1+0xf50] ;  /* 0x000f5000012e7983 */ /* 0x000ee80000300800 */
[----:B------:R1:W-:Y:S04]  /*4cf50*/  LDGSTS.E [R3+0x1f000], [R36.64], P1 ;  /* 0x1f00000024037fae */ /* 0x0003e80008921848 */
[----:B------:R-:W3:Y:S01]  /*4cf60*/  LDL.LU R48, [R1+0xf48] ;  /* 0x000f480001307983 */ /* 0x000ee20000300800 */
[----:B-1----:R-:W-:-:S02]  /*4cf70*/  IMAD.MOV.U32 R37, RZ, RZ, R44 ;  /* 0x000000ffff257224 */ /* 0x002fc400078e002c */
[----:B------:R-:W-:Y:S01]  /*4cf80*/  IMAD.MOV.U32 R36, RZ, RZ, R42 ;  /* 0x000000ffff247224 */ /* 0x000fe200078e002a */
[----:B------:R-:W3:Y:S04]  /*4cf90*/  LDL.LU R44, [R1+0xf54] ;  /* 0x000f5400012c7983 */ /* 0x000ee80000300800 */
[----:B------:R-:W3:Y:S04]  /*4cfa0*/  LDL.LU R50, [R1+0xf10] ;  /* 0x000f100001327983 */ /* 0x000ee80000300800 */
[----:B------:R-:W3:Y:S04]  /*4cfb0*/  LDL.LU R42, [R1+0xf1c] ;  /* 0x000f1c00012a7983 */ /* 0x000ee80000300800 */
[----:B------:R1:W-:Y:S01]  /*4cfc0*/  LDGSTS.E [R3+0x1f200], [R36.64], P1 ;  /* 0x1f20000024037fae */ /* 0x0003e20008921848 */
[----:B------:R-:W-:-:S04]  /*4cfd0*/  ISETP.GT.AND P1, PT, R0, 0x1, PT ;  /* 0x000000010000780c */ /* 0x000fc80003f24270 */
[----:B-1----:R-:W-:Y:S02]  /*4cfe0*/  SEL R3, RZ, 0x4, !P1 ;  /* 0x00000004ff037807 */ /* 0x002fe40004800000 */
[----:B------:R-:W-:-:S05]  /*4cff0*/  IADD3 R38, P1, R38, R41, RZ ;  /* 0x0000002926267210 */ /* 0x000fca0007f3e0ff */
[----:B------:R-:W-:Y:S01]  /*4d000*/  IMAD.X R43, R43, 0x1, R2, P1 ;  /* 0x000000012b2b7824 */ /* 0x000fe200008e0602 */
[----:B------:R-:W-:Y:S04]  /*4d010*/  STL [R1+0xf9c], R38 ;  /* 0x000f9c2601007387 */ /* 0x000fe80000100800 */
[----:B------:R1:W-:Y:S04]  /*4d020*/  STL [R1+0xf90], R43 ;  /* 0x000f902b01007387 */ /* 0x0003e80000100800 */
[----:B------:R-:W3:Y:S04]  /*4d030*/  LDL.LU R49, [R1+0xf08] ;  /* 0x000f080001317983 */ /* 0x000ee80000300800 */
[----:B------:R-:W3:Y:S01]  /*4d040*/  LDL.LU R47, [R1+0xf14] ;  /* 0x000f1400012f7983 */ /* 0x000ee20000300800 */
[----:B------:R-:W-:Y:S01]  /*4d050*/  IMAD.MOV.U32 R37, RZ, RZ, R43 ;  /* 0x000000ffff257224 */ /* 0x000fe200078e002b */
[----:B------:R-:W-:-:S02]  /*4d060*/  MOV R36, R38 ;  /* 0x0000002600247202 */ /* 0x000fc40000000f00 */
[----:B-1----:R-:W3:Y:S04]  /*4d070*/  LDL.LU R43, [R1+0xed0] ;  /* 0x000ed000012b7983 */ /* 0x002ee80000300800 */
[----:B------:R-:W3:Y:S01]  /*4d080*/  LDL.LU R38, [R1+0xedc] ;  /* 0x000edc0001267983 */ /* 0x000ee20000300800 */
[----:B------:R-:W-:Y:S02]  /*4d090*/  SEL R3, R3, RZ, !P0 ;  /* 0x000000ff03037207 */ /* 0x000fe40004000000 */
[----:B------:R-:W-:Y:S02]  /*4d0a0*/  SHF.L.U32 R57, R252, 0x2, RZ ;  /* 0x00000002fc397819 */ /* 0x000fe400000006ff */
[----:B------:R-:W-:Y:S01]  /*4d0b0*/  ISETP.NE.U32.AND P2, PT, R3, RZ, PT ;  /* 0x000000ff0300720c */ /* 0x000fe20003f45070 */
[----:B------:R-:W-:Y:S01]  /*4d0c0*/  IMAD.U32 R3, RZ, RZ, UR5 ;  /* 0x00000005ff037e24 */ /* 0x000fe2000f8e00ff */
[----:B------:R-:W-:-:S02]  /*4d0d0*/  LOP3.LUT R52, R57, 0x20, RZ, 0x3c, !PT ;  /* 0x0000002039347812 */ /* 0x000fc400078e3cff */
[----:B------:R-:W-:-:S03]  /*4d0e0*/  ISETP.GT.AND P1, PT, R0, 0x5, PT ;  /* 0x000000050000780c */ /* 0x000fc60003f24270 */
[----:B------:R-:W-:-:S06]  /*4d0f0*/  IMAD R3, R3, 0x20000, R52 ;  /* 0x0002000003037824 */ /* 0x000fcc00078e0234 */
[----:B------:R1:W-:Y:S02]  /*4d100*/  LDGSTS.E [R3+0x400], [R36.64], P2 ;  /* 0x0040000024037fae */ /* 0x0003e40009121848 */
[----:B-1----:R-:W-:-:S04]  /*4d110*/  SEL R36, RZ, 0x4, !P1 ;  /* 0x00000004ff247807 */ /* 0x002fc80004800000 */
[----:B------:R-:W-:-:S04]  /*4d120*/  SEL R36, R36, RZ, !P0 ;  /* 0x000000ff24247207 */ /* 0x000fc80004000000 */
[----:B------:R-:W-:Y:S02]  /*4d130*/  ISETP.NE.U32.AND P1, PT, R36, RZ, PT ;  /* 0x000000ff2400720c */ /* 0x000fe40003f25070 */
[-C--:B----4-:R-:W-:Y:S02]  /*4d140*/  IADD3 R51, P3, R51, R41.reuse, RZ ;  /* 0x0000002933337210 */ /* 0x090fe40007f7e0ff */
[----:B--2---:R-:W-:Y:S02]  /*4d150*/  IADD3 R39, P4, R39, R41, RZ ;  /* 0x0000002927277210 */ /* 0x004fe40007f9e0ff */
[----:B------:R-:W-:Y:S01]  /*4d160*/  MOV R36, R51 ;  /* 0x0000003300247202 */ /* 0x000fe20000000f00 */
[----:B------:R-:W-:Y:S01]  /*4d170*/  STL [R1+0xf94], R51 ;  /* 0x000f943301007387 */ /* 0x000fe20000100800 */
[----:B---3--:R-:W-:-:S04]  /*4d180*/  IMAD.X R53, R53, 0x1, R2, P3 ;  /* 0x0000000135357824 */ /* 0x008fc800018e0602 */
[----:B------:R-:W-:Y:S02]  /*4d190*/  IMAD.MOV.U32 R37, RZ, RZ, R53 ;  /* 0x000000ffff257224 */ /* 0x000fe400078e0035 */
[----:B------:R-:W-:-:S03]  /*4d1a0*/  IMAD.X R46, R46, 0x1, R2, P4 ;  /* 0x000000012e2e7824 */ /* 0x000fc600020e0602 */
[----:B------:R1:W-:Y:S01]  /*4d1b0*/  LDGSTS.E [R3+0x600], [R36.64], P2 ;  /* 0x0060000024037fae */ /* 0x0003e20009121848 */
[----:B------:R-:W-:-:S03]  /*4d1c0*/  ISETP.GT.AND P2, PT, R0, 0x9, PT ;  /* 0x000000090000780c */ /* 0x000fc60003f44270 */
[----:B------:R-:W-:Y:S01]  /*4d1d0*/  STL [R1+0xf88], R53 ;  /* 0x000f883501007387 */ /* 0x000fe20000100800 */
[----:B-1----:R-:W-:Y:S02]  /*4d1e0*/  IMAD.MOV.U32 R36, RZ, RZ, R39 ;  /* 0x000000ffff247224 */ /* 0x002fe400078e0027 */
[----:B------:R-:W-:Y:S01]  /*4d1f0*/  IMAD.MOV.U32 R37, RZ, RZ, R46 ;  /* 0x000000ffff257224 */ /* 0x000fe200078e002e */
[----:B------:R-:W-:-:S04]  /*4d200*/  IADD3 R44, P3, R44, R41, RZ ;  /* 0x000000292c2c7210 */ /* 0x000fc80007f7e0ff */
[----:B------:R1:W-:Y:S01]  /*4d210*/  LDGSTS.E [R3+0x1400], [R36.64], P1 ;  /* 0x0140000024037fae */ /* 0x0003e20008921848 */
[----:B------:R-:W-:-:S03]  /*4d220*/  IADD3.X R48, R48, R2, RZ, P3, !PT ;  /* 0x0000000230307210 */ /* 0x000fc60001ffe4ff */
[----:B------:R-:W-:Y:S01]  /*4d230*/  STL [R1+0xf5c], R39 ;  /* 0x000f5c2701007387 */ /* 0x000fe20000100800 */
[----:B------:R-:W-:-:S03]  /*4d240*/  IADD3 R42, P4, R42, R41, RZ ;  /* 0x000000292a2a7210 */ /* 0x000fc60007f9e0ff */
[----:B------:R2:W-:Y:S01]  /*4d250*/  STL [R1+0xf50], R46 ;  /* 0x000f502e01007387 */ /* 0x0005e20000100800 */
[----:B-1----:R-:W-:Y:S01]  /*4d260*/  SEL R36, RZ, 0x4, !P2 ;  /* 0x00000004ff247807 */ /* 0x002fe20005000000 */
[----:B------:R-:W-:-:S03]  /*4d270*/  IMAD.X R50, R50, 0x1, R2, P4 ;  /* 0x0000000132327824 */ /* 0x000fc600020e0602 */
[----:B------:R-:W-:Y:S01]  /*4d280*/  SEL R36, R36, RZ, !P0 ;  /* 0x000000ff24247207 */ /* 0x000fe20004000000 */
[----:B--2---:R-:W2:Y:S01]  /*4d290*/  LDL.LU R46, [R1+0xed4] ;  /* 0x000ed400012e7983 */ /* 0x004ea20000300800 */
[----:B------:R-:W-:-:S03]  /*4d2a0*/  IMAD.MOV.U32 R37, RZ, RZ, R48 ;  /* 0x000000ffff257224 */ /* 0x000fc600078e0030 */
[----:B------:R-:W3:Y:S01]  /*4d2b0*/  LDL.LU R39, [R1+0xe9c] ;  /* 0x000e9c0001277983 */ /* 0x000ee20000300800 */
[----:B------:R-:W-:-:S03]  /*4d2c0*/  ISETP.NE.U32.AND P2, PT, R36, RZ, PT ;  /* 0x000000ff2400720c */ /* 0x000fc60003f45070 */
[----:B------:R-:W-:Y:S01]  /*4d2d0*/  STL [R1+0xf54], R44 ;  /* 0x000f542c01007387 */ /* 0x000fe20000100800 */
[----:B------:R-:W-:-:S03]  /*4d2e0*/  IMAD.MOV.U32 R36, RZ, RZ, R44 ;  /* 0x000000ffff247224 */ /* 0x000fc600078e002c */
[----:B------:R1:W-:Y:S04]  /*4d2f0*/  STL [R1+0xf48], R48 ;  /* 0x000f483001007387 */ /* 0x0003e80000100800 */
[----:B------:R4:W-:Y:S04]  /*4d300*/  STL [R1+0xf1c], R42 ;  /* 0x000f1c2a01007387 */ /* 0x0009e80000100800 */
[----:B------:R4:W-:Y:S04]  /*4d310*/  LDGSTS.E [R3+0x1600], [R36.64], P1 ;  /* 0x0160000024037fae */ /* 0x0009e80008921848 */
[----:B-1----:R-:W3:Y:S04]  /*4d320*/  LDL.LU R48, [R1+0xec8] ;  /* 0x000ec80001307983 */ /* 0x002ee80000300800 */
[----:B------:R-:W-:Y:S04]  /*4d330*/  STL [R1+0xf10], R50 ;  /* 0x000f103201007387 */ /* 0x000fe80000100800 */
[----:B------:R-:W3:Y:S01]  /*4d340*/  LDL.LU R44, [R1+0xe90] ;  /* 0x000e9000012c7983 */ /* 0x000ee20000300800 */
[-C--:B------:R-:W-:Y:S01]  /*4d350*/  IADD3 R47, P3, R47, R41.reuse, RZ ;  /* 0x000000292f2f7210 */ /* 0x080fe20007f7e0ff */
[----:B----4-:R-:W-:Y:S01]  /*4d360*/  IMAD.MOV.U32 R37, RZ, RZ, R50 ;  /* 0x000000ffff257224 */ /* 0x010fe200078e0032 */
[----:B------:R-:W-:Y:S01]  /*4d370*/  MOV R36, R42 ;  /* 0x0000002a00247202 */ /* 0x000fe20000000f00 */
[----:B------:R-:W4:Y:S01]  /*4d380*/  LDL.LU R51, [R1+0xe94] ;  /* 0x000e940001337983 */ /* 0x000f220000300800 */
[----:B------:R-:W-:Y:S01]  /*4d390*/  ISETP.GT.AND P1, PT, R0, 0xd, PT ;  /* 0x0000000d0000780c */ /* 0x000fe20003f24270 */
[--C-:B------:R-:W-:Y:S01]  /*4d3a0*/  IMAD.X R49, R49, 0x1, R2.reuse, P3 ;  /* 0x0000000131317824 */ /* 0x100fe200018e0602 */
[----:B------:R-:W-:Y:S01]  /*4d3b0*/  IADD3 R38, P4, R38, R41, RZ ;  /* 0x0000002926267210 */ /* 0x000fe20007f9e0ff */
[----:B------:R1:W-:Y:S04]  /*4d3c0*/  LDGSTS.E [R3+0x2400], [R36.64], P2 ;  /* 0x0240000024037fae */ /* 0x0003e80009121848 */
[----:B------:R-:W4:Y:S01]  /*4d3d0*/  LDL.LU R42, [R1+0xe60] ;  /* 0x000e6000012a7983 */ /* 0x000f220000300800 */
[----:B------:R-:W-:-:S03]  /*4d3e0*/  IMAD.X R43, R43, 0x1, R2, P4 ;  /* 0x000000012b2b7824 */ /* 0x000fc600020e0602 */
[----:B------:R1:W-:Y:S02]  /*4d3f0*/  STL [R1+0xf14], R47 ;  /* 0x000f142f01007387 */ /* 0x0003e40000100800 */
[----:B-1----:R-:W-:Y:S02]  /*4d400*/  SEL R36, RZ, 0x4, !P1 ;  /* 0x00000004ff247807 */ /* 0x002fe40004800000 */
[----:B------:R1:W-:Y:S02]  /*4d410*/  STL [R1+0xf08], R49 ;  /* 0x000f083101007387 */ /* 0x0003e40000100800 */
[----:B------:R-:W-:Y:S02]  /*4d420*/  SEL R36, R36, RZ, !P0 ;  /* 0x000000ff24247207 */ /* 0x000fe40004000000 */
[----:B------:R-:W-:Y:S04]  /*4d430*/  STL [R1+0xedc], R38 ;  /* 0x000edc2601007387 */ /* 0x000fe80000100800 */
[----:B------:R-:W4:Y:S01]  /*4d440*/  LDL.LU R53, [R1+0xe88] ;  /* 0x000e880001357983 */ /* 0x000f220000300800 */
[----:B------:R-:W-:Y:S01]  /*4d450*/  ISETP.NE.U32.AND P1, PT, R36, RZ, PT ;  /* 0x000000ff2400720c */ /* 0x000fe20003f25070 */
[----:B------:R-:W-:Y:S01]  /*4d460*/  IMAD.MOV.U32 R37, RZ, RZ, R49 ;  /* 0x000000ffff257224 */ /* 0x000fe200078e0031 */
[----:B------:R-:W-:Y:S01]  /*4d470*/  MOV R36, R47 ;  /* 0x0000002f00247202 */ /* 0x000fe20000000f00 */
[----:B------:R1:W-:Y:S04]  /*4d480*/  STL [R1+0xed0], R43 ;  /* 0x000ed02b01007387 */ /* 0x0003e80000100800 */
[----:B------:R-:W4:Y:S04]  /*4d490*/  LDL.LU R47, [R1+0xe5c] ;  /* 0x000e5c00012f7983 */ /* 0x000f280000300800 */
[----:B------:R1:W-:Y:S04]  /*4d4a0*/  LDGSTS.E [R3+0x2600], [R36.64], P2 ;  /* 0x0260000024037fae */ /* 0x0003e80009121848 */
[----:B-1----:R-:W4:Y:S01]  /*4d4b0*/  LDL.LU R49, [R1+0xe64] ;  /* 0x000e640001317983 */ /* 0x002f220000300800 */
[----:B------:R-:W-:-:S03]  /*4d4c0*/  IMAD.MOV.U32 R37, RZ, RZ, R43 ;  /* 0x000000ffff257224 */ /* 0x000fc600078e002b */
        /* <DEDUP_REMOVED lines=10> */
[----:B---3--:R-:W-:-:S03]  /*4d570*/  IADD3 R39, P4, R39, R41, RZ ;  /* 0x0000002927277210 */ /* 0x008fc60007f9e0ff */
[----:B------:R-:W-:Y:S01]  /*4d580*/  STL [R1+0xed4], R46 ;  /* 0x000ed42e01007387 */ /* 0x000fe20000100800 */
[----:B------:R-:W-:Y:S01]  /*4d590*/  IMAD.MOV.U32 R36, RZ, RZ, R46 ;  /* 0x000000ffff247224 */ /* 0x000fe200078e002e */
[----:B------:R-:W-:-:S05]  /*4d5a0*/  IADD3.X R48, R48, R2, RZ, P3, !PT ;  /* 0x0000000230307210 */ /* 0x000fca0001ffe4ff */
[----:B------:R1:W-:Y:S01]  /*4d5b0*/  STL [R1+0xec8], R48 ;  /* 0x000ec83001007387 */ /* 0x0003e20000100800 */
[----:B------:R-:W-:-:S03]  /*4d5c0*/  IMAD.X R44, R44, 0x1, R2, P4 ;  /* 0x000000012c2c7824 */ /* 0x000fc600020e0602 */
[----:B------:R-:W-:Y:S01]  /*4d5d0*/  STL [R1+0xe9c], R39 ;  /* 0x000e9c2701007387 */ /* 0x000fe20000100800 */
[----:B------:R-:W-:-:S03]  /*4d5e0*/  IMAD.MOV.U32 R37, RZ, RZ, R48 ;  /* 0x000000ffff257224 */ /* 0x000fc600078e0030 */
[----:B------:R2:W-:Y:S04]  /*4d5f0*/  STL [R1+0xe90], R44 ;  /* 0x000e902c01007387 */ /* 0x0005e80000100800 */
[----:B-1----:R-:W3:Y:S04]  /*4d600*/  LDL.LU R48, [R1+0xe24] ;  /* 0x000e240001307983 */ /* 0x002ee80000300800 */
[----:B------:R-:W3:Y:S04]  /*4d610*/  LDL.LU R46, [R1+0xe28] ;  /* 0x000e2800012e7983 */ /* 0x000ee80000300800 */
[----:B------:R1:W-:Y:S01]  /*4d620*/  LDGSTS.E [R3+0x3600], [R36.64], P1 ;  /* 0x0360000024037fae */ /* 0x0003e20008921848 */
[----:B------:R-:W-:-:S02]  /*4d630*/  ISETP.GT.AND P1, PT, R0, 0x15, PT ;  /* 0x000000150000780c */ /* 0x000fc40003f24270 */
[----:B----4-:R-:W-:Y:S02]  /*4d640*/  IADD3 R51, P3, R51, R41, RZ ;  /* 0x0000002933337210 */ /* 0x010fe40007f7e0ff */
[----:B-1----:R-:W-:Y:S01]  /*4d650*/  MOV R36, R39 ;  /* 0x0000002700247202 */ /* 0x002fe20000000f00 */
[----:B------:R-:W-:Y:S02]  /*4d660*/  IMAD.MOV.U32 R37, RZ, RZ, R44 ;  /* 0x000000ffff257224 */ /* 0x000fe400078e002c */
[----:B--2---:R-:W2:Y:S04]  /*4d670*/  LDL.LU R44, [R1+0xdcc] ;  /* 0x000dcc00012c7983 */ /* 0x004ea80000300800 */
[----:B------:R-:W4:Y:S04]  /*4d680*/  LDL.LU R39, [R1+0xdd0] ;  /* 0x000dd00001277983 */ /* 0x000f280000300800 */
[----:B------:R1:W-:Y:S01]  /*4d690*/  LDGSTS.E [R3+0x4400], [R36.64], P2 ;  /* 0x0440000024037fae */ /* 0x0003e20009121848 */
[----:B------:R-:W-:Y:S01]  /*4d6a0*/  IMAD.X R53, R53, 0x1, R2, P3 ;  /* 0x0000000135357824 */ /* 0x000fe200018e0602 */
[----:B------:R-:W-:-:S02]  /*4d6b0*/  IADD3 R42, P4, R42, R41, RZ ;  /* 0x000000292a2a7210 */ /* 0x000fc40007f9e0ff */
[----:B-1----:R-:W-:-:S04]  /*4d6c0*/  SEL R36, RZ, 0x4, !P1 ;  /* 0x00000004ff247807 */ /* 0x002fc80004800000 */
[----:B------:R-:W-:Y:S01]  /*4d6d0*/  SEL R36, R36, RZ, !P0 ;  /* 0x000000ff24247207 */ /* 0x000fe20004000000 */
[----:B------:R-:W-:-:S03]  /*4d6e0*/  IMAD.MOV.U32 R37, RZ, RZ, R53 ;  /* 0x000000ffff257224 */ /* 0x000fc600078e0035 */
[----:B------:R-:W-:Y:S02]  /*4d6f0*/  ISETP.NE.U32.AND P1, PT, R36, RZ, PT ;  /* 0x000000ff2400720c */ /* 0x000fe40003f25070 */
[----:B------:R-:W-:Y:S01]  /*4d700*/  MOV R36, R51 ;  /* 0x0000003300247202 */ /* 0x000fe20000000f00 */
[----:B------:R-:W-:-:S04]  /*4d710*/  IMAD.X R47, R47, 0x1, R2, P4 ;  /* 0x000000012f2f7824 */ /* 0x000fc800020e0602 */
[----:B------:R1:W-:Y:S01]  /*4d720*/  LDGSTS.E [R3+0x4600], [R36.64], P2 ;  /* 0x0460000024037fae */ /* 0x0003e20009121848 */
[----:B------:R-:W-:Y:S02]  /*4d730*/  ISETP.GT.AND P2, PT, R0, 0x19, PT ;  /* 0x000000190000780c */ /* 0x000fe40003f44270 */
[-C--:B------:R-:W-:Y:S01]  /*4d740*/  IADD3 R43, P3, R43, R41.reuse, RZ ;  /* 0x000000292b2b7210 */ /* 0x080fe20007f7e0ff */
[----:B------:R-:W-:Y:S01]  /*4d750*/  STL [R1+0xe94], R51 ;  /* 0x000e943301007387 */ /* 0x000fe20000100800 */
[----:B------:R-:W-:Y:S01]  /*4d760*/  IADD3 R38, P4, R38, R41, RZ ;  /* 0x0000002926267210 */ /* 0x000fe20007f9e0ff */
[----:B-1----:R-:W-:Y:S02]  /*4d770*/  IMAD.MOV.U32 R36, RZ, RZ, R42 ;  /* 0x000000ffff247224 */ /* 0x002fe400078e002a */
[----:B------:R-:W-:Y:S01]  /*4d780*/  IMAD.MOV.U32 R37, RZ, RZ, R47 ;  /* 0x000000ffff257224 */ /* 0x000fe200078e002f */
[----:B------:R-:W-:Y:S01]  /*4d790*/  STL [R1+0xe88], R53 ;  /* 0x000e883501007387 */ /* 0x000fe20000100800 */
[----:B------:R-:W-:-:S03]  /*4d7a0*/  IADD3.X R49, R49, R2, RZ, P3, !PT ;  /* 0x0000000231317210 */ /* 0x000fc60001ffe4ff */
[----:B------:R1:W-:Y:S01]  /*4d7b0*/  LDGSTS.E [R3+0x5400], [R36.64], P1 ;  /* 0x0540000024037fae */ /* 0x0003e20008921848 */
[----:B------:R-:W-:-:S03]  /*4d7c0*/  IMAD.X R50, R50, 0x1, R2, P4 ;  /* 0x0000000132327824 */ /* 0x000fc600020e0602 */
[----:B------:R-:W-:Y:S04]  /*4d7d0*/  STL [R1+0xe60], R42 ;  /* 0x000e602a01007387 */ /* 0x000fe80000100800 */
[----:B------:R1:W-:Y:S02]  /*4d7e0*/  STL [R1+0xe5c], R47 ;  /* 0x000e5c2f01007387 */ /* 0x0003e40000100800 */
[----:B-1----:R-:W-:Y:S01]  /*4d7f0*/  SEL R36, RZ, 0x4, !P2 ;  /* 0x00000004ff247807 */ /* 0x002fe20005000000 */
[----:B------:R-:W-:-:S03]  /*4d800*/  IMAD.MOV.U32 R37, RZ, RZ, R49 ;  /* 0x000000ffff257224 */ /* 0x000fc600078e0031 */
[----:B------:R-:W-:Y:S01]  /*4d810*/  SEL R36, R36, RZ, !P0 ;  /* 0x000000ff24247207 */ /* 0x000fe20004000000 */
[----:B------:R-:W2:Y:S04]  /*4d820*/  LDL.LU R47, [R1+0xdd8] ;  /* 0x000dd800012f7983 */ /* 0x000ea80000300800 */
        /* <DEDUP_REMOVED lines=10> */
[----:B------:R-:W-:Y:S01]  /*4d8d0*/  MOV R36, R38 ;  /* 0x0000002600247202 */ /* 0x000fe20000000f00 */
        /* <DEDUP_REMOVED lines=12> */
[----:B------:R-:W-:Y:S02]  /*4d9a0*/  MOV R36, R46 ;  /* 0x0000002e00247202 */ /* 0x000fe40000000f00 */
[----:B----4-:R-:W-:-:S05]  /*4d9b0*/  IADD3 R39, P4, R39, R41, RZ ;  /* 0x0000002927277210 */ /* 0x010fca0007f9e0ff */
[----:B------:R-:W-:Y:S01]  /*4d9c0*/  STL [R1+0xdd0], R39 ;  /* 0x000dd02701007387 */ /* 0x000fe20000100800 */
[----:B--2---:R-:W-:-:S03]  /*4d9d0*/  IMAD.X R44, R44, 0x1, R2, P4 ;  /* 0x000000012c2c7824 */ /* 0x004fc600020e0602 */
[----:B------:R-:W2:Y:S01]  /*4d9e0*/  LDL.LU R53, [R1+0xd94] ;  /* 0x000d940001357983 */ /* 0x000ea20000300800 */
[----:B------:R-:W-:-:S03]  /*4d9f0*/  IMAD.MOV.U32 R37, RZ, RZ, R48 ;  /* 0x000000ffff257224 */ /* 0x000fc600078e0030 */
[----:B------:R4:W-:Y:S04]  /*4da00*/  STL [R1+0xdcc], R44 ;  /* 0x000dcc2c01007387 */ /* 0x0009e80000100800 */
[----:B-1----:R-:W2:Y:S04]  /*4da10*/  LDL.LU R46, [R1+0xd4c] ;  /* 0x000d4c00012e7983 */ /* 0x002ea80000300800 */
[----:B------:R1:W-:Y:S04]  /*4da20*/  LDGSTS.E [R3+0x6600], [R36.64], P2 ;  /* 0x0660000024037fae */ /* 0x0003e80009121848 */
[----:B---3--:R-:W3:Y:S01]  /*4da30*/  LDL.LU R48, [R1+0xd54] ;  /* 0x000d540001307983 */ /* 0x008ee20000300800 */
[----:B-1----:R-:W-:-:S03]  /*4da40*/  IMAD.MOV.U32 R37, RZ, RZ, R44 ;  /* 0x000000ffff257224 */ /* 0x002fc600078e002c */
[----:B----4-:R-:W4:Y:S01]  /*4da50*/  LDL.LU R44, [R1+0xd58] ;  /* 0x000d5800012c7983 */ /* 0x010f220000300800 */
[----:B------:R-:W-:-:S03]  /*4da60*/  IMAD.MOV.U32 R36, RZ, RZ, R39 ;  /* 0x000000ffff247224 */ /* 0x000fc600078e0027 */
[----:B------:R-:W3:Y:S04]  /*4da70*/  LDL.LU R50, [R1+0xd0c] ;  /* 0x000d0c0001327983 */ /* 0x000ee80000300800 */
[----:B------:R-:W3:Y:S01]  /*4da80*/  LDL.LU R39, [R1+0xd10] ;  /* 0x000d100001277983 */ /* 0x000ee20000300800 */
[----:B------:R-:W-:-:S03]  /*4da90*/  ISETP.GT.AND P2, PT, R0, 0x21, PT ;  /* 0x000000210000780c */ /* 0x000fc60003f44270 */
[----:B------:R1:W-:Y:S02]  /*4daa0*/  LDGSTS.E [R3+0x7400], [R36.64], P1 ;  /* 0x0740000024037fae */ /* 0x0003e40008921848 */
[----:B-1----:R-:W-:Y:S02]  /*4dab0*/  SEL R36, RZ, 0x4, !P2 ;  /* 0x00000004ff247807 */ /* 0x002fe40005000000 */
[-C--:B------:R-:W-:Y:S02]  /*4dac0*/  IADD3 R47, P3, R47, R41.reuse, RZ ;  /* 0x000000292f2f7210 */ /* 0x080fe40007f7e0ff */
[----:B------:R-:W-:Y:S02]  /*4dad0*/  IADD3 R42, P4, R42, R41, RZ ;  /* 0x000000292a2a7210 */ /* 0x000fe40007f9e0ff */
[----:B------:R-:W-:Y:S01]  /*4dae0*/  SEL R36, R36, RZ, !P0 ;  /* 0x000000ff24247207 */ /* 0x000fe20004000000 */
[----:B------:R-:W-:Y:S03]  /*4daf0*/  STL [R1+0xdd8], R47 ;  /* 0x000dd82f01007387 */ /* 0x000fe60000100800 */
[----:B------:R-:W-:Y:S01]  /*4db00*/  ISETP.NE.U32.AND P2, PT, R36, RZ, PT ;  /* 0x000000ff2400720c */ /* 0x000fe20003f45070 */
        /* <DEDUP_REMOVED lines=9> */
[----:B------:R1:W-:Y:S02]  /*4dba0*/  LDGSTS.E [R3+0x7600], [R36.64], P1 ;  /* 0x0760000024037fae */ /* 0x0003e40008921848 */
[----:B-1----:R-:W-:Y:S01]  /*4dbb0*/  IMAD.MOV.U32 R37, RZ, RZ, R43 ;  /* 0x000000ffff257224 */ /* 0x002fe200078e002b */
[----:B------:R-:W-:Y:S01]  /*4dbc0*/  MOV R36, R42 ;  /* 0x0000002a00247202 */ /* 0x000fe20000000f00 */
[----:B------:R-:W3:Y:S04]  /*4dbd0*/  LDL.LU R43, [R1+0xccc] ;  /* 0x000ccc00012b7983 */ /* 0x000ee80000300800 */
[----:B------:R-:W3:Y:S01]  /*4dbe0*/  LDL.LU R42, [R1+0xcd0] ;  /* 0x000cd000012a7983 */ /* 0x000ee20000300800 */
[----:B------:R-:W-:-:S03]  /*4dbf0*/  ISETP.GT.AND P1, PT, R0, 0x25, PT ;  /* 0x000000250000780c */ /* 0x000fc60003f24270 */
[----:B------:R1:W-:Y:S01]  /*4dc00*/  LDGSTS.E [R3+0x8400], [R36.64], P2 ;  /* 0x0840000024037fae */ /* 0x0003e20009121848 */
[-C--:B------:R-:W-:Y:S02]  /*4dc10*/  IADD3 R51, P3, R51, R41.reuse, RZ ;  /* 0x0000002933337210 */ /* 0x080fe40007f7e0ff */
[----:B------:R-:W-:Y:S02]  /*4dc20*/  IADD3 R38, P4, R38, R41, RZ ;  /* 0x0000002926267210 */ /* 0x000fe40007f9e0ff */
[----:B-1----:R-:W-:-:S04]  /*4dc30*/  SEL R36, RZ, 0x4, !P1 ;  /* 0x00000004ff247807 */ /* 0x002fc80004800000 */
[----:B------:R-:W-:-:S04]  /*4dc40*/  SEL R36, R36, RZ, !P0 ;  /* 0x000000ff24247207 */ /* 0x000fc80004000000 */
[----:B------:R-:W-:Y:S02]  /*4dc50*/  ISETP.NE.U32.AND P1, PT, R36, RZ, PT ;  /* 0x000000ff2400720c */ /* 0x000fe40003f25070 */
[----:B------:R-:W-:Y:S01]  /*4dc60*/  MOV R36, R51 ;  /* 0x0000003300247202 */ /* 0x000fe20000000f00 */
[----:B------:R-:W-:Y:S01]  /*4dc70*/  STL [R1+0xd98], R51 ;  /* 0x000d983301007387 */ /* 0x000fe20000100800 */
[----:B--2---:R-:W-:-:S04]  /*4dc80*/  IMAD.X R53, R53, 0x1, R2, P3 ;  /* 0x0000000135357824 */ /* 0x004fc800018e0602 */
[----:B------:R-:W-:Y:S02]  /*4dc90*/  IMAD.MOV.U32 R37, RZ, RZ, R53 ;  /* 0x000000ffff257224 */ /* 0x000fe400078e0035 */
[----:B------:R-:W-:-:S03]  /*4dca0*/  IMAD.X R46, R46, 0x1, R2, P4 ;  /* 0x000000012e2e7824 */ /* 0x000fc600020e0602 */
[----:B------:R1:W-:Y:S01]  /*4dcb0*/  LDGSTS.E [R3+0x8600], [R36.64], P2 ;  /* 0x0860000024037fae */ /* 0x0003e20009121848 */
[----:B------:R-:W-:-:S03]  /*4dcc0*/  ISETP.GT.AND P2, PT, R0, 0x29, PT ;  /* 0x000000290000780c */ /* 0x000fc60003f44270 */
[----:B------:R-:W-:Y:S01]  /*4dcd0*/  STL [R1+0xd94], R53 ;  /* 0x000d943501007387 */ /* 0x000fe20000100800 */
[----:B-1----:R-:W-:Y:S02]  /*4dce0*/  IMAD.MOV.U32 R36, RZ, RZ, R38 ;  /* 0x000000ffff247224 */ /* 0x002fe400078e0026 */
[----:B------:R-:W-:Y:S01]  /*4dcf0*/  IMAD.MOV.U32 R37, RZ, RZ, R46 ;  /* 0x000000ffff257224 */ /* 0x000fe200078e002e */
[----:B----4-:R-:W-:-:S04]  /*4dd00*/  IADD3 R44, P3, R44, R41, RZ ;  /* 0x000000292c2c7210 */ /* 0x010fc80007f7e0ff */
[----:B------:R1:W-:Y:S01]  /*4dd10*/  LDGSTS.E [R3+0x9400], [R36.64], P1 ;  /* 0x0940000024037fae */ /* 0x0003e20008921848 */
[----:B---3--:R-:W-:-:S03]  /*4dd20*/  IADD3.X R48, R48, R2, RZ, P3, !PT ;  /* 0x0000000230307210 */ /* 0x008fc60001ffe4ff */
        /* <DEDUP_REMOVED lines=18> */
[----:B----4-:R-:W-:Y:S01]  /*4de50*/  MOV R36, R39 ;  /* 0x0000002700247202 */ /* 0x010fe20000000f00 */
[----:B------:R-:W-:Y:S01]  /*4de60*/  IMAD.MOV.U32 R37, RZ, RZ, R50 ;  /* 0x000000ffff257224 */ /* 0x000fe200078e0032 */
[----:B------:R-:W-:Y:S01]  /*4de70*/  ISETP.GT.AND P1, PT, R0, 0x2d, PT ;  /* 0x0000002d0000780c */ /* 0x000fe20003f24270 */
[----:B------:R-:W4:Y:S04]  /*4de80*/  LDL.LU R51, [R1+0x3cc] ;  /* 0x0003cc0001337983 */ /* 0x000f280000300800 */
[----:B------:R1:W-:Y:S04]  /*4de90*/  LDGSTS.E [R3+0xa400], [R36.64], P2 ;  /* 0x0a40000024037fae */ /* 0x0003e80009121848 */
[----:B------:R-:W4:Y:S01]  /*4dea0*/  LDL.LU R39, [R1+0x404] ;  /* 0x0004040001277983 */ /* 0x000f220000300800 */
[----:B------:R-:W-:-:S02]  /*4deb0*/  IADD3 R47, P3, R47, R41, RZ ;  /* 0x000000292f2f7210 */ /* 0x000fc40007f7e0ff */
[----:B-1----:R-:W-:-:S03]  /*4dec0*/  SEL R36, RZ, 0x4, !P1 ;  /* 0x00000004ff247807 */ /* 0x002fc60004800000 */
[----:B------:R-:W-:Y:S01]  /*4ded0*/  IMAD.X R49, R49, 0x1, R2, P3 ;  /* 0x0000000131317824 */ /* 0x000fe200018e0602 */
[----:B------:R1:W-:Y:S01]  /*4dee0*/  STL [R1+0xd18], R47 ;  /* 0x000d182f01007387 */ /* 0x0003e20000100800 */
[----:B------:R-:W-:-:S03]  /*4def0*/  SEL R36, R36, RZ, !P0 ;  /* 0x000000ff24247207 */ /* 0x000fc60004000000 */
[----:B------:R1:W-:Y:S01]  /*4df00*/  STL [R1+0xd14], R49 ;  /* 0x000d143101007387 */ /* 0x0003e20000100800 */
[----:B------:R-:W-:Y:S02]  /*4df10*/  ISETP.NE.U32.AND P1, PT, R36, RZ, PT ;  /* 0x000000ff2400720c */ /* 0x000fe40003f25070 */
[----:B------:R-:W-:-:S05]  /*4df20*/  IADD3 R42, P4, R42, R41, RZ ;  /* 0x000000292a2a7210 */ /* 0x000fca0007f9e0ff */
[----:B------:R-:W-:Y:S01]  /*4df30*/  STL [R1+0xcd0], R42 ;  /* 0x000cd02a01007387 */ /* 0x000fe20000100800 */
[----:B------:R-:W-:-:S03]  /*4df40*/  IMAD.X R43, R43, 0x1, R2, P4 ;  /* 0x000000012b2b7824 */ /* 0x000fc600020e0602 */
[----:B------:R-:W4:Y:S01]  /*4df50*/  LDL.LU R53, [R1+0x3c8] ;  /* 0x0003c80001357983 */ /* 0x000f220000300800 */
[----:B------:R-:W-:Y:S01]  /*4df60*/  MOV R36, R47 ;  /* 0x0000002f00247202 */ /* 0x000fe20000000f00 */
[----:B------:R-:W-:Y:S02]  /*4df70*/  IMAD.MOV.U32 R37, RZ, RZ, R49 ;  /* 0x000000ffff257224 */ /* 0x000fe400078e0031 */
[----:B------:R1:W-:Y:S04]  /*4df80*/  STL [R1+0xccc], R43 ;  /* 0x000ccc2b01007387 */ /* 0x0003e80000100800 */
[----:B-1----:R-:W4:Y:S04]  /*4df90*/  LDL.LU R47, [R1+0x400] ;  /* 0x00040000012f7983 */ /* 0x002f280000300800 */
[----:B------:R1:W-:Y:S04]  /*4dfa0*/  LDGSTS.E [R3+0xa600], [R36.64], P2 ;  /* 0x0a60000024037fae */ /* 0x0003e80009121848 */
[----:B------:R-:W4:Y:S01]  /*4dfb0*/  LDL.LU R49, [R1+0x408] ;  /* 0x0004080001317983 */ /* 0x000f220000300800 */
[----:B-1----:R-:W-:-:S03]  /*4dfc0*/  IMAD.MOV.U32 R37, RZ, RZ, R43 ;  /* 0x000000ffff257224 */ /* 0x002fc600078e002b */
        /* <DEDUP_REMOVED lines=23> */
[-C--:B----4-:R-:W-:Y:S02]  /*4e140*/  IADD3 R51, P3, R51, R41.reuse, RZ ;  /* 0x0000002933337210 */ /* 0x090fe40007f7e0ff */
[----:B-1----:R-:W-:Y:S01]  /*4e150*/  MOV R36, R38 ;  /* 0x0000002600247202 */ /* 0x002fe20000000f00 */
[----:B------:R-:W-:Y:S02]  /*4e160*/  IMAD.MOV.U32 R37, RZ, RZ, R44 ;  /* 0x000000ffff257224 */ /* 0x000fe400078e002c */
[----:B--2---:R-:W2:Y:S04]  /*4e170*/  LDL.LU R44, [R1+0x480] ;  /* 0x00048000012c7983 */ /* 0x004ea80000300800 */
[----:B------:R-:W4:Y:S04]  /*4e180*/  LDL.LU R38, [R1+0x484] ;  /* 0x0004840001267983 */ /* 0x000f280000300800 */
[----:B------:R1:W-:Y:S01]  /*4e190*/  LDGSTS.E [R3+0xc400], [R36.64], P2 ;  /* 0x0c40000024037fae */ /* 0x0003e20009121848 */
[----:B------:R-:W-:-:S02]  /*4e1a0*/  IADD3 R39, P4, R39, R41, RZ ;  /* 0x0000002927277210 */ /* 0x000fc40007f9e0ff */
[----:B-1----:R-:W-:-:S04]  /*4e1b0*/  SEL R36, RZ, 0x4, !P1 ;  /* 0x00000004ff247807 */ /* 0x002fc80004800000 */
[----:B------:R-:W-:Y:S01]  /*4e1c0*/  SEL R36, R36, RZ, !P0 ;  /* 0x000000ff24247207 */ /* 0x000fe20004000000 */
[----:B------:R-:W-:-:S03]  /*4e1d0*/  IMAD.X R53, R53, 0x1, R2, P3 ;  /* 0x0000000135357824 */ /* 0x000fc600018e0602 */
[----:B------:R-:W-:Y:S01]  /*4e1e0*/  ISETP.NE.U32.AND P1, PT, R36, RZ, PT ;  /* 0x000000ff2400720c */ /* 0x000fe20003f25070 */
[----:B------:R-:W-:Y:S01]  /*4e1f0*/  IMAD.MOV.U32 R37, RZ, RZ, R53 ;  /* 0x000000ffff257224 */ /* 0x000fe200078e0035 */
[----:B------:R-:W-:Y:S01]  /*4e200*/  MOV R36, R51 ;  /* 0x0000003300247202 */ /* 0x000fe20000000f00 */
[----:B------:R-:W-:-:S04]  /*4e210*/  IMAD.X R47, R47, 0x1, R2, P4 ;  /* 0x000000012f2f7824 */ /* 0x000fc800020e0602 */
[----:B------:R1:W-:Y:S01]  /*4e220*/  LDGSTS.E [R3+0xc600], [R36.64], P2 ;  /* 0x0c60000024037fae */ /* 0x0003e20009121848 */
[----:B------:R-:W-:-:S03]  /*4e230*/  ISETP.GT.AND P2, PT, R0, 0x39, PT ;  /* 0x000000390000780c */ /* 0x000fc60003f44270 */
[----:B------:R-:W-:Y:S01]  /*4e240*/  STL [R1+0x3cc], R51 ;  /* 0x0003cc3301007387 */ /* 0x000fe20000100800 */
[----:B-1----:R-:W-:Y:S02]  /*4e250*/  IMAD.MOV.U32 R36, RZ, RZ, R39 ;  /* 0x000000ffff247224 */ /* 0x002fe400078e0027 */
[----:B------:R-:W-:Y:S01]  /*4e260*/  IMAD.MOV.U32 R37, RZ, RZ, R47 ;  /* 0x000000ffff257224 */ /* 0x000fe200078e002f */
[----:B------:R-:W-:Y:S01]  /*4e270*/  IADD3 R43, P3, R43, R41, RZ ;  /* 0x000000292b2b7210 */ /* 0x000fe20007f7e0ff */
[----:B------:R-:W-:Y:S04]  /*4e280*/  STL [R1+0x3c8], R53 ;  /* 0x0003c83501007387 */ /* 0x000fe80000100800 */
[----:B------:R1:W-:Y:S01]  /*4e290*/  LDGSTS.E [R3+0xd400], [R36.64], P1 ;  /* 0x0d40000024037fae */ /* 0x0003e20008921848 */
[----:B------:R-:W-:-:S02]  /*4e2a0*/  IADD3.X R49, R49, R2, RZ, P3, !PT ;  /* 0x0000000231317210 */ /* 0x000fc40001ffe4ff */
[----:B------:R-:W-:Y:S01]  /*4e2b0*/  IADD3 R42, P4, R42, R41, RZ ;  /* 0x000000292a2a7210 */ /* 0x000fe20007f9e0ff */
[----:B------:R-:W-:Y:S04]  /*4e2c0*/  STL [R1+0x404], R39 ;  /* 0x0004042701007387 */ /* 0x000fe80000100800 */
[----:B------:R1:W-:Y:S02]  /*4e2d0*/  STL [R1+0x400], R47 ;  /* 0x0004002f01007387 */ /* 0x0003e40000100800 */
[----:B-1----:R-:W-:Y:S01]  /*4e2e0*/  SEL R36, RZ, 0x4, !P2 ;  /* 0x00000004ff247807 */ /* 0x002fe20005000000 */
[----:B------:R-:W-:-:S03]  /*4e2f0*/  IMAD.X R50, R50, 0x1, R2, P4 ;  /* 0x0000000132327824 */ /* 0x000fc600020e0602 */
[----:B------:R-:W-:Y:S01]  /*4e300*/  SEL R36, R36, RZ, !P0 ;  /* 0x000000ff24247207 */ /* 0x000fe20004000000 */
[----:B------:R-:W2:Y:S01]  /*4e310*/  LDL.LU R47, [R1+0x48c] ;  /* 0x00048c00012f7983 */ /* 0x000ea20000300800 */
[----:B------:R-:W-:-:S03]  /*4e320*/  IMAD.MOV.U32 R37, RZ, RZ, R49 ;  /* 0x000000ffff257224 */ /* 0x000fc600078e0031 */
        /* <DEDUP_REMOVED lines=40> */
[----:B-1----:R-:W-:-:S04]  /*4e5b0*/  SEL R36, RZ, 0x4, !P2 ;  /* 0x00000004ff247807 */ /* 0x002fc80005000000 */
[----:B------:R-:W-:Y:S02]  /*4e5c0*/  SEL R36, R36, RZ, !P0 ;  /* 0x000000ff24247207 */ /* 0x000fe40004000000 */
[-C--:B------:R-:W-:Y:S02]  /*4e5d0*/  IADD3 R47, P3, R47, R41.reuse, RZ ;  /* 0x000000292f2f7210 */ /* 0x080fe40007f7e0ff */
[----:B------:R-:W-:-:S03]  /*4e5e0*/  IADD3 R39, P4, R39, R41, RZ ;  /* 0x0000002927277210 */ /* 0x000fc60007f9e0ff */
[----:B------:R-:W-:Y:S01]  /*4e5f0*/  STL [R1+0x48c], R47 ;  /* 0x00048c2f01007387 */ /* 0x000fe20000100800 */
        /* <DEDUP_REMOVED lines=59> */
[----:B-1----:R-:W-:-:S02]  /*4e9b0*/  SEL R36, RZ, 0x4, !P1 ;  /* 0x00000004ff247807 */ /* 0x002fc40004800000 */
[----:B------:R-:W-:-:S05]  /*4e9c0*/  IADD3 R47, P3, R47, R41, RZ ;  /* 0x000000292f2f7210 */ /* 0x000fca0007f7e0ff */
        /* <DEDUP_REMOVED lines=49> */
[----:B------:R-:W-:Y:S02]  /*4ece0*/  ISETP.NE.U32.AND P1, PT, R36, RZ, PT ;  /* 0x000000ff2400720c */ /* 0x000fe40003f25070 */
[----:B------:R-:W-:Y:S01]  /*4ecf0*/  MOV R36, R51 ;  /* 0x0000003300247202 */ /* 0x000fe20000000f00 */
[----:B------:R-:W-:Y:S02]  /*4ed00*/  IMAD.MOV.U32 R37, RZ, RZ, R53 ;  /* 0x000000ffff257224 */ /* 0x000fe400078e0035 */
[----:B------:R-:W-:-:S03]  /*4ed10*/  IMAD.X R47, R47, 0x1, R2, P4 ;  /* 0x000000012f2f7824 */ /* 0x000fc600020e0602 */
        /* <DEDUP_REMOVED lines=40> */
[----:B------:R-:W-:Y:S01]  /*4efa0*/  MOV R36, R46 ;  /* 0x0000002e00247202 */ /* 0x000fe20000000f00 */
[----:B------:R-:W-:-:S05]  /*4efb0*/  IMAD.MOV.U32 R37, RZ, RZ, R48 ;  /* 0x000000ffff257224 */ /* 0x000fca00078e0030 */
[----:B------:R1:W-:Y:S01]  /*4efc0*/  LDGSTS.E [R3+0x16600], [R36.64], P2 ;  /* 0x1660000024037fae */ /* 0x0003e20009121848 */
[----:B----4-:R-:W-:-:S05]  /*4efd0*/  IADD3 R42, P4, R42, R41, RZ ;  /* 0x000000292a2a7210 */ /* 0x010fca0007f9e0ff */
[----:B------:R4:W-:Y:S01]  /*4efe0*/  STL [R1+0x684], R42 ;  /* 0x0006842a01007387 */ /* 0x0009e20000100800 */
[----:B--2---:R-:W-:-:S03]  /*4eff0*/  IMAD.X R44, R44, 0x1, R2, P4 ;  /* 0x000000012c2c7824 */ /* 0x004fc600020e0602 */
[----:B------:R-:W2:Y:S04]  /*4f000*/  LDL.LU R53, [R1+0x6c8] ;  /* 0x0006c80001357983 */ /* 0x000ea80000300800 */
[----:B------:R4:W-:Y:S04]  /*4f010*/  STL [R1+0x680], R44 ;  /* 0x0006802c01007387 */ /* 0x0009e80000100800 */
[----:B-1----:R-:W2:Y:S01]  /*4f020*/  LDL.LU R46, [R1+0x700] ;  /* 0x00070000012e7983 */ /* 0x002ea20000300800 */
[----:B------:R-:W-:-:S03]  /*4f030*/  IMAD.MOV.U32 R36, RZ, RZ, R42 ;  /* 0x000000ffff247224 */ /* 0x000fc600078e002a */
[----:B---3--:R-:W3:Y:S04]  /*4f040*/  LDL.LU R48, [R1+0x708] ;  /* 0x0007080001307983 */ /* 0x008ee80000300800 */
[----:B----4-:R-:W4:Y:S01]  /*4f050*/  LDL.LU R42, [R1+0x70c] ;  /* 0x00070c00012a7983 */ /* 0x010f220000300800 */
[----:B------:R-:W-:-:S03]  /*4f060*/  IMAD.MOV.U32 R37, RZ, RZ, R44 ;  /* 0x000000ffff257224 */ /* 0x000fc600078e002c */
[----:B------:R-:W3:Y:S04]  /*4f070*/  LDL.LU R50, [R1+0x740] ;  /* 0x0007400001327983 */ /* 0x000ee80000300800 */
[----:B------:R-:W3:Y:S01]  /*4f080*/  LDL.LU R44, [R1+0x744] ;  /* 0x00074400012c7983 */ /* 0x000ee20000300800 */
[----:B------:R-:W-:-:S03]  /*4f090*/  ISETP.GT.AND P2, PT, R0, 0x61, PT ;  /* 0x000000610000780c */ /* 0x000fc60003f44270 */
[----:B------:R1:W-:Y:S02]  /*4f0a0*/  LDGSTS.E [R3+0x17400], [R36.64], P1 ;  /* 0x1740000024037fae */ /* 0x0003e40008921848 */
[----:B-1----:R-:W-:-:S04]  /*4f0b0*/  SEL R36, RZ, 0x4, !P2 ;  /* 0x00000004ff247807 */ /* 0x002fc80005000000 */
[----:B------:R-:W-:-:S04]  /*4f0c0*/  SEL R36, R36, RZ, !P0 ;  /* 0x000000ff24247207 */ /* 0x000fc80004000000 */
[----:B------:R-:W-:Y:S02]  /*4f0d0*/  ISETP.NE.U32.AND P2, PT, R36, RZ, PT ;  /* 0x000000ff2400720c */ /* 0x000fe40003f45070 */
[-C--:B------:R-:W-:Y:S02]  /*4f0e0*/  IADD3 R47, P3, R47, R41.reuse, RZ ;  /* 0x000000292f2f7210 */ /* 0x080fe40007f7e0ff */
[----:B------:R-:W-:-:S03]  /*4f0f0*/  IADD3 R38, P4, R38, R41, RZ ;  /* 0x0000002926267210 */ /* 0x000fc60007f9e0ff */
        /* <DEDUP_REMOVED lines=30> */
[-C--:B----4-:R-:W-:Y:S01]  /*4f2e0*/  IADD3 R42, P3, R42, R41.reuse, RZ ;  /* 0x000000292a2a7210 */ /* 0x090fe20007f7e0ff */
[----:B-1----:R-:W-:Y:S02]  /*4f2f0*/  IMAD.MOV.U32 R36, RZ, RZ, R39 ;  /* 0x000000ffff247224 */ /* 0x002fe400078e0027 */
[----:B------:R-:W-:Y:S01]  /*4f300*/  IMAD.MOV.U32 R37, RZ, RZ, R46 ;  /* 0x000000ffff257224 */ /* 0x000fe200078e002e */
[----:B------:R-:W-:Y:S01]  /*4f310*/  STL [R1+0x704], R39 ;  /* 0x0007042701007387 */ /* 0x000fe20000100800 */
[----:B---3--:R-:W-:Y:S02]  /*4f320*/  IADD3.X R48, R48, R2, RZ, P3, !PT ;  /* 0x0000000230307210 */ /* 0x008fe40001ffe4ff */
[----:B------:R-:W-:Y:S01]  /*4f330*/  IADD3 R44, P4, R44, R41, RZ ;  /* 0x000000292c2c7210 */ /* 0x000fe20007f9e0ff */
[----:B------:R1:W-:Y:S04]  /*4f340*/  LDGSTS.E [R3+0x19400], [R36.64], P1 ;  /* 0x1940000024037fae */ /* 0x0003e80008921848 */
[----:B------:R2:W-:Y:S01]  /*4f350*/  STL [R1+0x700], R46 ;  /* 0x0007002e01007387 */ /* 0x0005e20000100800 */
[----:B------:R-:W-:Y:S01]  /*4f360*/  IMAD.X R50, R50, 0x1, R2, P4 ;  /* 0x0000000132327824 */ /* 0x000fe200020e0602 */
[----:B-1----:R-:W-:-:S02]  /*4f370*/  SEL R36, RZ, 0x4, !P2 ;  /* 0x00000004ff247807 */ /* 0x002fc40005000000 */
[----:B--2---:R-:W2:Y:S01]  /*4f380*/  LDL.LU R46, [R1+0x78c] ;  /* 0x00078c00012e7983 */ /* 0x004ea20000300800 */
[----:B------:R-:W-:Y:S01]  /*4f390*/  IMAD.MOV.U32 R37, RZ, RZ, R48 ;  /* 0x000000ffff257224 */ /* 0x000fe200078e0030 */
[----:B------:R-:W-:Y:S02]  /*4f3a0*/  SEL R36, R36, RZ, !P0 ;  /* 0x000000ff24247207 */ /* 0x000fe40004000000 */
[----:B------:R-:W3:Y:S04]  /*4f3b0*/  LDL.LU R39, [R1+0x7c4] ;  /* 0x0007c40001277983 */ /* 0x000ee80000300800 */
[----:B------:R-:W-:Y:S04]  /*4f3c0*/  STL [R1+0x70c], R42 ;  /* 0x00070c2a01007387 */ /* 0x000fe80000100800 */
[----:B------:R1:W-:Y:S01]  /*4f3d0*/  STL [R1+0x708], R48 ;  /* 0x0007083001007387 */ /* 0x0003e20000100800 */
[----:B------:R-:W-:-:S03]  /*4f3e0*/  ISETP.NE.U32.AND P2, PT, R36, RZ, PT ;  /* 0x000000ff2400720c */ /* 0x000fc60003f45070 */
[----:B------:R4:W-:Y:S01]  /*4f3f0*/  STL [R1+0x744], R44 ;  /* 0x0007442c01007387 */ /* 0x0009e20000100800 */
[----:B------:R-:W-:-:S03]  /*4f400*/  IMAD.MOV.U32 R36, RZ, RZ, R42 ;  /* 0x000000ffff247224 */ /* 0x000fc600078e002a */
[----:B-1----:R-:W3:Y:S04]  /*4f410*/  LDL.LU R48, [R1+0x788] ;  /* 0x0007880001307983 */ /* 0x002ee80000300800 */
[----:B------:R-:W-:Y:S04]  /*4f420*/  STL [R1+0x740], R50 ;  /* 0x0007403201007387 */ /* 0x000fe80000100800 */
[----:B------:R-:W3:Y:S04]  /*4f430*/  LDL.LU R42, [R1+0x7c0] ;  /* 0x0007c000012a7983 */ /* 0x000ee80000300800 */
[----:B------:R1:W-:Y:S01]  /*4f440*/  LDGSTS.E [R3+0x19600], [R36.64], P1 ;  /* 0x1960000024037fae */ /* 0x0003e20008921848 */
[----:B------:R-:W-:-:S02]  /*4f450*/  ISETP.GT.AND P1, PT, R0, 0x6d, PT ;  /* 0x0000006d0000780c */ /* 0x000fc40003f24270 */
[----:B-1----:R-:W-:Y:S01]  /*4f460*/  MOV R36, R44 ;  /* 0x0000002c00247202 */ /* 0x002fe20000000f00 */
[----:B------:R-:W-:Y:S01]  /*4f470*/  IMAD.MOV.U32 R37, RZ, RZ, R50 ;  /* 0x000000ffff257224 */ /* 0x000fe200078e0032 */
[----:B----4-:R-:W2:Y:S04]  /*4f480*/  LDL.LU R44, [R1+0x7cc] ;  /* 0x0007cc00012c7983 */ /* 0x010ea80000300800 */
[----:B------:R1:W-:Y:S04]  /*4f490*/  LDGSTS.E [R3+0x1a400], [R36.64], P2 ;  /* 0x1a40000024037fae */ /* 0x0003e80009121848 */
[----:B------:R-:W2:Y:S01]  /*4f4a0*/  LDL.LU R51, [R1+0x804] ;  /* 0x0008040001337983 */ /* 0x000ea20000300800 */
[----:B-1----:R-:W-:-:S02]  /*4f4b0*/  SEL R36, RZ, 0x4, !P1 ;  /* 0x00000004ff247807 */ /* 0x002fc40004800000 */
[----:B------:R-:W-:Y:S02]  /*4f4c0*/  IADD3 R47, P3, R47, R41, RZ ;  /* 0x000000292f2f7210 */ /* 0x000fe40007f7e0ff */
[----:B------:R-:W-:-:S03]  /*4f4d0*/  SEL R36, R36, RZ, !P0 ;  /* 0x000000ff24247207 */ /* 0x000fc60004000000 */
[----:B------:R-:W-:Y:S01]  /*4f4e0*/  IMAD.X R49, R49, 0x1, R2, P3 ;  /* 0x0000000131317824 */ /* 0x000fe200018e0602 */
[----:B------:R1:W-:Y:S01]  /*4f4f0*/  STL [R1+0x74c], R47 ;  /* 0x00074c2f01007387 */ /* 0x0003e20000100800 */
[----:B------:R-:W-:Y:S02]  /*4f500*/  ISETP.NE.U32.AND P1, PT, R36, RZ, PT ;  /* 0x000000ff2400720c */ /* 0x000fe40003f25070 */
[----:B------:R-:W-:Y:S01]  /*4f510*/  MOV R36, R47 ;  /* 0x0000002f00247202 */ /* 0x000fe20000000f00 */
[----:B------:R1:W-:Y:S01]  /*4f520*/  STL [R1+0x748], R49 ;  /* 0x0007483101007387 */ /* 0x0003e20000100800 */
[----:B------:R-:W-:-:S05]  /*4f530*/  IADD3 R38, P4, R38, R41, RZ ;  /* 0x0000002926267210 */ /* 0x000fca0007f9e0ff */
[----:B------:R-:W-:Y:S01]  /*4f540*/  STL [R1+0x784], R38 ;  /* 0x0007842601007387 */ /* 0x000fe20000100800 */
[----:B------:R-:W-:-:S03]  /*4f550*/  IMAD.X R43, R43, 0x1, R2, P4 ;  /* 0x000000012b2b7824 */ /* 0x000fc600020e0602 */
[----:B-1----:R-:W2:Y:S04]  /*4f560*/  LDL.LU R47, [R1+0x7c8] ;  /* 0x0007c800012f7983 */ /* 0x002ea80000300800 */
[----:B------:R1:W-:Y:S04]  /*4f570*/  STL [R1+0x780], R43 ;  /* 0x0007802b01007387 */ /* 0x0003e80000100800 */
[----:B------:R-:W2:Y:S01]  /*4f580*/  LDL.LU R53, [R1+0x800] ;  /* 0x0008000001357983 */ /* 0x000ea20000300800 */
[----:B------:R-:W-:-:S03]  /*4f590*/  IMAD.MOV.U32 R37, RZ, RZ, R49 ;  /* 0x000000ffff257224 */ /* 0x000fc600078e0031 */
[----:B------:R-:W2:Y:S04]  /*4f5a0*/  LDL.LU R50, [R1+0x808] ;  /* 0x0008080001327983 */ /* 0x000ea80000300800 */
[----:B------:R-:W2:Y:S04]  /*4f5b0*/  LDL.LU R49, [R1+0x80c] ;  /* 0x00080c0001317983 */ /* 0x000ea80000300800 */
[----:B------:R1:W-:Y:S02]  /*4f5c0*/  LDGSTS.E [R3+0x1a600], [R36.64], P2 ;  /* 0x1a60000024037fae */ /* 0x0003e40009121848 */
[----:B-1----:R-:W-:-:S02]  /*4f5d0*/  IMAD.MOV.U32 R37, RZ, RZ, R43 ;  /* 0x000000ffff257224 */ /* 0x002fc400078e002b */
[----:B------:R-:W-:Y:S01]  /*4f5e0*/  IMAD.MOV.U32 R36, RZ, RZ, R38 ;  /* 0x000000ffff247224 */ /* 0x000fe200078e0026 */
[----:B------:R-:W2:Y:S04]  /*4f5f0*/  LDL.LU R43, [R1+0x840] ;  /* 0x00084000012b7983 */ /* 0x000ea80000300800 */
[----:B------:R-:W2:Y:S01]  /*4f600*/  LDL.LU R38, [R1+0x844] ;  /* 0x0008440001267983 */ /* 0x000ea20000300800 */
[----:B------:R-:W-:-:S03]  /*4f610*/  ISETP.GT.AND P2, PT, R0, 0x71, PT ;  /* 0x000000710000780c */ /* 0x000fc60003f44270 */
[----:B------:R1:W-:Y:S02]  /*4f620*/  LDGSTS.E [R3+0x1b400], [R36.64], P1 ;  /* 0x1b40000024037fae */ /* 0x0003e40008921848 */
[----:B-1----:R-:W-:-:S04]  /*4f630*/  SEL R36, RZ, 0x4, !P2 ;  /* 0x00000004ff247807 */ /* 0x002fc80005000000 */
[----:B------:R-:W-:-:S04]  /*4f640*/  SEL R36, R36, RZ, !P0 ;  /* 0x000000ff24247207 */ /* 0x000fc80004000000 */
[----:B------:R-:W-:Y:S02]  /*4f650*/  ISETP.NE.U32.AND P2, PT, R36, RZ, PT ;  /* 0x000000ff2400720c */ /* 0x000fe40003f45070 */
[-C--:B--2---:R-:W-:Y:S02]  /*4f660*/  IADD3 R46, P3, R46, R41.reuse, RZ ;  /* 0x000000292e2e7210 */ /* 0x084fe40007f7e0ff */
[----:B---3--:R-:W-:-:S03]  /*4f670*/  IADD3 R39, P4, R39, R41, RZ ;  /* 0x0000002927277210 */ /* 0x008fc60007f9e0ff */
[----:B------:R-:W-:Y:S01]  /*4f680*/  IMAD.MOV.U32 R36, RZ, RZ, R46 ;  /* 0x000000ffff247224 */ /* 0x000fe200078e002e */
[----:B------:R-:W-:Y:S01]  /*4f690*/  STL [R1+0x78c], R46 ;  /* 0x00078c2e01007387 */ /* 0x000fe20000100800 */
[----:B------:R-:W-:-:S05]  /*4f6a0*/  IADD3.X R48, R48, R2, RZ, P3, !PT ;  /* 0x0000000230307210 */ /* 0x000fca0001ffe4ff */
[----:B------:R-:W-:Y:S02]  /*4f6b0*/  IMAD.MOV.U32 R37, RZ, RZ, R48 ;  /* 0x000000ffff257224 */ /* 0x000fe400078e0030 */
[----:B------:R-:W-:Y:S01]  /*4f6c0*/  IMAD.X R42, R42, 0x1, R2, P4 ;  /* 0x000000012a2a7824 */ /* 0x000fe200020e0602 */
[----:B------:R1:W-:Y:S04]  /*4f6d0*/  STL [R1+0x788], R48 ;  /* 0x0007883001007387 */ /* 0x0003e80000100800 */
[----:B------:R2:W-:Y:S04]  /*4f6e0*/  STL [R1+0x7c4], R39 ;  /* 0x0007c42701007387 */ /* 0x0005e80000100800 */
[----:B------:R3:W-:Y:S04]  /*4f6f0*/  LDGSTS.E [R3+0x1b600], [R36.64], P1 ;  /* 0x1b60000024037fae */ /* 0x0007e80008921848 */
[----:B------:R2:W-:Y:S04]  /*4f700*/  STL [R1+0x7c0], R42 ;  /* 0x0007c02a01007387 */ /* 0x0005e80000100800 */
[----:B-1----:R-:W4:Y:S01]  /*4f710*/  LDL.LU R48, [R1+0x848] ;  /* 0x0008480001307983 */ /* 0x002f220000300800 */
[----:B---3--:R-:W-:-:S03]  /*4f720*/  MOV R36, R39 ;  /* 0x0000002700247202 */ /* 0x008fc60000000f00 */
[----:B--2---:R-:W2:Y:S01]  /*4f730*/  LDL.LU R39, [R1+0x84c] ;  /* 0x00084c0001277983 */ /* 0x004ea20000300800 */
[----:B------:R-:W-:Y:S01]  /*4f740*/  IMAD.MOV.U32 R37, RZ, RZ, R42 ;  /* 0x000000ffff257224 */ /* 0x000fe200078e002a */
[-C--:B------:R-:W-:Y:S02]  /*4f750*/  IADD3 R44, P3, R44, R41.reuse, RZ ;  /* 0x000000292c2c7210 */ /* 0x080fe40007f7e0ff */
[----:B------:R-:W-:Y:S01]  /*4f760*/  ISETP.GT.AND P1, PT, R0, 0x75, PT ;  /* 0x000000750000780c */ /* 0x000fe20003f24270 */
[----:B------:R-:W3:Y:S01]  /*4f770*/  LDL.LU R46, [R1+0x884] ;  /* 0x00088400012e7983 */ /* 0x000ee20000300800 */
[----:B------:R-:W-:-:S03]  /*4f780*/  IADD3 R51, P4, R51, R41, RZ ;  /* 0x0000002933337210 */ /* 0x000fc60007f9e0ff */
[----:B------:R1:W-:Y:S04]  /*4f790*/  LDGSTS.E [R3+0x1c400], [R36.64], P2 ;  /* 0x1c40000024037fae */ /* 0x0003e80009121848 */
[----:B------:R-:W3:Y:S04]  /*4f7a0*/  LDL.LU R42, [R1+0x88c] ;  /* 0x00088c00012a7983 */ /* 0x000ee80000300800 */
[----:B------:R-:W-:Y:S01]  /*4f7b0*/  STL [R1+0x7cc], R44 ;  /* 0x0007cc2c01007387 */ /* 0x000fe20000100800 */
[----:B-1----:R-:W-:-:S04]  /*4f7c0*/  SEL R36, RZ, 0x4, !P1 ;  /* 0x00000004ff247807 */ /* 0x002fc80004800000 */
[----:B------:R-:W-:-:S04]  /*4f7d0*/  SEL R36, R36, RZ, !P0 ;  /* 0x000000ff24247207 */ /* 0x000fc80004000000 */
[----:B------:R-:W-:Y:S02]  /*4f7e0*/  ISETP.NE.U32.AND P1, PT, R36, RZ, PT ;  /* 0x000000ff2400720c */ /* 0x000fe40003f25070 */
[----:B------:R-:W-:Y:S01]  /*4f7f0*/  MOV R36, R44 ;  /* 0x0000002c00247202 */ /* 0x000fe20000000f00 */
[----:B------:R-:W-:-:S04]  /*4f800*/  IMAD.X R47, R47, 0x1, R2, P3 ;  /* 0x000000012f2f7824 */ /* 0x000fc800018e0602 */
[----:B------:R-:W-:Y:S01]  /*4f810*/  IMAD.MOV.U32 R37, RZ, RZ, R47 ;  /* 0x000000ffff257224 */ /* 0x000fe200078e002f */
[----:B------:R1:W-:Y:S04]  /*4f820*/  STL [R1+0x7c8], R47 ;  /* 0x0007c82f01007387 */ /* 0x0003e80000100800 */
[----:B------:R-:W-:Y:S01]  /*4f830*/  STL [R1+0x804], R51 ;  /* 0x0008043301007387 */ /* 0x000fe20000100800 */
[----:B------:R-:W-:-:S03]  /*4f840*/  IMAD.X R53, R53, 0x1, R2, P4 ;  /* 0x0000000135357824 */ /* 0x000fc600020e0602 */
[----:B------:R1:W-:Y:S04]  /*4f850*/  LDGSTS.E [R3+0x1c600], [R36.64], P2 ;  /* 0x1c60000024037fae */ /* 0x0003e80009121848 */
[----:B-1----:R-:W3:Y:S04]  /*4f860*/  LDL.LU R47, [R1+0x880] ;  /* 0x00088000012f7983 */ /* 0x002ee80000300800 */
[----:B------:R-:W-:Y:S01]  /*4f870*/  STL [R1+0x800], R53 ;  /* 0x0008003501007387 */ /* 0x000fe20000100800 */
[----:B------:R-:W-:-:S03]  /*4f880*/  ISETP.GT.AND P2, PT, R0, 0x79, PT ;  /* 0x000000790000780c */ /* 0x000fc60003f44270 */
[----:B------:R-:W3:Y:S01]  /*4f890*/  LDL.LU R44, [R1+0x888] ;  /* 0x00088800012c7983 */ /* 0x000ee20000300800 */
[----:B------:R-:W-:Y:S02]  /*4f8a0*/  IMAD.MOV.U32 R36, RZ, RZ, R51 ;  /* 0x000000ffff247224 */ /* 0x000fe400078e0033 */
[----:B------:R-:W-:Y:S01]  /*4f8b0*/  IMAD.MOV.U32 R37, RZ, RZ, R53 ;  /* 0x000000ffff257224 */ /* 0x000fe200078e0035 */
[----:B------:R-:W-:-:S04]  /*4f8c0*/  IADD3 R49, P3, R49, R41, RZ ;  /* 0x0000002931317210 */ /* 0x000fc80007f7e0ff */
[----:B------:R1:W-:Y:S01]  /*4f8d0*/  LDGSTS.E [R3+0x1d400], [R36.64], P1 ;  /* 0x1d40000024037fae */ /* 0x0003e20008921848 */
[----:B------:R-:W-:Y:S02]  /*4f8e0*/  IADD3.X R50, R50, R2, RZ, P3, !PT ;  /* 0x0000000232327210 */ /* 0x000fe40001ffe4ff */
[----:B------:R-:W-:Y:S02]  /*4f8f0*/  IADD3 R38, P4, R38, R41, RZ ;  /* 0x0000002926267210 */ /* 0x000fe40007f9e0ff */
[----:B-1----:R-:W-:-:S04]  /*4f900*/  SEL R36, RZ, 0x4, !P2 ;  /* 0x00000004ff247807 */ /* 0x002fc80005000000 */
[----:B------:R-:W-:Y:S01]  /*4f910*/  SEL R36, R36, RZ, !P0 ;  /* 0x000000ff24247207 */ /* 0x000fe20004000000 */
[----:B------:R-:W-:-:S03]  /*4f920*/  IMAD.MOV.U32 R37, RZ, RZ, R50 ;  /* 0x000000ffff257224 */ /* 0x000fc600078e0032 */
[----:B------:R-:W-:Y:S01]  /*4f930*/  ISETP.NE.U32.AND P2, PT, R36, RZ, PT ;  /* 0x000000ff2400720c */ /* 0x000fe20003f45070 */
[----:B------:R-:W-:Y:S02]  /*4f940*/  IMAD.MOV.U32 R36, RZ, RZ, R49 ;  /* 0x000000ffff247224 */ /* 0x000fe400078e0031 */
[----:B------:R-:W-:Y:S01]  /*4f950*/  IMAD.X R43, R43, 0x1, R2, P4 ;  /* 0x000000012b2b7824 */ /* 0x000fe200020e0602 */
[----:B------:R-:W-:Y:S04]  /*4f960*/  STL [R1+0x80c], R49 ;  /* 0x00080c3101007387 */ /* 0x000fe80000100800 */
[----:B------:R-:W-:Y:S04]  /*4f970*/  STL [R1+0x808], R50 ;  /* 0x0008083201007387 */ /* 0x000fe80000100800 */
[----:B------:R-:W-:Y:S04]  /*4f980*/  STL [R1+0x844], R38 ;  /* 0x0008442601007387 */ /* 0x000fe80000100800 */
[----:B------:R1:W-:Y:S04]  /*4f990*/  LDGSTS.E [R3+0x1d600], [R36.64], P1 ;  /* 0x1d60000024037fae */ /* 0x0003e80008921848 */
[----:B------:R1:W-:Y:S02]  /*4f9a0*/  STL [R1+0x840], R43 ;  /* 0x0008402b01007387 */ /* 0x0003e40000100800 */
[----:B-1----:R-:W-:Y:S01]  /*4f9b0*/  IMAD.MOV.U32 R37, RZ, RZ, R43 ;  /* 0x000000ffff257224 */ /* 0x002fe200078e002b */
[----:B------:R-:W-:Y:S01]  /*4f9c0*/  MOV R36, R38 ;  /* 0x0000002600247202 */ /* 0x000fe20000000f00 */
[----:B------:R-:W3:Y:S04]  /*4f9d0*/  LDL.LU R43, [R1+0xf80] ;  /* 0x000f8000012b7983 */ /* 0x000ee80000300800 */
[----:B------:R-:W3:Y:S01]  /*4f9e0*/  LDL.LU R38, [R1+0xf8c] ;  /* 0x000f8c0001267983 */ /* 0x000ee20000300800 */
[----:B------:R-:W-:-:S03]  /*4f9f0*/  ISETP.GT.AND P1, PT, R0, 0x7d, PT ;  /* 0x0000007d0000780c */ /* 0x000fc60003f24270 */
[----:B------:R1:W-:Y:S02]  /*4fa00*/  LDGSTS.E [R3+0x1e400], [R36.64], P2 ;  /* 0x1e40000024037fae */ /* 0x0003e40009121848 */
[----:B-1----:R-:W-:-:S04]  /*4fa10*/  SEL R36, RZ, 0x4, !P1 ;  /* 0x00000004ff247807 */ /* 0x002fc80004800000 */
[----:B------:R-:W-:-:S04]  /*4fa20*/  SEL R36, R36, RZ, !P0 ;  /* 0x000000ff24247207 */ /* 0x000fc80004000000 */
[----:B------:R-:W-:Y:S02]  /*4fa30*/  ISETP.NE.U32.AND P1, PT, R36, RZ, PT ;  /* 0x000000ff2400720c */ /* 0x000fe40003f25070 */
[----:B--2---:R-:W-:-:S05]  /*4fa40*/  IADD3 R39, P3, R39, R41, RZ ;  /* 0x0000002927277210 */ /* 0x004fca0007f7e0ff */
[----:B----4-:R-:W-:Y:S02]  /*4fa50*/  IMAD.X R48, R48, 0x1, R2, P3 ;  /* 0x0000000130307824 */ /* 0x010fe400018e0602 */
[----:B------:R-:W-:-:S03]  /*4fa60*/  IMAD.MOV.U32 R36, RZ, RZ, R39 ;  /* 0x000000ffff247224 */ /* 0x000fc600078e0027 */
[----:B------:R-:W-:-:S05]  /*4fa70*/  MOV R37, R48 ;  /* 0x0000003000257202 */ /* 0x000fca0000000f00 */
[----:B------:R1:W-:Y:S01]  /*4fa80*/  LDGSTS.E [R3+0x1e600], [R36.64], P2 ;  /* 0x1e60000024037fae */ /* 0x0003e20009121848 */
[-C--:B---3--:R-:W-:Y:S02]  /*4fa90*/  IADD3 R46, P2, R46, R41.reuse, RZ ;  /* 0x000000292e2e7210 */ /* 0x088fe40007f5e0ff */
[----:B------:R-:W-:Y:S01]  /*4faa0*/  IADD3 R42, P3, R42, R41, RZ ;  /* 0x000000292a2a7210 */ /* 0x000fe20007f7e0ff */
[----:B------:R2:W-:Y:S04]  /*4fab0*/  STL [R1+0x84c], R39 ;  /* 0x00084c2701007387 */ /* 0x0005e80000100800 */
[----:B------:R-:W-:Y:S04]  /*4fac0*/  STL [R1+0x848], R48 ;  /* 0x0008483001007387 */ /* 0x000fe80000100800 */
[----:B------:R-:W3:Y:S04]  /*4fad0*/  LDL.LU R54, [R1+0xf84] ;  /* 0x000f840001367983 */ /* 0x000ee80000300800 */
[----:B--2---:R-:W2:Y:S04]  /*4fae0*/  LDL.LU R39, [R1+0xf4c] ;  /* 0x000f4c0001277983 */ /* 0x004ea80000300800 */
[----:B------:R4:W-:Y:S01]  /*4faf0*/  STL [R1+0x884], R46 ;  /* 0x0008842e01007387 */ /* 0x0009e20000100800 */
[----:B-1----:R-:W-:-:S02]  /*4fb00*/  IMAD.MOV.U32 R36, RZ, RZ, R46 ;  /* 0x000000ffff247224 */ /* 0x002fc400078e002e */
[----:B------:R-:W-:-:S05]  /*4fb10*/  IMAD.X R47, R47, 0x1, R2, P2 ;  /* 0x000000012f2f7824 */ /* 0x000fca00010e0602 */
[----:B------:R-:W-:Y:S04]  /*4fb20*/  STL [R1+0x880], R47 ;  /* 0x0008802f01007387 */ /* 0x000fe80000100800 */
[----:B------:R-:W-:Y:S01]  /*4fb30*/  STL [R1+0x88c], R42 ;  /* 0x00088c2a01007387 */ /* 0x000fe20000100800 */
[----:B------:R-:W-:-:S03]  /*4fb40*/  IMAD.X R44, R44, 0x1, R2, P3 ;  /* 0x000000012c2c7824 */ /* 0x000fc600018e0602 */
[----:B------:R-:W2:Y:S01]  /*4fb50*/  LDL.LU R55, [R1+0xf78] ;  /* 0x000f780001377983 */ /* 0x000ea20000300800 */
[----:B------:R-:W-:-:S03]  /*4fb60*/  MOV R37, R47 ;  /* 0x0000002f00257202 */ /* 0x000fc60000000f00 */
[----:B------:R1:W-:Y:S04]  /*4fb70*/  STL [R1+0x888], R44 ;  /* 0x0008882c01007387 */ /* 0x0003e80000100800 */
[----:B----4-:R-:W4:Y:S04]  /*4fb80*/  LDL.LU R46, [R1+0xf40] ;  /* 0x000f4000012e7983 */ /* 0x010f280000300800 */
[----:B------:R1:W-:Y:S04]  /*4fb90*/  LDGSTS.E [R3+0x1f400], [R36.64], P1 ;  /* 0x1f40000024037fae */ /* 0x0003e80008921848 */
[----:B------:R-:W4:Y:S01]  /*4fba0*/  LDL.LU R48, [R1+0xf38] ;  /* 0x000f380001307983 */ /* 0x000f220000300800 */
[----:B-1----:R-:W-:-:S03]  /*4fbb0*/  IMAD.MOV.U32 R37, RZ, RZ, R44 ;  /* 0x000000ffff257224 */ /* 0x002fc600078e002c */
[----:B------:R-:W4:Y:S01]  /*4fbc0*/  LDL.LU R44, [R1+0xf44] ;  /* 0x000f4400012c7983 */ /* 0x000f220000300800 */
[----:B------:R-:W-:-:S03]  /*4fbd0*/  IMAD.MOV.U32 R36, RZ, RZ, R42 ;  /* 0x000000ffff247224 */ /* 0x000fc600078e002a */
[----:B------:R-:W4:Y:S04]  /*4fbe0*/  LDL.LU R50, [R1+0xf00] ;  /* 0x000f000001327983 */ /* 0x000f280000300800 */
[----:B------:R-:W4:Y:S04]  /*4fbf0*/  LDL.LU R42, [R1+0xf0c] ;  /* 0x000f0c00012a7983 */ /* 0x000f280000300800 */
[----:B------:R1:W-:Y:S01]  /*4fc00*/  LDGSTS.E [R3+0x1f600], [R36.64], P1 ;  /* 0x1f60000024037fae */ /* 0x0003e20008921848 */
[----:B------:R-:W-:-:S04]  /*4fc10*/  ISETP.GT.AND P1, PT, R0, 0x2, PT ;  /* 0x000000020000780c */ /* 0x000fc80003f24270 */
[----:B-1----:R-:W-:Y:S02]  /*4fc20*/  SEL R3, RZ, 0x4, !P1 ;  /* 0x00000004ff037807 */ /* 0x002fe40004800000 */
[----:B------:R-:W-:-:S05]  /*4fc30*/  IADD3 R38, P1, R38, R41, RZ ;  /* 0x0000002926267210 */ /* 0x000fca0007f3e0ff */
[----:B------:R-:W-:Y:S01]  /*4fc40*/  IMAD.X R43, R43, 0x1, R2, P1 ;  /* 0x000000012b2b7824 */ /* 0x000fe200008e0602 */
[----:B------:R-:W-:Y:S04]  /*4fc50*/  STL [R1+0xf8c], R38 ;  /* 0x000f8c2601007387 */ /* 0x000fe80000100800 */
[----:B------:R1:W-:Y:S04]  /*4fc60*/  STL [R1+0xf80], R43 ;  /* 0x000f802b01007387 */ /* 0x0003e80000100800 */
[----:B------:R-:W4:Y:S04]  /*4fc70*/  LDL.LU R49, [R1+0xef8] ;  /* 0x000ef80001317983 */ /* 0x000f280000300800 */
[----:B------:R-:W4:Y:S01]  /*4fc80*/  LDL.LU R47, [R1+0xf04] ;  /* 0x000f0400012f7983 */ /* 0x000f220000300800 */
[----:B------:R-:W-:Y:S01]  /*4fc90*/  MOV R37, R43 ;  /* 0x0000002b00257202 */ /* 0x000fe20000000f00 */
[----:B------:R-:W-:-:S02]  /*4fca0*/  IMAD.MOV.U32 R36, RZ, RZ, R38 ;  /* 0x000000ffff247224 */ /* 0x000fc400078e0026 */
[----:B-1----:R-:W4:Y:S04]  /*4fcb0*/  LDL.LU R43, [R1+0xec0] ;  /* 0x000ec000012b7983 */ /* 0x002f280000300800 */
[----:B------:R-:W4:Y:S01]  /*4fcc0*/  LDL.LU R38, [R1+0xecc] ;  /* 0x000ecc0001267983 */ /* 0x000f220000300800 */
[----:B------:R-:W-:Y:S01]  /*4fcd0*/  SEL R3, R3, RZ, !P0 ;  /* 0x000000ff03037207 */ /* 0x000fe20004000000 */
[----:B------:R-:W-:-:S03]  /*4fce0*/  IMAD.SHL.U32 R53, R252, 0x4, RZ ;  /* 0x00000004fc357824 */ /* 0x000fc600078e00ff */
[----:B------:R-:W-:Y:S02]  /*4fcf0*/  ISETP.NE.U32.AND P2, PT, R3, RZ, PT ;  /* 0x000000ff0300720c */ /* 0x000fe40003f45070 */
[----:B------:R-:W-:Y:S02]  /*4fd00*/  LOP3.LUT R51, R53, 0x40, RZ, 0x3c, !PT ;  /* 0x0000004035337812 */ /* 0x000fe400078e3cff */
[----:B------:R-:W-:Y:S02]  /*4fd10*/  MOV R3, UR5 ;  /* 0x0000000500037c02 */ /* 0x000fe40008000f00 */
[----:B------:R-:W-:-:S03]  /*4fd20*/  ISETP.GT.AND P1, PT, R0, 0x6, PT ;  /* 0x000000060000780c */ /* 0x000fc60003f24270 */
[----:B------:R-:W-:-:S05]  /*4fd30*/  IMAD R3, R3, 0x20000, R51 ;  /* 0x0002000003037824 */ /* 0x000fca00078e0233 */
[----:B------:R1:W-:Y:S02]  /*4fd40*/  LDGSTS.E [R3+0x800], [R36.64], P2 ;  /* 0x0080000024037fae */ /* 0x0003e40009121848 */
[----:B-1----:R-:W-:-:S04]  /*4fd50*/  SEL R36, RZ, 0x4, !P1 ;  /* 0x00000004ff247807 */ /* 0x002fc80004800000 */
[----:B------:R-:W-:-:S04]  /*4fd60*/  SEL R36, R36, RZ, !P0 ;  /* 0x000000ff24247207 */ /* 0x000fc80004000000 */
[----:B------:R-:W-:Y:S02]  /*4fd70*/  ISETP.NE.U32.AND P1, PT, R36, RZ, PT ;  /* 0x000000ff2400720c */ /* 0x000fe40003f25070 */
[-C--:B---3--:R-:W-:Y:S02]  /*4fd80*/  IADD3 R54, P3, R54, R41.reuse, RZ ;  /* 0x0000002936367210 */ /* 0x088fe40007f7e0ff */
[----:B--2---:R-:W-:-:S03]  /*4fd90*/  IADD3 R39, P4, R39, R41, RZ ;  /* 0x0000002927277210 */ /* 0x004fc60007f9e0ff */
[----:B------:R-:W-:Y:S01]  /*4fda0*/  IMAD.MOV.U32 R36, RZ, RZ, R54 ;  /* 0x000000ffff247224 */ /* 0x000fe200078e0036 */
[----:B------:R-:W-:Y:S01]  /*4fdb0*/  STL [R1+0xf84], R54 ;  /* 0x000f843601007387 */ /* 0x000fe20000100800 */
[----:B------:R-:W-:-:S05]  /*4fdc0*/  IMAD.X R55, R55, 0x1, R2, P3 ;  /* 0x0000000137377824 */ /* 0x000fca00018e0602 */
[----:B------:R-:W-:Y:S01]  /*4fdd0*/  MOV R37, R55 ;  /* 0x0000003700257202 */ /* 0x000fe20000000f00 */
[----:B----4-:R-:W-:-:S04]  /*4fde0*/  IMAD.X R46, R46, 0x1, R2, P4 ;  /* 0x000000012e2e7824 */ /* 0x010fc800020e0602 */
[----:B------:R1:W-:Y:S01]  /*4fdf0*/  LDGSTS.E [R3+0xa00], [R36.64], P2 ;  /* 0x00a0000024037fae */ /* 0x0003e20009121848 */
[----:B------:R-:W-:-:S03]  /*4fe00*/  ISETP.GT.AND P2, PT, R0, 0xa, PT ;  /* 0x0000000a0000780c */ /* 0x000fc60003f44270 */
[----:B------:R-:W-:Y:S01]  /*4fe10*/  STL [R1+0xf78], R55 ;  /* 0x000f783701007387 */ /* 0x000fe20000100800 */
[----:B-1----:R-:W-:Y:S02]  /*4fe20*/  IMAD.MOV.U32 R36, RZ, RZ, R39 ;  /* 0x000000ffff247224 */ /* 0x002fe400078e0027 */
[----:B------:R-:W-:Y:S01]  /*4fe30*/  IMAD.MOV.U32 R37, RZ, RZ, R46 ;  /* 0x000000ffff257224 */ /* 0x000fe200078e002e */
[-C--:B------:R-:W-:Y:S01]  /*4fe40*/  IADD3 R44, P3, R44, R41.reuse, RZ ;  /* 0x000000292c2c7210 */ /* 0x080fe20007f7e0ff */
[----:B------:R-:W-:Y:S04]  /*4fe50*/  STL [R1+0xf4c], R39 ;  /* 0x000f4c2701007387 */ /* 0x000fe80000100800 */
[----:B------:R1:W-:Y:S01]  /*4fe60*/  LDGSTS.E [R3+0x1800], [R36.64], P1 ;  /* 0x0180000024037fae */ /* 0x0003e20008921848 */
[----:B------:R-:W-:Y:S01]  /*4fe70*/  IMAD.X R48, R48, 0x1, R2, P3 ;  /* 0x0000000130307824 */ /* 0x000fe200018e0602 */
[----:B------:R-:W-:-:S02]  /*4fe80*/  IADD3 R42, P4, R42, R41, RZ ;  /* 0x000000292a2a7210 */ /* 0x000fc40007f9e0ff */
[----:B------:R2:W-:Y:S02]  /*4fe90*/  STL [R1+0xf40], R46 ;  /* 0x000f402e01007387 */ /* 0x0005e40000100800 */
[----:B------:R-:W-:Y:S02]  /*4fea0*/  IADD3.X R50, R50, R2, RZ, P4, !PT ;  /* 0x0000000232327210 */ /* 0x000fe400027fe4ff */
[----:B-1----:R-:W-:Y:S01]  /*4feb0*/  SEL R36, RZ, 0x4, !P2 ;  /* 0x00000004ff247807 */ /* 0x002fe20005000000 */
[----:B--2---:R-:W2:Y:S03]  /*4fec0*/  LDL.LU R46, [R1+0xec4] ;  /* 0x000ec400012e7983 */ /* 0x004ea60000300800 */
[----:B------:R-:W-:Y:S01]  /*4fed0*/  SEL R36, R36, RZ, !P0 ;  /* 0x000000ff24247207 */ /* 0x000fe20004000000 */
[----:B------:R-:W3:Y:S01]  /*4fee0*/  LDL.LU R39, [R1+0xe8c] ;  /* 0x000e8c0001277983 */ /* 0x000ee20000300800 */
[----:B------:R-:W-:-:S03]  /*4fef0*/  IMAD.MOV.U32 R37, RZ, RZ, R48 ;  /* 0x000000ffff257224 */ /* 0x000fc600078e0030 */
[----:B------:R-:W-:Y:S01]  /*4ff00*/  STL [R1+0xf44], R44 ;  /* 0x000f442c01007387 */ /* 0x000fe20000100800 */
[----:B------:R-:W-:-:S03]  /*4ff10*/  ISETP.NE.U32.AND P2, PT, R36, RZ, PT ;  /* 0x000000ff2400720c */ /* 0x000fc60003f45070 */
[----:B------:R1:W-:Y:S01]  /*4ff20*/  STL [R1+0xf38], R48 ;  /* 0x000f383001007387 */ /* 0x0003e20000100800 */
[----:B------:R-:W-:-:S03]  /*4ff30*/  IMAD.MOV.U32 R36, RZ, RZ, R44 ;  /* 0x000000ffff247224 */ /* 0x000fc600078e002c */
        /* <DEDUP_REMOVED lines=12> */
[----:B------:R-:W4:Y:S04]  /*50000*/  LDL.LU R42, [R1+0xe6c] ;  /* 0x000e6c00012a7983 */ /* 0x000f280000300800 */
[----:B------:R1:W-:Y:S04]  /*50010*/  LDGSTS.E [R3+0x2800], [R36.64], P2 ;  /* 0x0280000024037fae */ /* 0x0003e80009121848 */
[----:B------:R1:W-:Y:S01]  /*50020*/  STL [R1+0xf04], R47 ;  /* 0x000f042f01007387 */ /* 0x0003e20000100800 */
[----:B------:R-:W-:-:S03]  /*50030*/  IMAD.X R43, R43, 0x1, R2, P4 ;  /* 0x000000012b2b7824 */ /* 0x000fc600020e0602 */
[----:B------:R1:W-:Y:S02]  /*50040*/  STL [R1+0xef8], R49 ;  /* 0x000ef83101007387 */ /* 0x0003e40000100800 */
[----:B-1----:R-:W-:Y:S02]  /*50050*/  SEL R36, RZ, 0x4, !P1 ;  /* 0x00000004ff247807 */ /* 0x002fe40004800000 */
[----:B------:R-:W-:Y:S02]  /*50060*/  STL [R1+0xecc], R38 ;  /* 0x000ecc2601007387 */ /* 0x000fe40000100800 */
[----:B------:R-:W-:Y:S02]  /*50070*/  SEL R36, R36, RZ, !P0 ;  /* 0x000000ff24247207 */ /* 0x000fe40004000000 */
[----:B------:R-:W4:Y:S01]  /*50080*/  LDL.LU R55, [R1+0xe78] ;  /* 0x000e780001377983 */ /* 0x000f220000300800 */
[----:B------:R-:W-:Y:S02]  /*50090*/  MOV R37, R49 ;  /* 0x0000003100257202 */ /* 0x000fe40000000f00 */
[----:B------:R-:W-:Y:S01]  /*500a0*/  ISETP.NE.U32.AND P1, PT, R36, RZ, PT ;  /* 0x000000ff2400720c */ /* 0x000fe20003f25070 */
[----:B------:R-:W-:Y:S01]  /*500b0*/  IMAD.MOV.U32 R36, RZ, RZ, R47 ;  /* 0x000000ffff247224 */ /* 0x000fe200078e002f */
[----:B------:R1:W-:Y:S04]  /*500c0*/  STL [R1+0xec0], R43 ;  /* 0x000ec02b01007387 */ /* 0x0003e80000100800 */
[----:B------:R-:W4:Y:S04]  /*500d0*/  LDL.LU R47, [R1+0xe40] ;  /* 0x000e4000012f7983 */ /* 0x000f280000300800 */
        /* <DEDUP_REMOVED lines=15> */
[----:B------:R-:W-:Y:S02]  /*501d0*/  IMAD.MOV.U32 R36, RZ, RZ, R46 ;  /* 0x000000ffff247224 */ /* 0x000fe400078e002e */
[----:B------:R-:W-:-:S05]  /*501e0*/  IMAD.X R48, R48, 0x1, R2, P3 ;  /* 0x0000000130307824 */ /* 0x000fca00018e0602 */
[----:B------:R1:W-:Y:S01]  /*501f0*/  STL [R1+0xeb8], R48 ;  /* 0x000eb83001007387 */ /* 0x0003e20000100800 */
[----:B------:R-:W-:-:S03]  /*50200*/  IADD3.X R44, R44, R2, RZ, P4, !PT ;  /* 0x000000022c2c7210 */ /* 0x000fc600027fe4ff */
[----:B------:R-:W-:Y:S01]  /*50210*/  STL [R1+0xe8c], R39 ;  /* 0x000e8c2701007387 */ /* 0x000fe20000100800 */
[----:B------:R-:W-:-:S03]  /*50220*/  IMAD.MOV.U32 R37, RZ, RZ, R48 ;  /* 0x000000ffff257224 */ /* 0x000fc600078e0030 */
[----:B------:R2:W-:Y:S04]  /*50230*/  STL [R1+0xe80], R44 ;  /* 0x000e802c01007387 */ /* 0x0005e80000100800 */
[----:B-1----:R-:W3:Y:S04]  /*50240*/  LDL.LU R48, [R1+0xdf8] ;  /* 0x000df80001307983 */ /* 0x002ee80000300800 */
[----:B------:R-:W3:Y:S04]  /*50250*/  LDL.LU R46, [R1+0xe04] ;  /* 0x000e0400012e7983 */ /* 0x000ee80000300800 */
[----:B------:R1:W-:Y:S01]  /*50260*/  LDGSTS.E [R3+0x3a00], [R36.64], P1 ;  /* 0x03a0000024037fae */ /* 0x0003e20008921848 */
[----:B------:R-:W-:-:S02]  /*50270*/  ISETP.GT.AND P1, PT, R0, 0x16, PT ;  /* 0x000000160000780c */ /* 0x000fc40003f24270 */
[-C--:B----4-:R-:W-:Y:S01]  /*50280*/  IADD3 R54, P3, R54, R41.reuse, RZ ;  /* 0x0000002936367210 */ /* 0x090fe20007f7e0ff */
[----:B-1----:R-:W-:Y:S01]  /*50290*/  IMAD.MOV.U32 R36, RZ, RZ, R39 ;  /* 0x000000ffff247224 */ /* 0x002fe200078e0027 */
[----:B------:R-:W-:Y:S02]  /*502a0*/  MOV R37, R44 ;  /* 0x0000002c00257202 */ /* 0x000fe40000000f00 */
[----:B--2---:R-:W2:Y:S04]  /*502b0*/  LDL.LU R44, [R1+0xddc] ;  /* 0x000ddc00012c7983 */ /* 0x004ea80000300800 */
[----:B------:R-:W4:Y:S04]  /*502c0*/  LDL.LU R39, [R1+0xde0] ;  /* 0x000de00001277983 */ /* 0x000f280000300800 */
[----:B------:R1:W-:Y:S01]  /*502d0*/  LDGSTS.E [R3+0x4800], [R36.64], P2 ;  /* 0x0480000024037fae */ /* 0x0003e20009121848 */
[----:B------:R-:W-:Y:S01]  /*502e0*/  IMAD.X R55, R55, 0x1, R2, P3 ;  /* 0x0000000137377824 */ /* 0x000fe200018e0602 */
[----:B------:R-:W-:-:S02]  /*502f0*/  IADD3 R42, P4, R42, R41, RZ ;  /* 0x000000292a2a7210 */ /* 0x000fc40007f9e0ff */
[----:B-1----:R-:W-:-:S04]  /*50300*/  SEL R36, RZ, 0x4, !P1 ;  /* 0x00000004ff247807 */ /* 0x002fc80004800000 */
[----:B------:R-:W-:Y:S02]  /*50310*/  SEL R36, R36, RZ, !P0 ;  /* 0x000000ff24247207 */ /* 0x000fe40004000000 */
[----:B------:R-:W-:Y:S02]  /*50320*/  MOV R37, R55 ;  /* 0x0000003700257202 */ /* 0x000fe40000000f00 */
[----:B------:R-:W-:Y:S01]  /*50330*/  ISETP.NE.U32.AND P1, PT, R36, RZ, PT ;  /* 0x000000ff2400720c */ /* 0x000fe20003f25070 */
[----:B------:R-:W-:Y:S02]  /*50340*/  IMAD.MOV.U32 R36, RZ, RZ, R54 ;  /* 0x000000ffff247224 */ /* 0x000fe400078e0036 */
[----:B------:R-:W-:-:S03]  /*50350*/  IMAD.X R47, R47, 0x1, R2, P4 ;  /* 0x000000012f2f7824 */ /* 0x000fc600020e0602 */
        /* <DEDUP_REMOVED lines=8> */
[----:B------:R-:W-:-:S03]  /*503e0*/  IMAD.X R49, R49, 0x1, R2, P3 ;  /* 0x0000000131317824 */ /* 0x000fc600018e0602 */
[----:B------:R1:W-:Y:S01]  /*503f0*/  LDGSTS.E [R3+0x5800], [R36.64], P1 ;  /* 0x0580000024037fae */ /* 0x0003e20008921848 */
[----:B------:R-:W-:-:S03]  /*50400*/  IADD3.X R50, R50, R2, RZ, P4, !PT ;  /* 0x0000000232327210 */ /* 0x000fc600027fe4ff */
        /* <DEDUP_REMOVED lines=16> */
[----:B------:R-:W-:Y:S01]  /*50510*/  IMAD.MOV.U32 R36, RZ, RZ, R38 ;  /* 0x000000ffff247224 */ /* 0x000fe200078e0026 */
[----:B------:R-:W-:-:S02]  /*50520*/  MOV R37, R50 ;  /* 0x0000003200257202 */ /* 0x000fc40000000f00 */
[----:B------:R-:W-:Y:S01]  /*50530*/  ISETP.GT.AND P1, PT, R0, 0x1e, PT ;  /* 0x0000001e0000780c */ /* 0x000fe20003f24270 */
[----:B------:R-:W2:Y:S04]  /*50540*/  LDL.LU R54, [R1+0xda8] ;  /* 0x000da80001367983 */ /* 0x000ea80000300800 */
[----:B------:R-:W2:Y:S04]  /*50550*/  LDL.LU R38, [R1+0xd60] ;  /* 0x000d600001267983 */ /* 0x000ea80000300800 */
[----:B------:R1:W-:Y:S02]  /*50560*/  LDGSTS.E [R3+0x6800], [R36.64], P2 ;  /* 0x0680000024037fae */ /* 0x0003e40009121848 */
        /* <DEDUP_REMOVED lines=8> */
[----:B----4-:R-:W-:-:S05]  /*505f0*/  IADD3 R39, P4, R39, R41, RZ ;  /* 0x0000002927277210 */ /* 0x010fca0007f9e0ff */
[----:B------:R-:W-:Y:S01]  /*50600*/  STL [R1+0xde0], R39 ;  /* 0x000de02701007387 */ /* 0x000fe20000100800 */
[----:B--2---:R-:W-:-:S03]  /*50610*/  IMAD.X R44, R44, 0x1, R2, P4 ;  /* 0x000000012c2c7824 */ /* 0x004fc600020e0602 */
[----:B------:R-:W2:Y:S01]  /*50620*/  LDL.LU R55, [R1+0xda4] ;  /* 0x000da40001377983 */ /* 0x000ea20000300800 */
[----:B------:R-:W-:-:S03]  /*50630*/  MOV R37, R48 ;  /* 0x0000003000257202 */ /* 0x000fc60000000f00 */
        /* <DEDUP_REMOVED lines=17> */
[----:B------:R-:W-:-:S02]  /*50750*/  IMAD.MOV.U32 R36, RZ, RZ, R47 ;  /* 0x000000ffff247224 */ /* 0x000fc400078e002f */
        /* <DEDUP_REMOVED lines=8> */
[----:B------:R1:W-:Y:S02]  /*507e0*/  LDGSTS.E [R3+0x7a00], [R36.64], P1 ;  /* 0x07a0000024037fae */ /* 0x0003e40008921848 */
[----:B-1----:R-:W-:Y:S01]  /*507f0*/  MOV R37, R43 ;  /* 0x0000002b00257202 */ /* 0x002fe20000000f00 */
[----:B------:R-:W-:Y:S01]  /*50800*/  IMAD.MOV.U32 R36, RZ, RZ, R42 ;  /* 0x000000ffff247224 */ /* 0x000fe200078e002a */
[----:B------:R-:W3:Y:S04]  /*50810*/  LDL.LU R43, [R1+0xcdc] ;  /* 0x000cdc00012b7983 */ /* 0x000ee80000300800 */
[----:B------:R-:W3:Y:S01]  /*50820*/  LDL.LU R42, [R1+0xce0] ;  /* 0x000ce000012a7983 */ /* 0x000ee20000300800 */
[----:B------:R-:W-:-:S02]  /*50830*/  ISETP.GT.AND P1, PT, R0, 0x26, PT ;  /* 0x000000260000780c */ /* 0x000fc40003f24270 */
[-C--:B------:R-:W-:Y:S01]  /*50840*/  IADD3 R54, P3, R54, R41.reuse, RZ ;  /* 0x0000002936367210 */ /* 0x080fe20007f7e0ff */
[----:B------:R1:W-:Y:S01]  /*50850*/  LDGSTS.E [R3+0x8800], [R36.64], P2 ;  /* 0x0880000024037fae */ /* 0x0003e20009121848 */
[----:B------:R-:W-:Y:S02]  /*50860*/  IADD3 R38, P4, R38, R41, RZ ;  /* 0x0000002926267210 */ /* 0x000fe40007f9e0ff */
[----:B-1----:R-:W-:-:S04]  /*50870*/  SEL R36, RZ, 0x4, !P1 ;  /* 0x00000004ff247807 */ /* 0x002fc80004800000 */
[----:B------:R-:W-:-:S04]  /*50880*/  SEL R36, R36, RZ, !P0 ;  /* 0x000000ff24247207 */ /* 0x000fc80004000000 */
[----:B------:R-:W-:Y:S01]  /*50890*/  ISETP.NE.U32.AND P1, PT, R36, RZ, PT ;  /* 0x000000ff2400720c */ /* 0x000fe20003f25070 */
[----:B------:R-:W-:Y:S01]  /*508a0*/  IMAD.MOV.U32 R36, RZ, RZ, R54 ;  /* 0x000000ffff247224 */ /* 0x000fe200078e0036 */
[----:B------:R-:W-:Y:S01]  /*508b0*/  STL [R1+0xda8], R54 ;  /* 0x000da83601007387 */ /* 0x000fe20000100800 */
[----:B--2---:R-:W-:-:S05]  /*508c0*/  IMAD.X R55, R55, 0x1, R2, P3 ;  /* 0x0000000137377824 */ /* 0x004fca00018e0602 */
[----:B------:R-:W-:Y:S01]  /*508d0*/  MOV R37, R55 ;  /* 0x0000003700257202 */ /* 0x000fe20000000f00 */
[----:B------:R-:W-:-:S04]  /*508e0*/  IMAD.X R46, R46, 0x1, R2, P4 ;  /* 0x000000012e2e7824 */ /* 0x000fc800020e0602 */
[----:B------:R1:W-:Y:S01]  /*508f0*/  LDGSTS.E [R3+0x8a00], [R36.64], P2 ;  /* 0x08a0000024037fae */ /* 0x0003e20009121848 */
[----:B------:R-:W-:-:S03]  /*50900*/  ISETP.GT.AND P2, PT, R0, 0x2a, PT ;  /* 0x0000002a0000780c */ /* 0x000fc60003f44270 */
[----:B------:R-:W-:Y:S01]  /*50910*/  STL [R1+0xda4], R55 ;  /* 0x000da43701007387 */ /* 0x000fe20000100800 */
[----:B-1----:R-:W-:Y:S02]  /*50920*/  IMAD.MOV.U32 R36, RZ, RZ, R38 ;  /* 0x000000ffff247224 */ /* 0x002fe400078e0026 */
[----:B------:R-:W-:Y:S01]  /*50930*/  IMAD.MOV.U32 R37, RZ, RZ, R46 ;  /* 0x000000ffff257224 */ /* 0x000fe200078e002e */
[-C--:B----4-:R-:W-:Y:S01]  /*50940*/  IADD3 R44, P3, R44, R41.reuse, RZ ;  /* 0x000000292c2c7210 */ /* 0x090fe20007f7e0ff */
[----:B------:R-:W-:Y:S04]  /*50950*/  STL [R1+0xd60], R38 ;  /* 0x000d602601007387 */ /* 0x000fe80000100800 */
[----:B------:R1:W-:Y:S01]  /*50960*/  LDGSTS.E [R3+0x9800], [R36.64], P1 ;  /* 0x0980000024037fae */ /* 0x0003e20008921848 */
[----:B---3--:R-:W-:Y:S01]  /*50970*/  IMAD.X R48, R48, 0x1, R2, P3 ;  /* 0x0000000130307824 */ /* 0x008fe200018e0602 */
        /* <DEDUP_REMOVED lines=17> */
[----:B----4-:R-:W-:Y:S01]  /*50a90*/  IMAD.MOV.U32 R36, RZ, RZ, R39 ;  /* 0x000000ffff247224 */ /* 0x010fe200078e0027 */
[----:B------:R-:W-:-:S02]  /*50aa0*/  MOV R37, R50 ;  /* 0x0000003200257202 */ /* 0x000fc40000000f00 */
[----:B------:R-:W-:Y:S01]  /*50ab0*/  ISETP.GT.AND P1, PT, R0, 0x2e, PT ;  /* 0x0000002e0000780c */ /* 0x000fe20003f24270 */
[----:B------:R-:W4:Y:S04]  /*50ac0*/  LDL.LU R54, [R1+0x3dc] ;  /* 0x0003dc0001367983 */ /* 0x000f280000300800 */
[----:B------:R-:W4:Y:S04]  /*50ad0*/  LDL.LU R39, [R1+0x414] ;  /* 0x0004140001277983 */ /* 0x000f280000300800 */
[----:B------:R1:W-:Y:S01]  /*50ae0*/  LDGSTS.E [R3+0xa800], [R36.64], P2 ;  /* 0x0a80000024037fae */ /* 0x0003e20009121848 */
[----:B------:R-:W-:-:S05]  /*50af0*/  IADD3 R47, P3, R47, R41, RZ ;  /* 0x000000292f2f7210 */ /* 0x000fca0007f7e0ff */
[----:B------:R-:W-:Y:S01]  /*50b00*/  IMAD.X R49, R49, 0x1, R2, P3 ;  /* 0x0000000131317824 */ /* 0x000fe200018e0602 */
[----:B-1----:R-:W-:Y:S01]  /*50b10*/  SEL R36, RZ, 0x4, !P1 ;  /* 0x00000004ff247807 */ /* 0x002fe20004800000 */
[----:B------:R1:W-:Y:S04]  /*50b20*/  STL [R1+0xd28], R47 ;  /* 0x000d282f01007387 */ /* 0x0003e80000100800 */
[----:B------:R1:W-:Y:S01]  /*50b30*/  STL [R1+0xd24], R49 ;  /* 0x000d243101007387 */ /* 0x0003e20000100800 */
[----:B------:R-:W-:Y:S02]  /*50b40*/  SEL R36, R36, RZ, !P0 ;  /* 0x000000ff24247207 */ /* 0x000fe40004000000 */
[----:B------:R-:W-:-:S05]  /*50b50*/  IADD3 R42, P4, R42, R41, RZ ;  /* 0x000000292a2a7210 */ /* 0x000fca0007f9e0ff */
[----:B------:R-:W-:Y:S01]  /*50b60*/  STL [R1+0xce0], R42 ;  /* 0x000ce02a01007387 */ /* 0x000fe20000100800 */
[----:B------:R-:W-:-:S03]  /*50b70*/  IMAD.X R43, R43, 0x1, R2, P4 ;  /* 0x000000012b2b7824 */ /* 0x000fc600020e0602 */
[----:B------:R-:W4:Y:S01]  /*50b80*/  LDL.LU R55, [R1+0x3d8] ;  /* 0x0003d80001377983 */ /* 0x000f220000300800 */
[----:B------:R-:W-:Y:S01]  /*50b90*/  ISETP.NE.U32.AND P1, PT, R36, RZ, PT ;  /* 0x000000ff2400720c */ /* 0x000fe20003f25070 */
[----:B------:R-:W-:Y:S01]  /*50ba0*/  IMAD.MOV.U32 R36, RZ, RZ, R47 ;  /* 0x000000ffff247224 */ /* 0x000fe200078e002f */
[----:B------:R-:W-:Y:S01]  /*50bb0*/  MOV R37, R49 ;  /* 0x0000003100257202 */ /* 0x000fe20000000f00 */
        /* <DEDUP_REMOVED lines=52> */
[----:B------:R-:W-:Y:S04]  /*50f00*/  STL [R1+0x414], R39 ;  /* 0x0004142701007387 */ /* 0x000fe80000100800 */
[----:B------:R1:W-:Y:S02]  /*50f10*/  STL [R1+0x410], R47 ;  /* 0x0004102f01007387 */ /* 0x0003e40000100800 */
[----:B-1----:R-:W-:Y:S02]  /*50f20*/  SEL R36, RZ, 0x4, !P2 ;  /* 0x00000004ff247807 */ /* 0x002fe40005000000 */
[----:B------:R-:W-:Y:S02]  /*50f30*/  IADD3.X R50, R50, R2, RZ, P4, !PT ;  /* 0x0000000232327210 */ /* 0x000fe400027fe4ff */
        /* <DEDUP_REMOVED lines=204> */
[----:B------:R4:W-:Y:S01]  /*51c00*/  STL [R1+0x694], R42 ;  /* 0x0006942a01007387 */ /* 0x0009e20000100800 */
        /* <DEDUP_REMOVED lines=10> */
[----:B------:R-:W3:Y:S01]  /*51cb0*/  LDL.LU R50, [R1+0x750] ;  /* 0x0007500001327983 */ /* 0x000ee20000300800 */
[----:B------:R-:W-:-:S03]  /*51cc0*/  ISETP.GT.AND P2, PT, R0, 0x62, PT ;  /* 0x000000620000780c */ /* 0x000fc60003f44270 */
[----:B------:R-:W3:Y:S04]  /*51cd0*/  LDL.LU R44, [R1+0x754] ;  /* 0x00075400012c7983 */ /* 0x000ee80000300800 */
        /* <DEDUP_REMOVED lines=38> */
[----:B----4-:R-:W-:-:S04]  /*51f40*/  IADD3 R42, P3, R42, R41, RZ ;  /* 0x000000292a2a7210 */ /* 0x010fc80007f7e0ff */
[----:B------:R1:W-:Y:S01]  /*51f50*/  LDGSTS.E [R3+0x19800], [R36.64], P1 ;  /* 0x1980000024037fae */ /* 0x0003e20008921848 */
[----:B---3--:R-:W-:-:S03]  /*51f60*/  IMAD.X R48, R48, 0x1, R2, P3 ;  /* 0x0000000130307824 */ /* 0x008fc600018e0602 */
[----:B------:R-:W-:Y:S01]  /*51f70*/  STL [R1+0x714], R39 ;  /* 0x0007142701007387 */ /* 0x000fe20000100800 */
[----:B------:R-:W-:-:S03]  /*51f80*/  IADD3 R44, P4, R44, R41, RZ ;  /* 0x000000292c2c7210 */ /* 0x000fc60007f9e0ff */
[----:B------:R2:W-:Y:S01]  /*51f90*/  STL [R1+0x710], R46 ;  /* 0x0007102e01007387 */ /* 0x0005e20000100800 */
[----:B-1----:R-:W-:-:S04]  /*51fa0*/  SEL R36, RZ, 0x4, !P2 ;  /* 0x00000004ff247807 */ /* 0x002fc80005000000 */
[----:B------:R-:W-:Y:S01]  /*51fb0*/  SEL R36, R36, RZ, !P0 ;  /* 0x000000ff24247207 */ /* 0x000fe20004000000 */
[----:B--2---:R-:W2:Y:S01]  /*51fc0*/  LDL.LU R46, [R1+0x79c] ;  /* 0x00079c00012e7983 */ /* 0x004ea20000300800 */
[----:B------:R-:W-:-:S03]  /*51fd0*/  IADD3.X R50, R50, R2, RZ, P4, !PT ;  /* 0x0000000232327210 */ /* 0x000fc600027fe4ff */
[----:B------:R-:W3:Y:S01]  /*51fe0*/  LDL.LU R39, [R1+0x7d4] ;  /* 0x0007d40001277983 */ /* 0x000ee20000300800 */
[----:B------:R-:W-:Y:S01]  /*51ff0*/  ISETP.NE.U32.AND P2, PT, R36, RZ, PT ;  /* 0x000000ff2400720c */ /* 0x000fe20003f45070 */
[----:B------:R-:W-:Y:S02]  /*52000*/  IMAD.MOV.U32 R37, RZ, RZ, R48 ;  /* 0x000000ffff257224 */ /* 0x000fe400078e0030 */
        /* <DEDUP_REMOVED lines=11> */
[----:B------:R-:W2:Y:S04]  /*520c0*/  LDL.LU R44, [R1+0x7dc] ;  /* 0x0007dc00012c7983 */ /* 0x000ea80000300800 */
[----:B------:R1:W-:Y:S04]  /*520d0*/  LDGSTS.E [R3+0x1a800], [R36.64], P2 ;  /* 0x1a80000024037fae */ /* 0x0003e80009121848 */
[----:B------:R-:W2:Y:S01]  /*520e0*/  LDL.LU R54, [R1+0x814] ;  /* 0x0008140001367983 */ /* 0x000ea20000300800 */
[----:B-1----:R-:W-:-:S02]  /*520f0*/  SEL R36, RZ, 0x4, !P1 ;  /* 0x00000004ff247807 */ /* 0x002fc40004800000 */
[----:B------:R-:W-:Y:S02]  /*52100*/  IADD3 R47, P3, R47, R41, RZ ;  /* 0x000000292f2f7210 */ /* 0x000fe40007f7e0ff */
[----:B------:R-:W-:-:S03]  /*52110*/  SEL R36, R36, RZ, !P0 ;  /* 0x000000ff24247207 */ /* 0x000fc60004000000 */
[----:B------:R-:W-:Y:S01]  /*52120*/  IMAD.X R49, R49, 0x1, R2, P3 ;  /* 0x0000000131317824 */ /* 0x000fe200018e0602 */
[----:B------:R1:W-:Y:S01]  /*52130*/  STL [R1+0x75c], R47 ;  /* 0x00075c2f01007387 */ /* 0x0003e20000100800 */
[----:B------:R-:W-:Y:S01]  /*52140*/  ISETP.NE.U32.AND P1, PT, R36, RZ, PT ;  /* 0x000000ff2400720c */ /* 0x000fe20003f25070 */
[----:B------:R-:W-:Y:S02]  /*52150*/  IMAD.MOV.U32 R36, RZ, RZ, R47 ;  /* 0x000000ffff247224 */ /* 0x000fe400078e002f */
[----:B------:R1:W-:Y:S01]  /*52160*/  STL [R1+0x758], R49 ;  /* 0x0007583101007387 */ /* 0x0003e20000100800 */
[----:B------:R-:W-:-:S05]  /*52170*/  IADD3 R38, P4, R38, R41, RZ ;  /* 0x0000002926267210 */ /* 0x000fca0007f9e0ff */
[----:B------:R-:W-:Y:S01]  /*52180*/  STL [R1+0x794], R38 ;  /* 0x0007942601007387 */ /* 0x000fe20000100800 */
[----:B------:R-:W-:-:S03]  /*52190*/  IMAD.X R43, R43, 0x1, R2, P4 ;  /* 0x000000012b2b7824 */ /* 0x000fc600020e0602 */
[----:B-1----:R-:W2:Y:S04]  /*521a0*/  LDL.LU R47, [R1+0x7d8] ;  /* 0x0007d800012f7983 */ /* 0x002ea80000300800 */
[----:B------:R1:W-:Y:S04]  /*521b0*/  STL [R1+0x790], R43 ;  /* 0x0007902b01007387 */ /* 0x0003e80000100800 */
[----:B------:R-:W2:Y:S01]  /*521c0*/  LDL.LU R55, [R1+0x810] ;  /* 0x0008100001377983 */ /* 0x000ea20000300800 */
[----:B------:R-:W-:-:S03]  /*521d0*/  MOV R37, R49 ;  /* 0x0000003100257202 */ /* 0x000fc60000000f00 */
        /* <DEDUP_REMOVED lines=16> */
[----:B------:R-:W-:-:S04]  /*522e0*/  IMAD.X R48, R48, 0x1, R2, P3 ;  /* 0x0000000130307824 */ /* 0x000fc800018e0602 */
[----:B------:R-:W-:Y:S01]  /*522f0*/  IMAD.MOV.U32 R37, RZ, RZ, R48 ;  /* 0x000000ffff257224 */ /* 0x000fe200078e0030 */
[----:B------:R1:W-:Y:S01]  /*52300*/  STL [R1+0x798], R48 ;  /* 0x0007983001007387 */ /* 0x0003e20000100800 */
[----:B------:R-:W-:-:S03]  /*52310*/  IADD3.X R42, R42, R2, RZ, P4, !PT ;  /* 0x000000022a2a7210 */ /* 0x000fc600027fe4ff */
[----:B------:R2:W-:Y:S04]  /*52320*/  STL [R1+0x7d4], R39 ;  /* 0x0007d42701007387 */ /* 0x0005e80000100800 */
[----:B------:R3:W-:Y:S04]  /*52330*/  LDGSTS.E [R3+0x1ba00], [R36.64], P1 ;  /* 0x1ba0000024037fae */ /* 0x0007e80008921848 */
[----:B------:R2:W-:Y:S04]  /*52340*/  STL [R1+0x7d0], R42 ;  /* 0x0007d02a01007387 */ /* 0x0005e80000100800 */
[----:B-1----:R-:W4:Y:S01]  /*52350*/  LDL.LU R48, [R1+0x858] ;  /* 0x0008580001307983 */ /* 0x002f220000300800 */
[----:B---3--:R-:W-:-:S03]  /*52360*/  IMAD.MOV.U32 R36, RZ, RZ, R39 ;  /* 0x000000ffff247224 */ /* 0x008fc600078e0027 */
[----:B--2---:R-:W2:Y:S01]  /*52370*/  LDL.LU R39, [R1+0x85c] ;  /* 0x00085c0001277983 */ /* 0x004ea20000300800 */
[-C--:B------:R-:W-:Y:S02]  /*52380*/  IADD3 R44, P3, R44, R41.reuse, RZ ;  /* 0x000000292c2c7210 */ /* 0x080fe40007f7e0ff */
[----:B------:R-:W-:Y:S01]  /*52390*/  MOV R37, R42 ;  /* 0x0000002a00257202 */ /* 0x000fe20000000f00 */
[----:B------:R-:W3:Y:S01]  /*523a0*/  LDL.LU R46, [R1+0x894] ;  /* 0x00089400012e7983 */ /* 0x000ee20000300800 */
[----:B------:R-:W-:Y:S02]  /*523b0*/  ISETP.GT.AND P1, PT, R0, 0x76, PT ;  /* 0x000000760000780c */ /* 0x000fe40003f24270 */
[----:B------:R-:W-:Y:S01]  /*523c0*/  IADD3 R54, P4, R54, R41, RZ ;  /* 0x0000002936367210 */ /* 0x000fe20007f9e0ff */
[----:B------:R1:W-:Y:S04]  /*523d0*/  LDGSTS.E [R3+0x1c800], [R36.64], P2 ;  /* 0x1c80000024037fae */ /* 0x0003e80009121848 */
[----:B------:R-:W3:Y:S04]  /*523e0*/  LDL.LU R42, [R1+0x89c] ;  /* 0x00089c00012a7983 */ /* 0x000ee80000300800 */
[----:B------:R-:W-:Y:S01]  /*523f0*/  STL [R1+0x7dc], R44 ;  /* 0x0007dc2c01007387 */ /* 0x000fe20000100800 */
[----:B-1----:R-:W-:-:S04]  /*52400*/  SEL R36, RZ, 0x4, !P1 ;  /* 0x00000004ff247807 */ /* 0x002fc80004800000 */
[----:B------:R-:W-:-:S04]  /*52410*/  SEL R36, R36, RZ, !P0 ;  /* 0x000000ff24247207 */ /* 0x000fc80004000000 */
[----:B------:R-:W-:Y:S01]  /*52420*/  ISETP.NE.U32.AND P1, PT, R36, RZ, PT ;  /* 0x000000ff2400720c */ /* 0x000fe20003f25070 */
[----:B------:R-:W-:Y:S02]  /*52430*/  IMAD.MOV.U32 R36, RZ, RZ, R44 ;  /* 0x000000ffff247224 */ /* 0x000fe400078e002c */
[----:B------:R-:W-:-:S05]  /*52440*/  IMAD.X R47, R47, 0x1, R2, P3 ;  /* 0x000000012f2f7824 */ /* 0x000fca00018e0602 */
[----:B------:R1:W-:Y:S01]  /*52450*/  STL [R1+0x7d8], R47 ;  /* 0x0007d82f01007387 */ /* 0x0003e20000100800 */
[----:B------:R-:W-:-:S03]  /*52460*/  MOV R37, R47 ;  /* 0x0000002f00257202 */ /* 0x000fc60000000f00 */
[----:B------:R-:W-:Y:S01]  /*52470*/  STL [R1+0x814], R54 ;  /* 0x0008143601007387 */ /* 0x000fe20000100800 */
[----:B------:R-:W-:-:S03]  /*52480*/  IMAD.X R55, R55, 0x1, R2, P4 ;  /* 0x0000000137377824 */ /* 0x000fc600020e0602 */
[----:B------:R1:W-:Y:S04]  /*52490*/  LDGSTS.E [R3+0x1ca00], [R36.64], P2 ;  /* 0x1ca0000024037fae */ /* 0x0003e80009121848 */
[----:B-1----:R-:W3:Y:S04]  /*524a0*/  LDL.LU R47, [R1+0x890] ;  /* 0x00089000012f7983 */ /* 0x002ee80000300800 */
[----:B------:R-:W-:Y:S04]  /*524b0*/  STL [R1+0x810], R55 ;  /* 0x0008103701007387 */ /* 0x000fe80000100800 */
[----:B------:R-:W3:Y:S01]  /*524c0*/  LDL.LU R44, [R1+0x898] ;  /* 0x00089800012c7983 */ /* 0x000ee20000300800 */
[----:B------:R-:W-:-:S02]  /*524d0*/  IMAD.MOV.U32 R36, RZ, RZ, R54 ;  /* 0x000000ffff247224 */ /* 0x000fc400078e0036 */
[----:B------:R-:W-:Y:S01]  /*524e0*/  IMAD.MOV.U32 R37, RZ, RZ, R55 ;  /* 0x000000ffff257224 */ /* 0x000fe200078e0037 */
[----:B------:R-:W-:Y:S02]  /*524f0*/  ISETP.GT.AND P2, PT, R0, 0x7a, PT ;  /* 0x0000007a0000780c */ /* 0x000fe40003f44270 */
[-C--:B------:R-:W-:Y:S02]  /*52500*/  IADD3 R49, P3, R49, R41.reuse, RZ ;  /* 0x0000002931317210 */ /* 0x080fe40007f7e0ff */
[----:B------:R1:W-:Y:S03]  /*52510*/  LDGSTS.E [R3+0x1d800], [R36.64], P1 ;  /* 0x1d80000024037fae */ /* 0x0003e60008921848 */
[----:B------:R-:W-:Y:S01]  /*52520*/  IMAD.X R50, R50, 0x1, R2, P3 ;  /* 0x0000000132327824 */ /* 0x000fe200018e0602 */
[----:B------:R-:W-:Y:S02]  /*52530*/  IADD3 R38, P4, R38, R41, RZ ;  /* 0x0000002926267210 */ /* 0x000fe40007f9e0ff */
[----:B-1----:R-:W-:-:S04]  /*52540*/  SEL R36, RZ, 0x4, !P2 ;  /* 0x00000004ff247807 */ /* 0x002fc80005000000 */
[----:B------:R-:W-:Y:S01]  /*52550*/  SEL R36, R36, RZ, !P0 ;  /* 0x000000ff24247207 */ /* 0x000fe20004000000 */
[----:B------:R-:W-:Y:S01]  /*52560*/  IMAD.MOV.U32 R37, RZ, RZ, R50 ;  /* 0x000000ffff257224 */ /* 0x000fe200078e0032 */
[----:B------:R-:W-:Y:S02]  /*52570*/  IADD3.X R43, R43, R2, RZ, P4, !PT ;  /* 0x000000022b2b7210 */ /* 0x000fe400027fe4ff */
[----:B------:R-:W-:Y:S01]  /*52580*/  ISETP.NE.U32.AND P2, PT, R36, RZ, PT ;  /* 0x000000ff2400720c */ /* 0x000fe20003f45070 */
[----:B------:R-:W-:Y:S01]  /*52590*/  IMAD.MOV.U32 R36, RZ, RZ, R49 ;  /* 0x000000ffff247224 */ /* 0x000fe200078e0031 */
[----:B------:R-:W-:Y:S04]  /*525a0*/  STL [R1+0x81c], R49 ;  /* 0x00081c3101007387 */ /* 0x000fe80000100800 */
[----:B------:R-:W-:Y:S04]  /*525b0*/  STL [R1+0x818], R50 ;  /* 0x0008183201007387 */ /* 0x000fe80000100800 */
[----:B------:R-:W-:Y:S04]  /*525c0*/  STL [R1+0x854], R38 ;  /* 0x0008542601007387 */ /* 0x000fe80000100800 */
[----:B------:R1:W-:Y:S04]  /*525d0*/  LDGSTS.E [R3+0x1da00], [R36.64], P1 ;  /* 0x1da0000024037fae */ /* 0x0003e80008921848 */
[----:B------:R1:W-:Y:S02]  /*525e0*/  STL [R1+0x850], R43 ;  /* 0x0008502b01007387 */ /* 0x0003e40000100800 */
[----:B-1----:R-:W-:Y:S01]  /*525f0*/  MOV R37, R43 ;  /* 0x0000002b00257202 */ /* 0x002fe20000000f00 */
[----:B------:R-:W-:Y:S01]  /*52600*/  IMAD.MOV.U32 R36, RZ, RZ, R38 ;  /* 0x000000ffff247224 */ /* 0x000fe200078e0026 */
        /* <DEDUP_REMOVED lines=9> */
[----:B------:R-:W-:Y:S02]  /*526a0*/  IMAD.MOV.U32 R36, RZ, RZ, R39 ;  /* 0x000000ffff247224 */ /* 0x000fe400078e0027 */
[----:B------:R-:W-:-:S05]  /*526b0*/  IMAD.MOV.U32 R37, RZ, RZ, R48 ;  /* 0x000000ffff257224 */ /* 0x000fca00078e0030 */
        /* <DEDUP_REMOVED lines=8> */
[----:B-1----:R-:W-:Y:S01]  /*52740*/  IMAD.MOV.U32 R36, RZ, RZ, R46 ;  /* 0x000000ffff247224 */ /* 0x002fe200078e002e */
[----:B------:R-:W-:-:S05]  /*52750*/  IADD3.X R47, R47, R2, RZ, P2, !PT ;  /* 0x000000022f2f7210 */ /* 0x000fca00017fe4ff */
[----:B------:R1:W-:Y:S04]  /*52760*/  STL [R1+0x890], R47 ;  /* 0x0008902f01007387 */ /* 0x0003e80000100800 */
[----:B------:R-:W-:Y:S01]  /*52770*/  STL [R1+0x89c], R42 ;  /* 0x00089c2a01007387 */ /* 0x000fe20000100800 */
[----:B------:R-:W-:-:S03]  /*52780*/  IMAD.X R44, R44, 0x1, R2, P3 ;  /* 0x000000012c2c7824 */ /* 0x000fc600018e0602 */
[----:B------:R-:W2:Y:S01]  /*52790*/  LDL.LU R56, [R1+0xf68] ;  /* 0x000f680001387983 */ /* 0x000ea20000300800 */
[----:B------:R-:W-:-:S03]  /*527a0*/  IMAD.MOV.U32 R37, RZ, RZ, R47 ;  /* 0x000000ffff257224 */ /* 0x000fc600078e002f */
[----:B------:R1:W-:Y:S04]  /*527b0*/  STL [R1+0x898], R44 ;  /* 0x0008982c01007387 */ /* 0x0003e80000100800 */
[----:B----4-:R-:W4:Y:S04]  /*527c0*/  LDL.LU R46, [R1+0xf30] ;  /* 0x000f3000012e7983 */ /* 0x010f280000300800 */
[----:B------:R1:W-:Y:S04]  /*527d0*/  LDGSTS.E [R3+0x1f800], [R36.64], P1 ;  /* 0x1f80000024037fae */ /* 0x0003e80008921848 */
[----:B-1----:R-:W4:Y:S01]  /*527e0*/  LDL.LU R47, [R1+0xf28] ;  /* 0x000f2800012f7983 */ /* 0x002f220000300800 */
[----:B------:R-:W-:-:S03]  /*527f0*/  IMAD.MOV.U32 R37, RZ, RZ, R44 ;  /* 0x000000ffff257224 */ /* 0x000fc600078e002c */
[----:B------:R-:W4:Y:S01]  /*52800*/  LDL.LU R44, [R1+0xf34] ;  /* 0x000f3400012c7983 */ /* 0x000f220000300800 */
[----:B------:R-:W-:-:S03]  /*52810*/  MOV R36, R42 ;  /* 0x0000002a00247202 */ /* 0x000fc60000000f00 */
[----:B------:R-:W4:Y:S04]  /*52820*/  LDL.LU R54, [R1+0xef0] ;  /* 0x000ef00001367983 */ /* 0x000f280000300800 */
[----:B------:R-:W4:Y:S04]  /*52830*/  LDL.LU R42, [R1+0xefc] ;  /* 0x000efc00012a7983 */ /* 0x000f280000300800 */
[----:B------:R1:W-:Y:S01]  /*52840*/  LDGSTS.E [R3+0x1fa00], [R36.64], P1 ;  /* 0x1fa0000024037fae */ /* 0x0003e20008921848 */
[----:B------:R-:W-:-:S04]  /*52850*/  ISETP.GT.AND P1, PT, R0, 0x3, PT ;  /* 0x000000030000780c */ /* 0x000fc80003f24270 */
[----:B-1----:R-:W-:Y:S02]  /*52860*/  SEL R3, RZ, 0x4, !P1 ;  /* 0x00000004ff037807 */ /* 0x002fe40004800000 */
[----:B------:R-:W-:-:S04]  /*52870*/  IADD3 R38, P1, R38, R41, RZ ;  /* 0x0000002926267210 */ /* 0x000fc80007f3e0ff */
[----:B------:R-:W-:Y:S01]  /*52880*/  IADD3.X R43, R43, R2, RZ, P1, !PT ;  /* 0x000000022b2b7210 */ /* 0x000fe20000ffe4ff */
[----:B------:R-:W-:Y:S04]  /*52890*/  STL [R1+0xf7c], R38 ;  /* 0x000f7c2601007387 */ /* 0x000fe80000100800 */
[----:B------:R1:W-:Y:S04]  /*528a0*/  STL [R1+0xf70], R43 ;  /* 0x000f702b01007387 */ /* 0x0003e80000100800 */
[----:B------:R-:W4:Y:S01]  /*528b0*/  LDL.LU R49, [R1+0xee8] ;  /* 0x000ee80001317983 */ /* 0x000f220000300800 */
[----:B------:R-:W-:-:S03]  /*528c0*/  IMAD.MOV.U32 R37, RZ, RZ, R43 ;  /* 0x000000ffff257224 */ /* 0x000fc600078e002b */
[----:B------:R-:W4:Y:S01]  /*528d0*/  LDL.LU R48, [R1+0xef4] ;  /* 0x000ef40001307983 */ /* 0x000f220000300800 */
[----:B------:R-:W-:-:S03]  /*528e0*/  IMAD.MOV.U32 R36, RZ, RZ, R38 ;  /* 0x000000ffff247224 */ /* 0x000fc600078e0026 */
[----:B-1----:R-:W4:Y:S04]  /*528f0*/  LDL.LU R43, [R1+0xeb0] ;  /* 0x000eb000012b7983 */ /* 0x002f280000300800 */
[----:B------:R-:W4:Y:S01]  /*52900*/  LDL.LU R38, [R1+0xebc] ;  /* 0x000ebc0001267983 */ /* 0x000f220000300800 */
[----:B------:R-:W-:Y:S01]  /*52910*/  SEL R3, R3, RZ, !P0 ;  /* 0x000000ff03037207 */ /* 0x000fe20004000000 */
[----:B------:R-:W-:-:S03]  /*52920*/  IMAD.SHL.U32 R252, R252, 0x4, RZ ;  /* 0x00000004fcfc7824 */ /* 0x000fc600078e00ff */
[----:B------:R-:W-:Y:S01]  /*52930*/  ISETP.NE.U32.AND P2, PT, R3, RZ, PT ;  /* 0x000000ff0300720c */ /* 0x000fe20003f45070 */
[----:B------:R-:W-:Y:S01]  /*52940*/  IMAD.U32 R3, RZ, RZ, UR5 ;  /* 0x00000005ff037e24 */ /* 0x000fe2000f8e00ff */
[----:B------:R-:W-:Y:S02]  /*52950*/  LOP3.LUT R50, R252, 0x60, RZ, 0x3c, !PT ;  /* 0x00000060fc327812 */ /* 0x000fe400078e3cff */
[----:B------:R-:W-:-:S03]  /*52960*/  ISETP.GT.AND P1, PT, R0, 0x7, PT ;  /* 0x000000070000780c */ /* 0x000fc60003f24270 */
[----:B------:R-:W-:-:S06]  /*52970*/  IMAD R3, R3, 0x20000, R50 ;  /* 0x0002000003037824 */ /* 0x000fcc00078e0232 */
        /* <DEDUP_REMOVED lines=8> */
[----:B------:R-:W-:-:S05]  /*52a00*/  IADD3.X R56, R56, R2, RZ, P3, !PT ;  /* 0x0000000238387210 */ /* 0x000fca0001ffe4ff */
[----:B------:R-:W-:Y:S02]  /*52a10*/  IMAD.MOV.U32 R37, RZ, RZ, R56 ;  /* 0x000000ffff257224 */ /* 0x000fe400078e0038 */
[----:B----4-:R-:W-:-:S03]  /*52a20*/  IMAD.X R46, R46, 0x1, R2, P4 ;  /* 0x000000012e2e7824 */ /* 0x010fc600020e0602 */
[----:B------:R1:W-:Y:S01]  /*52a30*/  LDGSTS.E [R3+0xe00], [R36.64], P2 ;  /* 0x00e0000024037fae */ /* 0x0003e20009121848 */
[----:B------:R-:W-:-:S03]  /*52a40*/  ISETP.GT.AND P2, PT, R0, 0xb, PT ;  /* 0x0000000b0000780c */ /* 0x000fc60003f44270 */
[----:B------:R-:W-:Y:S01]  /*52a50*/  STL [R1+0xf68], R56 ;  /* 0x000f683801007387 */ /* 0x000fe20000100800 */
[----:B-1----:R-:W-:Y:S01]  /*52a60*/  MOV R36, R39 ;  /* 0x0000002700247202 */ /* 0x002fe20000000f00 */
[----:B------:R-:W-:Y:S01]  /*52a70*/  IMAD.MOV.U32 R37, RZ, RZ, R46 ;  /* 0x000000ffff257224 */ /* 0x000fe200078e002e */
[----:B------:R-:W-:-:S04]  /*52a80*/  IADD3 R44, P3, R44, R41, RZ ;  /* 0x000000292c2c7210 */ /* 0x000fc80007f7e0ff */
[----:B------:R1:W-:Y:S01]  /*52a90*/  LDGSTS.E [R3+0x1c00], [R36.64], P1 ;  /* 0x01c0000024037fae */ /* 0x0003e20008921848 */
[----:B------:R-:W-:-:S03]  /*52aa0*/  IMAD.X R47, R47, 0x1, R2, P3 ;  /* 0x000000012f2f7824 */ /* 0x000fc600018e0602 */
        /* <DEDUP_REMOVED lines=11> */
[----:B------:R-:W-:-:S03]  /*52b60*/  MOV R36, R44 ;  /* 0x0000002c00247202 */ /* 0x000fc60000000f00 */
[----:B------:R1:W-:Y:S04]  /*52b70*/  STL [R1+0xf28], R47 ;  /* 0x000f282f01007387 */ /* 0x0003e80000100800 */
[----:B------:R4:W-:Y:S04]  /*52b80*/  STL [R1+0xefc], R42 ;  /* 0x000efc2a01007387 */ /* 0x0009e80000100800 */
[----:B------:R4:W-:Y:S04]  /*52b90*/  LDGSTS.E [R3+0x1e00], [R36.64], P1 ;  /* 0x01e0000024037fae */ /* 0x0009e80008921848 */
[----:B-1----:R-:W3:Y:S04]  /*52ba0*/  LDL.LU R47, [R1+0xea8] ;  /* 0x000ea800012f7983 */ /* 0x002ee80000300800 */
[----:B------:R-:W-:Y:S04]  /*52bb0*/  STL [R1+0xef0], R54 ;  /* 0x000ef03601007387 */ /* 0x000fe80000100800 */
[----:B------:R-:W3:Y:S01]  /*52bc0*/  LDL.LU R44, [R1+0xe70] ;  /* 0x000e7000012c7983 */ /* 0x000ee20000300800 */
[----:B------:R-:W-:Y:S01]  /*52bd0*/  IADD3 R48, P3, R48, R41, RZ ;  /* 0x0000002930307210 */ /* 0x000fe20007f7e0ff */
[----:B----4-:R-:W-:-:S02]  /*52be0*/  IMAD.MOV.U32 R36, RZ, RZ, R42 ;  /* 0x000000ffff247224 */ /* 0x010fc400078e002a */
[----:B------:R-:W-:Y:S01]  /*52bf0*/  IMAD.MOV.U32 R37, RZ, RZ, R54 ;  /* 0x000000ffff257224 */ /* 0x000fe200078e0036 */
[----:B------:R-:W-:Y:S01]  /*52c00*/  ISETP.GT.AND P1, PT, R0, 0xf, PT ;  /* 0x0000000f0000780c */ /* 0x000fe20003f24270 */
[----:B------:R-:W4:Y:S01]  /*52c10*/  LDL.LU R55, [R1+0xe74] ;  /* 0x000e740001377983 */ /* 0x000f220000300800 */
[----:B------:R-:W-:Y:S02]  /*52c20*/  IADD3.X R49, R49, R2, RZ, P3, !PT ;  /* 0x0000000231317210 */ /* 0x000fe40001ffe4ff */
        /* <DEDUP_REMOVED lines=10> */
[----:B------:R-:W-:Y:S01]  /*52cd0*/  IMAD.MOV.U32 R37, RZ, RZ, R49 ;  /* 0x000000ffff257224 */ /* 0x000fe200078e0031 */
        /* <DEDUP_REMOVED lines=8> */
[----:B------:R-:W-:-:S03]  /*52d60*/  MOV R36, R38 ;  /* 0x0000002600247202 */ /* 0x000fc60000000f00 */
        /* <DEDUP_REMOVED lines=10> */
[----:B------:R-:W-:Y:S01]  /*52e10*/  MOV R36, R46 ;  /* 0x0000002e00247202 */ /* 0x000fe20000000f00 */
[----:B------:R-:W-:-:S04]  /*52e20*/  IMAD.X R47, R47, 0x1, R2, P3 ;  /* 0x000000012f2f7824 */ /* 0x000fc800018e0602 */
[----:B------:R-:W-:Y:S01]  /*52e30*/  IMAD.MOV.U32 R37, RZ, RZ, R47 ;  /* 0x000000ffff257224 */ /* 0x000fe200078e002f */
[----:B------:R1:W-:Y:S01]  /*52e40*/  STL [R1+0xea8], R47 ;  /* 0x000ea82f01007387 */ /* 0x0003e20000100800 */
[----:B------:R-:W-:-:S03]  /*52e50*/  IMAD.X R44, R44, 0x1, R2, P4 ;  /* 0x000000012c2c7824 */ /* 0x000fc600020e0602 */
[----:B------:R-:W-:Y:S04]  /*52e60*/  STL [R1+0xe7c], R39 ;  /* 0x000e7c2701007387 */ /* 0x000fe80000100800 */
[----:B------:R2:W-:Y:S04]  /*52e70*/  STL [R1+0xe70], R44 ;  /* 0x000e702c01007387 */ /* 0x0005e80000100800 */
[----:B-1----:R-:W3:Y:S04]  /*52e80*/  LDL.LU R47, [R1+0xdb8] ;  /* 0x000db800012f7983 */ /* 0x002ee80000300800 */
[----:B------:R-:W3:Y:S04]  /*52e90*/  LDL.LU R46, [R1+0xdf4] ;  /* 0x000df400012e7983 */ /* 0x000ee80000300800 */
[----:B------:R1:W-:Y:S01]  /*52ea0*/  LDGSTS.E [R3+0x3e00], [R36.64], P1 ;  /* 0x03e0000024037fae */ /* 0x0003e20008921848 */
[----:B------:R-:W-:-:S02]  /*52eb0*/  ISETP.GT.AND P1, PT, R0, 0x17, PT ;  /* 0x000000170000780c */ /* 0x000fc40003f24270 */
[----:B----4-:R-:W-:Y:S01]  /*52ec0*/  IADD3 R55, P3, R55, R41, RZ ;  /* 0x0000002937377210 */ /* 0x010fe20007f7e0ff */
[----:B-1----:R-:W-:Y:S02]  /*52ed0*/  IMAD.MOV.U32 R37, RZ, RZ, R44 ;  /* 0x000000ffff257224 */ /* 0x002fe400078e002c */
[----:B------:R-:W-:Y:S01]  /*52ee0*/  IMAD.MOV.U32 R36, RZ, RZ, R39 ;  /* 0x000000ffff247224 */ /* 0x000fe200078e0027 */
[----:B--2---:R-:W2:Y:S04]  /*52ef0*/  LDL.LU R44, [R1+0xdb0] ;  /* 0x000db000012c7983 */ /* 0x004ea80000300800 */
[----:B------:R-:W4:Y:S04]  /*52f00*/  LDL.LU R39, [R1+0xdec] ;  /* 0x000dec0001277983 */ /* 0x000f280000300800 */
[----:B------:R1:W-:Y:S01]  /*52f10*/  LDGSTS.E [R3+0x4c00], [R36.64], P2 ;  /* 0x04c0000024037fae */ /* 0x0003e20009121848 */
[----:B------:R-:W-:-:S02]  /*52f20*/  IADD3.X R56, R56, R2, RZ, P3, !PT ;  /* 0x0000000238387210 */ /* 0x000fc40001ffe4ff */
[----:B------:R-:W-:Y:S02]  /*52f30*/  IADD3 R42, P4, R42, R41, RZ ;  /* 0x000000292a2a7210 */ /* 0x000fe40007f9e0ff */
[----:B-1----:R-:W-:-:S04]  /*52f40*/  SEL R36, RZ, 0x4, !P1 ;  /* 0x00000004ff247807 */ /* 0x002fc80004800000 */
[----:B------:R-:W-:Y:S01]  /*52f50*/  SEL R36, R36, RZ, !P0 ;  /* 0x000000ff24247207 */ /* 0x000fe20004000000 */
[----:B------:R-:W-:-:S03]  /*52f60*/  IMAD.MOV.U32 R37, RZ, RZ, R56 ;  /* 0x000000ffff257224 */ /* 0x000fc600078e0038 */
[----:B------:R-:W-:Y:S01]  /*52f70*/  ISETP.NE.U32.AND P1, PT, R36, RZ, PT ;  /* 0x000000ff2400720c */ /* 0x000fe20003f25070 */
[----:B------:R-:W-:Y:S02]  /*52f80*/  IMAD.MOV.U32 R36, RZ, RZ, R55 ;  /* 0x000000ffff247224 */ /* 0x000fe400078e0037 */
[----:B------:R-:W-:-:S03]  /*52f90*/  IMAD.X R48, R48, 0x1, R2, P4 ;  /* 0x0000000130307824 */ /* 0x000fc600020e0602 */
[----:B------:R1:W-:Y:S01]  /*52fa0*/  LDGSTS.E [R3+0x4e00], [R36.64], P2 ;  /* 0x04e0000024037fae */ /* 0x0003e20009121848 */
[----:B------:R-:W-:Y:S02]  /*52fb0*/  ISETP.GT.AND P2, PT, R0, 0x1b, PT ;  /* 0x0000001b0000780c */ /* 0x000fe40003f44270 */
[-C--:B------:R-:W-:Y:S01]  /*52fc0*/  IADD3 R43, P3, R43, R41.reuse, RZ ;  /* 0x000000292b2b7210 */ /* 0x080fe20007f7e0ff */
[----:B------:R-:W-:Y:S01]  /*52fd0*/  STL [R1+0xe74], R55 ;  /* 0x000e743701007387 */ /* 0x000fe20000100800 */
[----:B------:R-:W-:Y:S02]  /*52fe0*/  IADD3 R38, P4, R38, R41, RZ ;  /* 0x0000002926267210 */ /* 0x000fe40007f9e0ff */
[----:B-1----:R-:W-:Y:S01]  /*52ff0*/  MOV R36, R42 ;  /* 0x0000002a00247202 */ /* 0x002fe20000000f00 */
[----:B------:R-:W-:Y:S01]  /*53000*/  IMAD.MOV.U32 R37, RZ, RZ, R48 ;  /* 0x000000ffff257224 */ /* 0x000fe200078e0030 */
[----:B------:R-:W-:Y:S01]  /*53010*/  STL [R1+0xe48], R56 ;  /* 0x000e483801007387 */ /* 0x000fe20000100800 */
[----:B------:R-:W-:-:S03]  /*53020*/  IMAD.X R49, R49, 0x1, R2, P3 ;  /* 0x0000000131317824 */ /* 0x000fc600018e0602 */
        /* <DEDUP_REMOVED lines=11> */
[----:B------:R-:W-:-:S03]  /*530e0*/  MOV R36, R43 ;  /* 0x0000002b00247202 */ /* 0x000fc60000000f00 */
        /* <DEDUP_REMOVED lines=10> */
[----:B------:R-:W2:Y:S04]  /*53190*/  LDL.LU R38, [R1+0xd6c] ;  /* 0x000d6c0001267983 */ /* 0x000ea80000300800 */
[----:B------:R1:W-:Y:S02]  /*531a0*/  LDGSTS.E [R3+0x6c00], [R36.64], P2 ;  /* 0x06c0000024037fae */ /* 0x0003e40009121848 */
[----:B-1----:R-:W-:-:S04]  /*531b0*/  SEL R36, RZ, 0x4, !P1 ;  /* 0x00000004ff247807 */ /* 0x002fc80004800000 */
[----:B------:R-:W-:-:S04]  /*531c0*/  SEL R36, R36, RZ, !P0 ;  /* 0x000000ff24247207 */ /* 0x000fc80004000000 */
[----:B------:R-:W-:Y:S02]  /*531d0*/  ISETP.NE.U32.AND P1, PT, R36, RZ, PT ;  /* 0x000000ff2400720c */ /* 0x000fe40003f25070 */
[----:B---3--:R-:W-:-:S04]  /*531e0*/  IADD3 R46, P3, R46, R41, RZ ;  /* 0x000000292e2e7210 */ /* 0x008fc80007f7e0ff */
[----:B------:R-:W-:Y:S01]  /*531f0*/  IADD3.X R47, R47, R2, RZ, P3, !PT ;  /* 0x000000022f2f7210 */ /* 0x000fe20001ffe4ff */
[----:B------:R1:W-:Y:S04]  /*53200*/  STL [R1+0xdf4], R46 ;  /* 0x000df42e01007387 */ /* 0x0003e80000100800 */
[----:B------:R3:W-:Y:S01]  /*53210*/  STL [R1+0xdb8], R47 ;  /* 0x000db82f01007387 */ /* 0x0007e20000100800 */
[----:B------:R-:W-:Y:S01]  /*53220*/  IMAD.MOV.U32 R36, RZ, RZ, R46 ;  /* 0x000000ffff247224 */ /* 0x000fe200078e002e */
        /* <DEDUP_REMOVED lines=11> */
[----:B------:R-:W-:-:S03]  /*532e0*/  MOV R36, R39 ;  /* 0x0000002700247202 */ /* 0x000fc60000000f00 */
        /* <DEDUP_REMOVED lines=9> */
[----:B------:R-:W-:-:S02]  /*53380*/  ISETP.NE.U32.AND P2, PT, R36, RZ, PT ;  /* 0x000000ff2400720c */ /* 0x000fc40003f45070 */
        /* <DEDUP_REMOVED lines=9> */
[----:B------:R1:W-:Y:S02]  /*53420*/  LDGSTS.E [R3+0x7e00], [R36.64], P1 ;  /* 0x07e0000024037fae */ /* 0x0003e40008921848 */
[----:B-1----:R-:W-:-:S02]  /*53430*/  IMAD.MOV.U32 R37, RZ, RZ, R43 ;  /* 0x000000ffff257224 */ /* 0x002fc400078e002b */
[----:B------:R-:W-:Y:S01]  /*53440*/  IMAD.MOV.U32 R36, RZ, RZ, R42 ;  /* 0x000000ffff247224 */ /* 0x000fe200078e002a */
        /* <DEDUP_REMOVED lines=11> */
[----:B--2---:R-:W-:-:S05]  /*53500*/  IADD3.X R56, R56, R2, RZ, P3, !PT ;  /* 0x0000000238387210 */ /* 0x004fca0001ffe4ff */
[----:B------:R-:W-:Y:S02]  /*53510*/  IMAD.MOV.U32 R37, RZ, RZ, R56 ;  /* 0x000000ffff257224 */ /* 0x000fe400078e0038 */
[----:B------:R-:W-:-:S03]  /*53520*/  IMAD.X R46, R46, 0x1, R2, P4 ;  /* 0x000000012e2e7824 */ /* 0x000fc600020e0602 */
[----:B------:R1:W-:Y:S01]  /*53530*/  LDGSTS.E [R3+0x8e00], [R36.64], P2 ;  /* 0x08e0000024037fae */ /* 0x0003e20009121848 */
[----:B------:R-:W-:-:S03]  /*53540*/  ISETP.GT.AND P2, PT, R0, 0x2b, PT ;  /* 0x0000002b0000780c */ /* 0x000fc60003f44270 */
[----:B------:R-:W-:Y:S01]  /*53550*/  STL [R1+0xd38], R56 ;  /* 0x000d383801007387 */ /* 0x000fe20000100800 */
[----:B-1----:R-:W-:Y:S01]  /*53560*/  MOV R36, R38 ;  /* 0x0000002600247202 */ /* 0x002fe20000000f00 */
[----:B------:R-:W-:Y:S01]  /*53570*/  IMAD.MOV.U32 R37, RZ, RZ, R46 ;  /* 0x000000ffff257224 */ /* 0x000fe200078e002e */
[----:B----4-:R-:W-:-:S04]  /*53580*/  IADD3 R44, P3, R44, R41, RZ ;  /* 0x000000292c2c7210 */ /* 0x010fc80007f7e0ff */
[----:B------:R1:W-:Y:S01]  /*53590*/  LDGSTS.E [R3+0x9c00], [R36.64], P1 ;  /* 0x09c0000024037fae */ /* 0x0003e20008921848 */
[----:B---3--:R-:W-:-:S03]  /*535a0*/  IMAD.X R47, R47, 0x1, R2, P3 ;  /* 0x000000012f2f7824 */ /* 0x008fc600018e0602 */
        /* <DEDUP_REMOVED lines=18> */
[----:B----4-:R-:W-:-:S02]  /*536d0*/  IMAD.MOV.U32 R36, RZ, RZ, R39 ;  /* 0x000000ffff247224 */ /* 0x010fc400078e0027 */
[----:B------:R-:W-:Y:S01]  /*536e0*/  IMAD.MOV.U32 R37, RZ, RZ, R54 ;  /* 0x000000ffff257224 */ /* 0x000fe200078e0036 */
[----:B------:R-:W-:Y:S01]  /*536f0*/  ISETP.GT.AND P1, PT, R0, 0x2f, PT ;  /* 0x0000002f0000780c */ /* 0x000fe20003f24270 */
[----:B------:R-:W4:Y:S04]  /*53700*/  LDL.LU R55, [R1+0x3ec] ;  /* 0x0003ec0001377983 */ /* 0x000f280000300800 */
[----:B------:R-:W4:Y:S04]  /*53710*/  LDL.LU R39, [R1+0x424] ;  /* 0x0004240001277983 */ /* 0x000f280000300800 */
[----:B------:R1:W-:Y:S01]  /*53720*/  LDGSTS.E [R3+0xac00], [R36.64], P2 ;  /* 0x0ac0000024037fae */ /* 0x0003e20009121848 */
[----:B------:R-:W-:-:S04]  /*53730*/  IADD3 R48, P3, R48, R41, RZ ;  /* 0x0000002930307210 */ /* 0x000fc80007f7e0ff */
[----:B------:R-:W-:Y:S01]  /*53740*/  IADD3.X R49, R49, R2, RZ, P3, !PT ;  /* 0x0000000231317210 */ /* 0x000fe20001ffe4ff */
[----:B------:R1:W-:Y:S02]  /*53750*/  STL [R1+0xcf4], R48 ;  /* 0x000cf43001007387 */ /* 0x0003e40000100800 */
[----:B-1----:R-:W-:Y:S02]  /*53760*/  SEL R36, RZ, 0x4, !P1 ;  /* 0x00000004ff247807 */ /* 0x002fe40004800000 */
[----:B------:R1:W-:Y:S02]  /*53770*/  STL [R1+0xcb8], R49 ;  /* 0x000cb83101007387 */ /* 0x0003e40000100800 */
[----:B------:R-:W-:Y:S01]  /*53780*/  SEL R36, R36, RZ, !P0 ;  /* 0x000000ff24247207 */ /* 0x000fe20004000000 */
[----:B------:R-:W-:Y:S01]  /*53790*/  IMAD.MOV.U32 R37, RZ, RZ, R49 ;  /* 0x000000ffff257224 */ /* 0x000fe200078e0031 */
[----:B------:R-:W-:-:S05]  /*537a0*/  IADD3 R42, P4, R42, R41, RZ ;  /* 0x000000292a2a7210 */ /* 0x000fca0007f9e0ff */
[----:B------:R1:W-:Y:S01]  /*537b0*/  STL [R1+0xcec], R42 ;  /* 0x000cec2a01007387 */ /* 0x0003e20000100800 */
[----:B------:R-:W-:-:S03]  /*537c0*/  IMAD.X R43, R43, 0x1, R2, P4 ;  /* 0x000000012b2b7824 */ /* 0x000fc600020e0602 */
[----:B------:R-:W4:Y:S01]  /*537d0*/  LDL.LU R56, [R1+0x3e8] ;  /* 0x0003e80001387983 */ /* 0x000f220000300800 */
[----:B------:R-:W-:Y:S01]  /*537e0*/  ISETP.NE.U32.AND P1, PT, R36, RZ, PT ;  /* 0x000000ff2400720c */ /* 0x000fe20003f25070 */
[----:B------:R-:W-:Y:S02]  /*537f0*/  IMAD.MOV.U32 R36, RZ, RZ, R48 ;  /* 0x000000ffff247224 */ /* 0x000fe400078e0030 */
[----:B------:R1:W-:Y:S04]  /*53800*/  STL [R1+0xcb0], R43 ;  /* 0x000cb02b01007387 */ /* 0x0003e80000100800 */
[----:B------:R-:W4:Y:S04]  /*53810*/  LDL.LU R48, [R1+0x420] ;  /* 0x0004200001307983 */ /* 0x000f280000300800 */
[----:B------:R1:W-:Y:S04]  /*53820*/  LDGSTS.E [R3+0xae00], [R36.64], P2 ;  /* 0x0ae0000024037fae */ /* 0x0003e80009121848 */
[----:B-1----:R-:W4:Y:S01]  /*53830*/  LDL.LU R49, [R1+0x428] ;  /* 0x0004280001317983 */ /* 0x002f220000300800 */
[----:B------:R-:W-:-:S03]  /*53840*/  MOV R36, R42 ;  /* 0x0000002a00247202 */ /* 0x000fc60000000f00 */
        /* <DEDUP_REMOVED lines=23> */
[-C--:B----4-:R-:W-:Y:S01]  /*539c0*/  IADD3 R55, P3, R55, R41.reuse, RZ ;  /* 0x0000002937377210 */ /* 0x090fe20007f7e0ff */
[----:B-1----:R-:W-:Y:S02]  /*539d0*/  IMAD.MOV.U32 R37, RZ, RZ, R44 ;  /* 0x000000ffff257224 */ /* 0x002fe400078e002c */
[----:B------:R-:W-:Y:S01]  /*539e0*/  IMAD.MOV.U32 R36, RZ, RZ, R38 ;  /* 0x000000ffff247224 */ /* 0x000fe200078e0026 */
[----:B--2---:R-:W2:Y:S04]  /*539f0*/  LDL.LU R44, [R1+0x4a0] ;  /* 0x0004a000012c7983 */ /* 0x004ea80000300800 */
[----:B------:R-:W4:Y:S04]  /*53a00*/  LDL.LU R38, [R1+0x4a4] ;  /* 0x0004a40001267983 */ /* 0x000f280000300800 */
[----:B------:R1:W-:Y:S01]  /*53a10*/  LDGSTS.E [R3+0xcc00], [R36.64], P2 ;  /* 0x0cc0000024037fae */ /* 0x0003e20009121848 */
[----:B------:R-:W-:-:S02]  /*53a20*/  IADD3 R39, P4, R39, R41, RZ ;  /* 0x0000002927277210 */ /* 0x000fc40007f9e0ff */
[----:B-1----:R-:W-:-:S04]  /*53a30*/  SEL R36, RZ, 0x4, !P1 ;  /* 0x00000004ff247807 */ /* 0x002fc80004800000 */
[----:B------:R-:W-:Y:S02]  /*53a40*/  SEL R36, R36, RZ, !P0 ;  /* 0x000000ff24247207 */ /* 0x000fe40004000000 */
[----:B------:R-:W-:Y:S02]  /*53a50*/  IADD3.X R56, R56, R2, RZ, P3, !PT ;  /* 0x0000000238387210 */ /* 0x000fe40001ffe4ff */
[----:B------:R-:W-:Y:S01]  /*53a60*/  ISETP.NE.U32.AND P1, PT, R36, RZ, PT ;  /* 0x000000ff2400720c */ /* 0x000fe20003f25070 */
[----:B------:R-:W-:Y:S02]  /*53a70*/  IMAD.MOV.U32 R36, RZ, RZ, R55 ;  /* 0x000000ffff247224 */ /* 0x000fe400078e0037 */
[----:B------:R-:W-:Y:S02]  /*53a80*/  IMAD.MOV.U32 R37, RZ, RZ, R56 ;  /* 0x000000ffff257224 */ /* 0x000fe400078e0038 */
[----:B------:R-:W-:-:S03]  /*53a90*/  IMAD.X R48, R48, 0x1, R2, P4 ;  /* 0x0000000130307824 */ /* 0x000fc600020e0602 */
[----:B------:R1:W-:Y:S01]  /*53aa0*/  LDGSTS.E [R3+0xce00], [R36.64], P2 ;  /* 0x0ce0000024037fae */ /* 0x0003e20009121848 */
[----:B------:R-:W-:-:S03]  /*53ab0*/  ISETP.GT.AND P2, PT, R0, 0x3b, PT ;  /* 0x0000003b0000780c */ /* 0x000fc60003f44270 */
[----:B------:R-:W-:Y:S01]  /*53ac0*/  STL [R1+0x3ec], R55 ;  /* 0x0003ec3701007387 */ /* 0x000fe20000100800 */
[----:B-1----:R-:W-:Y:S01]  /*53ad0*/  MOV R36, R39 ;  /* 0x0000002700247202 */ /* 0x002fe20000000f00 */
        /* <DEDUP_REMOVED lines=58> */
[----:B------:R-:W-:Y:S02]  /*53e80*/  ISETP.NE.U32.AND P2, PT, R36, RZ, PT ;  /* 0x000000ff2400720c */ /* 0x000fe40003f45070 */
        /* <DEDUP_REMOVED lines=228> */
[----:B----4-:R-:W-:-:S03]  /*54cd0*/  IMAD.MOV.U32 R36, RZ, RZ, R43 ;  /* 0x000000ffff247224 */ /* 0x010fc600078e002b */
[----:B------:R-:W4:Y:S01]  /*54ce0*/  LDL.LU R55, [R1+0x7ec] ;  /* 0x0007ec0001377983 */ /* 0x000f220000300800 */
[----:B------:R-:W-:-:S03]  /*54cf0*/  IMAD.MOV.U32 R37, RZ, RZ, R54 ;  /* 0x000000ffff257224 */ /* 0x000fc600078e0036 */
[----:B------:R-:W4:Y:S01]  /*54d00*/  LDL.LU R43, [R1+0x824] ;  /* 0x00082400012b7983 */ /* 0x000f220000300800 */
[----:B------:R-:W-:-:S03]  /*54d10*/  ISETP.GT.AND P1, PT, R0, 0x6f, PT ;  /* 0x0000006f0000780c */ /* 0x000fc60003f24270 */
[----:B------:R1:W-:Y:S01]  /*54d20*/  LDGSTS.E [R3+0x1ac00], [R36.64], P2 ;  /* 0x1ac0000024037fae */ /* 0x0003e20009121848 */
[----:B------:R-:W-:-:S04]  /*54d30*/  IADD3 R48, P3, R48, R41, RZ ;  /* 0x0000002930307210 */ /* 0x000fc80007f7e0ff */
[----:B------:R-:W-:Y:S01]  /*54d40*/  IADD3.X R49, R49, R2, RZ, P3, !PT ;  /* 0x0000000231317210 */ /* 0x000fe20001ffe4ff */
[----:B------:R-:W-:Y:S04]  /*54d50*/  STL [R1+0x76c], R48 ;  /* 0x00076c3001007387 */ /* 0x000fe80000100800 */
[----:B------:R1:W-:Y:S02]  /*54d60*/  STL [R1+0x768], R49 ;  /* 0x0007683101007387 */ /* 0x0003e40000100800 */
[----:B-1----:R-:W-:Y:S01]  /*54d70*/  SEL R36, RZ, 0x4, !P1 ;  /* 0x00000004ff247807 */ /* 0x002fe20004800000 */
[----:B------:R-:W-:Y:S01]  /*54d80*/  IMAD.MOV.U32 R37, RZ, RZ, R49 ;  /* 0x000000ffff257224 */ /* 0x000fe200078e0031 */
[----:B------:R-:W-:-:S05]  /*54d90*/  IADD3 R38, P4, R38, R41, RZ ;  /* 0x0000002926267210 */ /* 0x000fca0007f9e0ff */
[----:B------:R-:W-:Y:S01]  /*54da0*/  STL [R1+0x7a4], R38 ;  /* 0x0007a42601007387 */ /* 0x000fe20000100800 */
[----:B------:R-:W-:-:S03]  /*54db0*/  IMAD.X R39, R39, 0x1, R2, P4 ;  /* 0x0000000127277824 */ /* 0x000fc600020e0602 */
[----:B------:R-:W4:Y:S04]  /*54dc0*/  LDL.LU R56, [R1+0x7e8] ;  /* 0x0007e80001387983 */ /* 0x000f280000300800 */
[----:B------:R1:W-:Y:S01]  /*54dd0*/  STL [R1+0x7a0], R39 ;  /* 0x0007a02701007387 */ /* 0x0003e20000100800 */
[----:B------:R-:W-:-:S03]  /*54de0*/  SEL R36, R36, RZ, !P0 ;  /* 0x000000ff24247207 */ /* 0x000fc60004000000 */
[----:B------:R-:W4:Y:S01]  /*54df0*/  LDL.LU R49, [R1+0x820] ;  /* 0x0008200001317983 */ /* 0x000f220000300800 */
[----:B------:R-:W-:Y:S01]  /*54e00*/  ISETP.NE.U32.AND P1, PT, R36, RZ, PT ;  /* 0x000000ff2400720c */ /* 0x000fe20003f25070 */
[----:B------:R-:W-:Y:S02]  /*54e10*/  IMAD.MOV.U32 R36, RZ, RZ, R48 ;  /* 0x000000ffff247224 */ /* 0x000fe400078e0030 */
[----:B------:R-:W4:Y:S04]  /*54e20*/  LDL.LU R54, [R1+0x828] ;  /* 0x0008280001367983 */ /* 0x000f280000300800 */
[----:B------:R-:W4:Y:S04]  /*54e30*/  LDL.LU R48, [R1+0x82c] ;  /* 0x00082c0001307983 */ /* 0x000f280000300800 */
[----:B------:R1:W-:Y:S02]  /*54e40*/  LDGSTS.E [R3+0x1ae00], [R36.64], P2 ;  /* 0x1ae0000024037fae */ /* 0x0003e40009121848 */
[----:B-1----:R-:W-:Y:S01]  /*54e50*/  IMAD.MOV.U32 R37, RZ, RZ, R39 ;  /* 0x000000ffff257224 */ /* 0x002fe200078e0027 */
[----:B------:R-:W-:Y:S01]  /*54e60*/  MOV R36, R38 ;  /* 0x0000002600247202 */ /* 0x000fe20000000f00 */
        /* <DEDUP_REMOVED lines=11> */
[----:B------:R-:W-:-:S05]  /*54f20*/  IMAD.X R47, R47, 0x1, R2, P3 ;  /* 0x000000012f2f7824 */ /* 0x000fca00018e0602 */
        /* <DEDUP_REMOVED lines=10> */
[----:B-1----:R-:W-:Y:S02]  /*54fd0*/  IMAD.MOV.U32 R36, RZ, RZ, R42 ;  /* 0x000000ffff247224 */ /* 0x002fe400078e002a */
[----:B------:R-:W-:Y:S02]  /*54fe0*/  IMAD.MOV.U32 R37, RZ, RZ, R44 ;  /* 0x000000ffff257224 */ /* 0x000fe400078e002c */
[----:B--2---:R-:W2:Y:S04]  /*54ff0*/  LDL.LU R44, [R1+0x8a4] ;  /* 0x0008a400012c7983 */ /* 0x004ea80000300800 */
[----:B------:R1:W-:Y:S01]  /*55000*/  LDGSTS.E [R3+0x1cc00], [R36.64], P2 ;  /* 0x1cc0000024037fae */ /* 0x0003e20009121848 */
[----:B------:R-:W-:-:S03]  /*55010*/  IADD3 R43, P4, R43, R41, RZ ;  /* 0x000000292b2b7210 */ /* 0x000fc60007f9e0ff */
[----:B------:R-:W4:Y:S01]  /*55020*/  LDL.LU R42, [R1+0x8ac] ;  /* 0x0008ac00012a7983 */ /* 0x000f220000300800 */
[----:B-1----:R-:W-:-:S04]  /*55030*/  SEL R36, RZ, 0x4, !P1 ;  /* 0x00000004ff247807 */ /* 0x002fc80004800000 */
[----:B------:R-:W-:-:S04]  /*55040*/  SEL R36, R36, RZ, !P0 ;  /* 0x000000ff24247207 */ /* 0x000fc80004000000 */
[----:B------:R-:W-:Y:S02]  /*55050*/  ISETP.NE.U32.AND P1, PT, R36, RZ, PT ;  /* 0x000000ff2400720c */ /* 0x000fe40003f25070 */
[----:B------:R-:W-:Y:S01]  /*55060*/  IADD3.X R56, R56, R2, RZ, P3, !PT ;  /* 0x0000000238387210 */ /* 0x000fe20001ffe4ff */
[----:B------:R-:W-:Y:S01]  /*55070*/  IMAD.MOV.U32 R36, RZ, RZ, R55 ;  /* 0x000000ffff247224 */ /* 0x000fe200078e0037 */
[----:B------:R-:W-:Y:S03]  /*55080*/  STL [R1+0x7ec], R55 ;  /* 0x0007ec3701007387 */ /* 0x000fe60000100800 */
[----:B------:R-:W-:Y:S02]  /*55090*/  IMAD.MOV.U32 R37, RZ, RZ, R56 ;  /* 0x000000ffff257224 */ /* 0x000fe400078e0038 */
[----:B------:R-:W-:Y:S01]  /*550a0*/  IMAD.X R49, R49, 0x1, R2, P4 ;  /* 0x0000000131317824 */ /* 0x000fe200020e0602 */
[----:B------:R-:W-:Y:S04]  /*550b0*/  STL [R1+0x7e8], R56 ;  /* 0x0007e83801007387 */ /* 0x000fe80000100800 */
[----:B------:R-:W-:Y:S04]  /*550c0*/  STL [R1+0x824], R43 ;  /* 0x0008242b01007387 */ /* 0x000fe80000100800 */
[----:B------:R1:W-:Y:S01]  /*550d0*/  LDGSTS.E [R3+0x1ce00], [R36.64], P2 ;  /* 0x1ce0000024037fae */ /* 0x0003e20009121848 */
[----:B------:R-:W-:-:S03]  /*550e0*/  ISETP.GT.AND P2, PT, R0, 0x7b, PT ;  /* 0x0000007b0000780c */ /* 0x000fc60003f44270 */
[----:B------:R1:W-:Y:S01]  /*550f0*/  STL [R1+0x820], R49 ;  /* 0x0008203101007387 */ /* 0x0003e20000100800 */
[----:B------:R-:W-:Y:S02]  /*55100*/  IADD3 R48, P3, R48, R41, RZ ;  /* 0x0000002930307210 */ /* 0x000fe40007f7e0ff */
[----:B-1----:R-:W-:Y:S01]  /*55110*/  MOV R36, R43 ;  /* 0x0000002b00247202 */ /* 0x002fe20000000f00 */
[----:B------:R-:W-:Y:S02]  /*55120*/  IMAD.MOV.U32 R37, RZ, RZ, R49 ;  /* 0x000000ffff257224 */ /* 0x000fe400078e0031 */
[----:B------:R-:W4:Y:S04]  /*55130*/  LDL.LU R49, [R1+0x8a0] ;  /* 0x0008a00001317983 */ /* 0x000f280000300800 */
[----:B------:R-:W4:Y:S04]  /*55140*/  LDL.LU R43, [R1+0x8a8] ;  /* 0x0008a800012b7983 */ /* 0x000f280000300800 */
[----:B------:R1:W-:Y:S01]  /*55150*/  LDGSTS.E [R3+0x1dc00], [R36.64], P1 ;  /* 0x1dc0000024037fae */ /* 0x0003e20008921848 */
[----:B------:R-:W-:Y:S01]  /*55160*/  IADD3 R38, P4, R38, R41, RZ ;  /* 0x0000002926267210 */ /* 0x000fe20007f9e0ff */
[----:B------:R-:W-:Y:S01]  /*55170*/  IMAD.X R54, R54, 0x1, R2, P3 ;  /* 0x0000000136367824 */ /* 0x000fe200018e0602 */
[----:B-1----:R-:W-:-:S04]  /*55180*/  SEL R36, RZ, 0x4, !P2 ;  /* 0x00000004ff247807 */ /* 0x002fc80005000000 */
[----:B------:R-:W-:Y:S01]  /*55190*/  SEL R36, R36, RZ, !P0 ;  /* 0x000000ff24247207 */ /* 0x000fe20004000000 */
[----:B------:R-:W-:-:S03]  /*551a0*/  IMAD.MOV.U32 R37, RZ, RZ, R54 ;  /* 0x000000ffff257224 */ /* 0x000fc600078e0036 */
[----:B------:R-:W-:Y:S01]  /*551b0*/  ISETP.NE.U32.AND P2, PT, R36, RZ, PT ;  /* 0x000000ff2400720c */ /* 0x000fe20003f45070 */
[----:B------:R-:W-:Y:S01]  /*551c0*/  IMAD.X R39, R39, 0x1, R2, P4 ;  /* 0x0000000127277824 */ /* 0x000fe200020e0602 */
[----:B------:R-:W-:Y:S01]  /*551d0*/  MOV R36, R48 ;  /* 0x0000003000247202 */ /* 0x000fe20000000f00 */
[----:B------:R-:W-:Y:S04]  /*551e0*/  STL [R1+0x82c], R48 ;  /* 0x00082c3001007387 */ /* 0x000fe80000100800 */
[----:B------:R-:W-:Y:S04]  /*551f0*/  STL [R1+0x828], R54 ;  /* 0x0008283601007387 */ /* 0x000fe80000100800 */
[----:B------:R-:W-:Y:S04]  /*55200*/  STL [R1+0x864], R38 ;  /* 0x0008642601007387 */ /* 0x000fe80000100800 */
[----:B------:R1:W-:Y:S04]  /*55210*/  LDGSTS.E [R3+0x1de00], [R36.64], P1 ;  /* 0x1de0000024037fae */ /* 0x0003e80008921848 */
[----:B------:R1:W-:Y:S02]  /*55220*/  STL [R1+0x860], R39 ;  /* 0x0008602701007387 */ /* 0x0003e40000100800 */
[----:B-1----:R-:W-:-:S02]  /*55230*/  IMAD.MOV.U32 R37, RZ, RZ, R39 ;  /* 0x000000ffff257224 */ /* 0x002fc400078e0027 */
        /* <DEDUP_REMOVED lines=8> */
[----:B---3--:R-:W-:-:S04]  /*552c0*/  IADD3 R46, P3, R46, R41, RZ ;  /* 0x000000292e2e7210 */ /* 0x008fc80007f7e0ff */
[----:B------:R-:W-:Y:S01]  /*552d0*/  IADD3.X R47, R47, R2, RZ, P3, !PT ;  /* 0x000000022f2f7210 */ /* 0x000fe20001ffe4ff */
[----:B------:R-:W-:-:S04]  /*552e0*/  IMAD.MOV.U32 R36, RZ, RZ, R46 ;  /* 0x000000ffff247224 */ /* 0x000fc800078e002e */
[----:B------:R-:W-:Y:S01]  /*552f0*/  IMAD.MOV.U32 R37, RZ, RZ, R47 ;  /* 0x000000ffff257224 */ /* 0x000fe200078e002f */
[----:B------:R-:W-:Y:S04]  /*55300*/  STL [R1+0x86c], R46 ;  /* 0x00086c2e01007387 */ /* 0x000fe80000100800 */
[----:B------:R1:W-:Y:S04]  /*55310*/  LDGSTS.E [R3+0x1ee00], [R36.64], P2 ;  /* 0x1ee0000024037fae */ /* 0x0003e80009121848 */
[----:B------:R3:W-:Y:S01]  /*55320*/  STL [R1+0x868], R47 ;  /* 0x0008682f01007387 */ /* 0x0007e20000100800 */
[----:B--2---:R-:W-:-:S03]  /*55330*/  IADD3 R44, P2, R44, R41, RZ ;  /* 0x000000292c2c7210 */ /* 0x004fc60007f5e0ff */
[----:B------:R-:W2:Y:S01]  /*55340*/  LDL.LU R48, [R1+0x8f0] ;  /* 0x0008f00001307983 */ /* 0x000ea20000300800 */
[----:B----4-:R-:W-:-:S03]  /*55350*/  IADD3 R42, P3, R42, R41, RZ ;  /* 0x000000292a2a7210 */ /* 0x010fc60007f7e0ff */
[----:B---3--:R-:W3:Y:S04]  /*55360*/  LDL.LU R47, [R1+0x8f4] ;  /* 0x0008f400012f7983 */ /* 0x008ee80000300800 */
[----:B------:R-:W4:Y:S01]  /*55370*/  S2R R41, SR_TID.X ;  /* 0x0000000000297919 */ /* 0x000f220000002100 */
[----:B-1----:R-:W-:-:S03]  /*55380*/  IMAD.MOV.U32 R36, RZ, RZ, R44 ;  /* 0x000000ffff247224 */ /* 0x002fc600078e002c */
[----:B------:R-:W2:Y:S04]  /*55390*/  LDL.LU R46, [R1+0x934] ;  /* 0x00093400012e7983 */ /* 0x000ea80000300800 */
[----:B------:R-:W-:Y:S04]  /*553a0*/  STL [R1+0x8a4], R44 ;  /* 0x0008a42c01007387 */ /* 0x000fe80000100800 */
[----:B------:R-:W-:Y:S01]  /*553b0*/  STL [R1+0x8ac], R42 ;  /* 0x0008ac2a01007387 */ /* 0x000fe20000100800 */
[----:B----4-:R-:W-:Y:S01]  /*553c0*/  LOP3.LUT R41, R41, 0x7f, RZ, 0xc0, !PT ;  /* 0x0000007f29297812 */ /* 0x010fe200078ec0ff */
[----:B------:R-:W-:Y:S01]  /*553d0*/  IMAD.X R49, R49, 0x1, R2, P2 ;  /* 0x0000000131317824 */ /* 0x000fe200010e0602 */
[----:B------:R-:W-:-:S03]  /*553e0*/  IADD3.X R43, R43, R2, RZ, P3, !PT ;  /* 0x000000022b2b7210 */ /* 0x000fc60001ffe4ff */
[----:B------:R-:W-:Y:S01]  /*553f0*/  IMAD.MOV.U32 R37, RZ, RZ, R49 ;  /* 0x000000ffff257224 */ /* 0x000fe200078e0031 */
[----:B------:R1:W-:Y:S04]  /*55400*/  STL [R1+0x8a0], R49 ;  /* 0x0008a03101007387 */ /* 0x0003e80000100800 */
[----:B------:R4:W-:Y:S04]  /*55410*/  LDGSTS.E [R3+0x1fc00], [R36.64], P1 ;  /* 0x1fc0000024037fae */ /* 0x0009e80008921848 */
[----:B-1----:R-:W2:Y:S04]  /*55420*/  LDL.LU R49, [R1+0x930] ;  /* 0x0009300001317983 */ /* 0x002ea80000300800 */
[----:B------:R1:W-:Y:S01]  /*55430*/  STL [R1+0x8a8], R43 ;  /* 0x0008a82b01007387 */ /* 0x0003e20000100800 */
[----:B----4-:R-:W-:Y:S01]  /*55440*/  MOV R37, R43 ;  /* 0x0000002b00257202 */ /* 0x010fe20000000f00 */
[----:B------:R-:W-:-:S02]  /*55450*/  IMAD.MOV.U32 R36, RZ, RZ, R42 ;  /* 0x000000ffff247224 */ /* 0x000fc400078e002a */
[----:B------:R-:W4:Y:S04]  /*55460*/  LDL.LU R44, [R1+0x970] ;  /* 0x00097000012c7983 */ /* 0x000f280000300800 */
[----:B------:R1:W-:Y:S04]  /*55470*/  LDGSTS.E [R3+0x1fe00], [R36.64], P1 ;  /* 0x1fe0000024037fae */ /* 0x0003e80008921848 */
[----:B-1----:R-:W4:Y:S01]  /*55480*/  LDL.LU R43, [R1+0x974] ;  /* 0x00097400012b7983 */ /* 0x002f220000300800 */
[----:B------:R-:W-:-:S03]  /*55490*/  ISETP.GE.AND P1, PT, R41, R0, PT ;  /* 0x000000002900720c */ /* 0x000fc60003f26270 */
[----:B------:R-:W4:Y:S01]  /*554a0*/  LDL.LU R42, [R1+0x9b0] ;  /* 0x0009b000012a7983 */ /* 0x000f220000300800 */
[----:B------:R-:W-:-:S03]  /*554b0*/  SEL R0, RZ, 0x4, P1 ;  /* 0x00000004ff007807 */ /* 0x000fc60000800000 */
[----:B------:R-:W4:Y:S04]  /*554c0*/  LDL.LU R41, [R1+0x9b4] ;  /* 0x0009b40001297983 */ /* 0x000f280000300800 */
[----:B------:R-:W0:Y:S01]  /*554d0*/  LDGDEPBAR ;  /* 0x00000000000079af */ /* 0x000e220000000000 */
[----:B------:R-:W-:-:S04]  /*554e0*/  IADD3 R38, P1, R38, UR7, RZ ;  /* 0x0000000726267c10 */ /* 0x000fc8000ff3e0ff */
[----:B------:R-:W-:Y:S01]  /*554f0*/  IADD3.X R39, R39, UR6, RZ, P1, !PT ;  /* 0x0000000627277c10 */ /* 0x000fe20008ffe4ff */
[----:B------:R-:W-:Y:S01]  /*55500*/  STL [R1+0x8b4], R38 ;  /* 0x0008b42601007387 */ /* 0x000fe20000100800 */
[----:B------:R-:W-:Y:S02]  /*55510*/  IMAD.MOV.U32 R36, RZ, RZ, R38 ;  /* 0x000000ffff247224 */ /* 0x000fe400078e0026 */
[----:B------:R-:W-:Y:S01]  /*55520*/  MOV R37, R39 ;  /* 0x0000002700257202 */ /* 0x000fe20000000f00 */
[----:B------:R1:W-:Y:S04]  /*55530*/  STL [R1+0x8b0], R39 ;  /* 0x0008b02701007387 */ /* 0x0003e80000100800 */
[----:B-1----:R-:W4:Y:S04]  /*55540*/  LDL.LU R39, [R1+0x9f0] ;  /* 0x0009f00001277983 */ /* 0x002f280000300800 */
[----:B------:R-:W4:Y:S01]  /*55550*/  LDL.LU R38, [R1+0x9f4] ;  /* 0x0009f40001267983 */ /* 0x000f220000300800 */
[----:B------:R-:W-:-:S04]  /*55560*/  SEL R0, R0, RZ, !P0 ;  /* 0x000000ff00007207 */ /* 0x000fc80004000000 */
[----:B------:R-:W-:Y:S01]  /*55570*/  ISETP.NE.U32.AND P0, PT, R0, RZ, PT ;  /* 0x000000ff0000720c */ /* 0x000fe20003f05070 */
[----:B------:R-:W-:-:S04]  /*55580*/  IMAD.U32 R0, RZ, RZ, UR5 ;  /* 0x00000005ff007e24 */ /* 0x000fc8000f8e00ff */
[----:B------:R-:W-:-:S05]  /*55590*/  IMAD R0, R0, 0x10000, R45 ;  /* 0x0001000000007824 */ /* 0x000fca00078e022d */
[----:B------:R-:W-:-:S05]  /*555a0*/  IADD3 R3, R0, 0x100000, RZ ;  /* 0x0010000000037810 */ /* 0x000fca0007ffe0ff */
[----:B------:R1:W-:Y:S01]  /*555b0*/  LDGSTS.E [R3+-0x60000], [R36.64], P0 ;  /* 0xa000000024037fae */ /* 0x0003e20008121848 */
[----:B---3--:R-:W-:-:S04]  /*555c0*/  IADD3 R47, P1, R47, UR7, RZ ;  /* 0x000000072f2f7c10 */ /* 0x008fc8000ff3e0ff */
[----:B--2---:R-:W-:Y:S01]  /*555d0*/  IADD3.X R48, R48, UR6, RZ, P1, !PT ;  /* 0x0000000630307c10 */ /* 0x004fe20008ffe4ff */
[----:B------:R-:W-:Y:S01]  /*555e0*/  STL [R1+0x8f4], R47 ;  /* 0x0008f42f01007387 */ /* 0x000fe20000100800 */
[----:B-1----:R-:W-:-:S03]  /*555f0*/  IMAD.MOV.U32 R36, RZ, RZ, R47 ;  /* 0x000000ffff247224 */ /* 0x002fc600078e002f */
[----:B------:R1:W-:Y:S01]  /*55600*/  STL [R1+0x8f0], R48 ;  /* 0x0008f03001007387 */ /* 0x0003e20000100800 */
[----:B------:R-:W-:Y:S01]  /*55610*/  IMAD.MOV.U32 R37, RZ, RZ, R48 ;  /* 0x000000ffff257224 */ /* 0x000fe200078e0030 */
[----:B------:R-:W-:-:S04]  /*55620*/  IADD3 R46, P1, R46, UR7, RZ ;  /* 0x000000072e2e7c10 */ /* 0x000fc8000ff3e0ff */
[----:B------:R2:W-:Y:S04]  /*55630*/  LDGSTS.E [R3+-0x5f000], [R36.64], P0 ;  /* 0xa100000024037fae */ /* 0x0005e80008121848 */
[----:B-1----:R-:W3:Y:S04]  /*55640*/  LDL.LU R48, [R1+0xa30] ;  /* 0x000a300001307983 */ /* 0x002ee80000300800 */
[----:B------:R-:W3:Y:S04]  /*55650*/  LDL.LU R47, [R1+0xa34] ;  /* 0x000a3400012f7983 */ /* 0x000ee80000300800 */
[----:B------:R-:W-:Y:S01]  /*55660*/  STL [R1+0x934], R46 ;  /* 0x0009342e01007387 */ /* 0x000fe20000100800 */
[----:B--2---:R-:W-:Y:S01]  /*55670*/  IMAD.MOV.U32 R36, RZ, RZ, R46 ;  /* 0x000000ffff247224 */ /* 0x004fe200078e002e */
[----:B------:R-:W-:-:S04]  /*55680*/  IADD3.X R49, R49, UR6, RZ, P1, !PT ;  /* 0x0000000631317c10 */ /* 0x000fc80008ffe4ff */
[----:B------:R-:W-:Y:S01]  /*55690*/  MOV R37, R49 ;  /* 0x0000003100257202 */ /* 0x000fe20000000f00 */
[----:B------:R1:W-:Y:S04]  /*556a0*/  STL [R1+0x930], R49 ;  /* 0x0009303101007387 */ /* 0x0003e80000100800 */
[----:B------:R2:W-:Y:S04]  /*556b0*/  LDGSTS.E [R3+-0x5e000], [R36.64], P0 ;  /* 0xa200000024037fae */ /* 0x0005e80008121848 */
[----:B-1----:R-:W3:Y:S01]  /*556c0*/  LDL.LU R49, [R1+0xa70] ;  /* 0x000a700001317983 */ /* 0x002ee20000300800 */
[----:B----4-:R-:W-:-:S03]  /*556d0*/  IADD3 R43, P1, R43, UR7, RZ ;  /* 0x000000072b2b7c10 */ /* 0x010fc6000ff3e0ff */
[----:B------:R-:W4:Y:S01]  /*556e0*/  LDL.LU R46, [R1+0xa74] ;  /* 0x000a7400012e7983 */ /* 0x000f220000300800 */
[----:B------:R-:W-:Y:S01]  /*556f0*/  IADD3.X R44, R44, UR6, RZ, P1, !PT ;  /* 0x000000062c2c7c10 */ /* 0x000fe20008ffe4ff */
[----:B--2---:R-:W-:Y:S02]  /*55700*/  IMAD.MOV.U32 R36, RZ, RZ, R43 ;  /* 0x000000ffff247224 */ /* 0x004fe400078e002b */
[----:B------:R-:W-:Y:S02]  /*55710*/  STL [R1+0x974], R43 ;  /* 0x0009742b01007387 */ /* 0x000fe40000100800 */
[----:B------:R-:W-:Y:S02]  /*55720*/  IMAD.MOV.U32 R37, RZ, RZ, R44 ;  /* 0x000000ffff257224 */ /* 0x000fe400078e002c */
[----:B------:R1:W-:Y:S01]  /*55730*/  STL [R1+0x970], R44 ;  /* 0x0009702c01007387 */ /* 0x0003e20000100800 */
[----:B------:R-:W-:-:S03]  /*55740*/  IADD3 R41, P1, R41, UR7, RZ ;  /* 0x0000000729297c10 */ /* 0x000fc6000ff3e0ff */
[----:B------:R2:W-:Y:S04]  /*55750*/  LDGSTS.E [R3+-0x5d000], [R36.64], P0 ;  /* 0xa300000024037fae */ /* 0x0005e80008121848 */
[----:B-1----:R-:W4:Y:S04]  /*55760*/  LDL.LU R44, [R1+0xab0] ;  /* 0x000ab000012c7983 */ /* 0x002f280000300800 */
[----:B------:R-:W4:Y:S01]  /*55770*/  LDL.LU R43, [R1+0xab4] ;  /* 0x000ab400012b7983 */ /* 0x000f220000300800 */
[----:B------:R-:W-:Y:S01]  /*55780*/  IADD3.X R42, R42, UR6, RZ, P1, !PT ;  /* 0x000000062a2a7c10 */ /* 0x000fe20008ffe4ff */
[----:B--2---:R-:W-:-:S02]  /*55790*/  IMAD.MOV.U32 R36, RZ, RZ, R41 ;  /* 0x000000ffff247224 */ /* 0x004fc400078e0029 */
[----:B------:R-:W-:Y:S01]  /*557a0*/  STL [R1+0x9b4], R41 ;  /* 0x0009b42901007387 */ /* 0x000fe20000100800 */
[----:B------:R-:W-:-:S03]  /*557b0*/  MOV R37, R42 ;  /* 0x0000002a00257202 */ /* 0x000fc60000000f00 */
[----:B------:R1:W-:Y:S04]  /*557c0*/  STL [R1+0x9b0], R42 ;  /* 0x0009b02a01007387 */ /* 0x0003e80000100800 */
[----:B------:R2:W-:Y:S04]  /*557d0*/  LDGSTS.E [R3+-0x5c000], [R36.64], P0 ;  /* 0xa400000024037fae */ /* 0x0005e80008121848 */
[----:B-1----:R-:W4:Y:S04]  /*557e0*/  LDL.LU R42, [R1+0xaf0] ;  /* 0x000af000012a7983 */ /* 0x002f280000300800 */
[----:B------:R-:W4:Y:S01]  /*557f0*/  LDL.LU R41, [R1+0xaf4] ;  /* 0x000af40001297983 */ /* 0x000f220000300800 */
[----:B------:R-:W-:-:S04]  /*55800*/  IADD3 R38, P1, R38, UR7, RZ ;  /* 0x0000000726267c10 */ /* 0x000fc8000ff3e0ff */
[----:B------:R-:W-:Y:S01]  /*55810*/  IADD3.X R39, R39, UR6, RZ, P1, !PT ;  /* 0x0000000627277c10 */ /* 0x000fe20008ffe4ff */
[----:B------:R-:W-:Y:S01]  /*55820*/  STL [R1+0x9f4], R38 ;  /* 0x0009f42601007387 */ /* 0x000fe20000100800 */
[----:B--2---:R-:W-:-:S03]  /*55830*/  IMAD.MOV.U32 R36, RZ, RZ, R38 ;  /* 0x000000ffff247224 */ /* 0x004fc600078e0026 */
[----:B------:R1:W-:Y:S01]  /*55840*/  STL [R1+0x9f0], R39 ;  /* 0x0009f02701007387 */ /* 0x0003e20000100800 */
[----:B------:R-:W-:-:S05]  /*55850*/  IMAD.MOV.U32 R37, RZ, RZ, R39 ;  /* 0x000000ffff257224 */ /* 0x000fca00078e0027 */
[----:B------:R2:W-:Y:S04]  /*55860*/  LDGSTS.E [R3+-0x5b000], [R36.64], P0 ;  /* 0xa500000024037fae */ /* 0x0005e80008121848 */
[----:B-1----:R-:W4:Y:S04]  /*55870*/  LDL.LU R39, [R1+0xb30] ;  /* 0x000b300001277983 */ /* 0x002f280000300800 */
[----:B------:R-:W4:Y:S01]  /*55880*/  LDL.LU R38, [R1+0xb34] ;  /* 0x000b340001267983 */ /* 0x000f220000300800 */
[----:B---3--:R-:W-:-:S04]  /*55890*/  IADD3 R47, P1, R47, UR7, RZ ;  /* 0x000000072f2f7c10 */ /* 0x008fc8000ff3e0ff */
[----:B------:R-:W-:Y:S01]  /*558a0*/  IADD3.X R48, R48, UR6, RZ, P1, !PT ;  /* 0x0000000630307c10 */ /* 0x000fe20008ffe4ff */
[----:B------:R-:W-:Y:S01]  /*558b0*/  STL [R1+0xa34], R47 ;  /* 0x000a342f01007387 */ /* 0x000fe20000100800 */
[----:B--2---:R-:W-:Y:S02]  /*558c0*/  IMAD.MOV.U32 R36, RZ, RZ, R47 ;  /* 0x000000ffff247224 */ /* 0x004fe400078e002f */
[----:B------:R-:W-:Y:S01]  /*558d0*/  MOV R37, R48 ;  /* 0x0000003000257202 */ /* 0x000fe20000000f00 */
[----:B------:R1:W-:Y:S04]  /*558e0*/  STL [R1+0xa30], R48 ;  /* 0x000a303001007387 */ /* 0x0003e80000100800 */
[----:B------:R2:W-:Y:S04]  /*558f0*/  LDGSTS.E [R3+-0x5a000], [R36.64], P0 ;  /* 0xa600000024037fae */ /* 0x0005e80008121848 */
[----:B-1----:R-:W3:Y:S04]  /*55900*/  LDL.LU R48, [R1+0xb70] ;  /* 0x000b700001307983 */ /* 0x002ee80000300800 */
[----:B------:R-:W3:Y:S01]  /*55910*/  LDL.LU R47, [R1+0xb74] ;  /* 0x000b7400012f7983 */ /* 0x000ee20000300800 */
[----:B----4-:R-:W-:-:S04]  /*55920*/  IADD3 R46, P1, R46, UR7, RZ ;  /* 0x000000072e2e7c10 */ /* 0x010fc8000ff3e0ff */
[----:B------:R-:W-:Y:S01]  /*55930*/  IADD3.X R49, R49, UR6, RZ, P1, !PT ;  /* 0x0000000631317c10 */ /* 0x000fe20008ffe4ff */
[----:B------:R-:W-:Y:S01]  /*55940*/  STL [R1+0xa74], R46 ;  /* 0x000a742e01007387 */ /* 0x000fe20000100800 */
[----:B--2---:R-:W-:-:S03]  /*55950*/  IMAD.MOV.U32 R36, RZ, RZ, R46 ;  /* 0x000000ffff247224 */ /* 0x004fc600078e002e */
[----:B------:R1:W-:Y:S01]  /*55960*/  STL [R1+0xa70], R49 ;  /* 0x000a703101007387 */ /* 0x0003e20000100800 */
[----:B------:R-:W-:-:S05]  /*55970*/  IMAD.MOV.U32 R37, RZ, RZ, R49 ;  /* 0x000000ffff257224 */ /* 0x000fca00078e0031 */
[----:B------:R2:W-:Y:S04]  /*55980*/  LDGSTS.E [R3+-0x59000], [R36.64], P0 ;  /* 0xa700000024037fae */ /* 0x0005e80008121848 */
[----:B-1----:R-:W4:Y:S01]  /*55990*/  LDL.LU R49, [R1+0xbb0] ;  /* 0x000bb00001317983 */ /* 0x002f220000300800 */
[----:B------:R-:W-:-:S03]  /*559a0*/  IADD3 R43, P1, R43, UR7, RZ ;  /* 0x000000072b2b7c10 */ /* 0x000fc6000ff3e0ff */
[----:B------:R-:W4:Y:S01]  /*559b0*/  LDL.LU R46, [R1+0xbb4] ;  /* 0x000bb400012e7983 */ /* 0x000f220000300800 */
[----:B------:R-:W-:-:S03]  /*559c0*/  IADD3.X R44, R44, UR6, RZ, P1, !PT ;  /* 0x000000062c2c7c10 */ /* 0x000fc60008ffe4ff */
[----:B------:R-:W-:Y:S01]  /*559d0*/  STL [R1+0xab4], R43 ;  /* 0x000ab42b01007387 */ /* 0x000fe20000100800 */
[----:B--2---:R-:W-:Y:S01]  /*559e0*/  IMAD.MOV.U32 R36, RZ, RZ, R43 ;  /* 0x000000ffff247224 */ /* 0x004fe200078e002b */
[----:B------:R-:W-:Y:S02]  /*559f0*/  MOV R37, R44 ;  /* 0x0000002c00257202 */ /* 0x000fe40000000f00 */
[----:B------:R1:W-:Y:S04]  /*55a00*/  STL [R1+0xab0], R44 ;  /* 0x000ab02c01007387 */ /* 0x0003e80000100800 */
[----:B------:R2:W-:Y:S04]  /*55a10*/  LDGSTS.E [R3+-0x58000], [R36.64], P0 ;  /* 0xa800000024037fae */ /* 0x0005e80008121848 */
[----:B-1----:R-:W4:Y:S01]  /*55a20*/  LDL.LU R44, [R1+0xbf0] ;  /* 0x000bf000012c7983 */ /* 0x002f220000300800 */
[----:B------:R-:W-:-:S03]  /*55a30*/  IADD3 R41, P1, R41, UR7, RZ ;  /* 0x0000000729297c10 */ /* 0x000fc6000ff3e0ff */
[----:B------:R-:W4:Y:S01]  /*55a40*/  LDL.LU R43, [R1+0xbf4] ;  /* 0x000bf400012b7983 */ /* 0x000f220000300800 */
[----:B------:R-:W-:-:S03]  /*55a50*/  IADD3.X R42, R42, UR6, RZ, P1, !PT ;  /* 0x000000062a2a7c10 */ /* 0x000fc60008ffe4ff */
[----:B------:R-:W-:Y:S01]  /*55a60*/  STL [R1+0xaf4], R41 ;  /* 0x000af42901007387 */ /* 0x000fe20000100800 */
[----:B--2---:R-:W-:-:S03]  /*55a70*/  IMAD.MOV.U32 R36, RZ, RZ, R41 ;  /* 0x000000ffff247224 */ /* 0x004fc600078e0029 */
[----:B------:R1:W-:Y:S01]  /*55a80*/  STL [R1+0xaf0], R42 ;  /* 0x000af02a01007387 */ /* 0x0003e20000100800 */
[----:B------:R-:W-:-:S05]  /*55a90*/  IMAD.MOV.U32 R37, RZ, RZ, R42 ;  /* 0x000000ffff257224 */ /* 0x000fca00078e002a */
[----:B------:R2:W-:Y:S04]  /*55aa0*/  LDGSTS.E [R3+-0x57000], [R36.64], P0 ;  /* 0xa900000024037fae */ /* 0x0005e80008121848 */
[----:B-1----:R-:W4:Y:S04]  /*55ab0*/  LDL.LU R42, [R1+0xc30] ;  /* 0x000c3000012a7983 */ /* 0x002f280000300800 */
[----:B------:R-:W4:Y:S01]  /*55ac0*/  LDL.LU R41, [R1+0xc34] ;  /* 0x000c340001297983 */ /* 0x000f220000300800 */
[----:B------:R-:W-:-:S04]  /*55ad0*/  IADD3 R38, P1, R38, UR7, RZ ;  /* 0x0000000726267c10 */ /* 0x000fc8000ff3e0ff */
[----:B------:R-:W-:Y:S01]  /*55ae0*/  IADD3.X R39, R39, UR6, RZ, P1, !PT ;  /* 0x0000000627277c10 */ /* 0x000fe20008ffe4ff */
[----:B------:R-:W-:Y:S01]  /*55af0*/  STL [R1+0xb34], R38 ;  /* 0x000b342601007387 */ /* 0x000fe20000100800 */
[----:B--2---:R-:W-:Y:S02]  /*55b00*/  IMAD.MOV.U32 R36, RZ, RZ, R38 ;  /* 0x000000ffff247224 */ /* 0x004fe400078e0026 */
[----:B------:R-:W-:Y:S01]  /*55b10*/  MOV R37, R39 ;  /* 0x0000002700257202 */ /* 0x000fe20000000f00 */
[----:B------:R1:W-:Y:S04]  /*55b20*/  STL [R1+0xb30], R39 ;  /* 0x000b302701007387 */ /* 0x0003e80000100800 */
[----:B------:R2:W-:Y:S04]  /*55b30*/  LDGSTS.E [R3+-0x56000], [R36.64], P0 ;  /* 0xaa00000024037fae */ /* 0x0005e80008121848 */
[----:B-1----:R-:W4:Y:S04]  /*55b40*/  LDL.LU R39, [R1+0xc70] ;  /* 0x000c700001277983 */ /* 0x002f280000300800 */
[----:B------:R-:W4:Y:S01]  /*55b50*/  LDL.LU R38, [R1+0xc74] ;  /* 0x000c740001267983 */ /* 0x000f220000300800 */
[----:B---3--:R-:W-:-:S04]  /*55b60*/  IADD3 R47, P1, R47, UR7, RZ ;  /* 0x000000072f2f7c10 */ /* 0x008fc8000ff3e0ff */
[----:B------:R-:W-:Y:S01]  /*55b70*/  IADD3.X R48, R48, UR6, RZ, P1, !PT ;  /* 0x0000000630307c10 */ /* 0x000fe20008ffe4ff */
[----:B------:R-:W-:Y:S01]  /*55b80*/  STL [R1+0xb74], R47 ;  /* 0x000b742f01007387 */ /* 0x000fe20000100800 */
[----:B--2---:R-:W-:-:S03]  /*55b90*/  IMAD.MOV.U32 R36, RZ, RZ, R47 ;  /* 0x000000ffff247224 */ /* 0x004fc600078e002f */
[----:B------:R1:W-:Y:S01]  /*55ba0*/  STL [R1+0xb70], R48 ;  /* 0x000b703001007387 */ /* 0x0003e20000100800 */
[----:B------:R-:W-:-:S05]  /*55bb0*/  IMAD.MOV.U32 R37, RZ, RZ, R48 ;  /* 0x000000ffff257224 */ /* 0x000fca00078e0030 */
[----:B------:R2:W-:Y:S04]  /*55bc0*/  LDGSTS.E [R3+-0x55000], [R36.64], P0 ;  /* 0xab00000024037fae */ /* 0x0005e80008121848 */
[----:B-1----:R-:W3:Y:S04]  /*55bd0*/  LDL.LU R48, [R1+0x8b8] ;  /* 0x0008b80001307983 */ /* 0x002ee80000300800 */
[----:B------:R-:W3:Y:S01]  /*55be0*/  LDL.LU R47, [R1+0x8bc] ;  /* 0x0008bc00012f7983 */ /* 0x000ee20000300800 */
[----:B----4-:R-:W-:-:S04]  /*55bf0*/  IADD3 R46, P1, R46, UR7, RZ ;  /* 0x000000072e2e7c10 */ /* 0x010fc8000ff3e0ff */
[----:B------:R-:W-:Y:S01]  /*55c00*/  IADD3.X R49, R49, UR6, RZ, P1, !PT ;  /* 0x0000000631317c10 */ /* 0x000fe20008ffe4ff */
[----:B------:R-:W-:Y:S01]  /*55c10*/  STL [R1+0xbb4], R46 ;  /* 0x000bb42e01007387 */ /* 0x000fe20000100800 */
[----:B--2---:R-:W-:Y:S02]  /*55c20*/  IMAD.MOV.U32 R36, RZ, RZ, R46 ;  /* 0x000000ffff247224 */ /* 0x004fe400078e002e */
[----:B------:R-:W-:Y:S01]  /*55c30*/  MOV R37, R49 ;  /* 0x0000003100257202 */ /* 0x000fe20000000f00 */
        /* <DEDUP_REMOVED lines=27> */
[----:B------:R-:W-:-:S03]  /*55df0*/  IMAD.MOV.U32 R37, RZ, RZ, R39 ;  /* 0x000000ffff257224 */ /* 0x000fc600078e0027 */
[----:B-1----:R-:W4:Y:S04]  /*55e00*/  LDL.LU R39, [R1+0x9b8] ;  /* 0x0009b80001277983 */ /* 0x002f280000300800 */
[----:B------:R-:W4:Y:S01]  /*55e10*/  LDL.LU R38, [R1+0x9bc] ;  /* 0x0009bc0001267983 */ /* 0x000f220000300800 */
[----:B------:R-:W-:Y:S02]  /*55e20*/  IADD3 R0, R0, 0x100000, RZ ;  /* 0x0010000000007810 */ /* 0x000fe40007ffe0ff */
[----:B------:R-:W-:-:S03]  /*55e30*/  LOP3.LUT R54, R57, 0x10, RZ, 0x3c, !PT ;  /* 0x0000001039367812 */ /* 0x000fc600078e3cff */
[----:B------:R1:W-:Y:S02]  /*55e40*/  LDGSTS.E [R0+-0x51000], [R36.64], P0 ;  /* 0xaf00000024007fae */ /* 0x0003e40008121848 */
[----:B-1----:R-:W-:-:S05]  /*55e50*/  IMAD.U32 R0, RZ, RZ, UR5 ;  /* 0x00000005ff007e24 */ /* 0x002fca000f8e00ff */
[----:B------:R-:W-:-:S04]  /*55e60*/  LEA R0, R0, R54, 0x10 ;  /* 0x0000003600007211 */ /* 0x000fc800078e80ff */
[----:B------:R-:W-:Y:S02]  /*55e70*/  IADD3 R3, R0, 0x100000, RZ ;  /* 0x0010000000037810 */ /* 0x000fe40007ffe0ff */
[----:B---3--:R-:W-:-:S04]  /*55e80*/  IADD3 R47, P1, R47, UR7, RZ ;  /* 0x000000072f2f7c10 */ /* 0x008fc8000ff3e0ff */
[----:B------:R-:W-:Y:S01]  /*55e90*/  IADD3.X R48, R48, UR6, RZ, P1, !PT ;  /* 0x0000000630307c10 */ /* 0x000fe20008ffe4ff */
[----:B------:R-:W-:Y:S01]  /*55ea0*/  STL [R1+0x8bc], R47 ;  /* 0x0008bc2f01007387 */ /* 0x000fe20000100800 */
[----:B------:R-:W-:-:S03]  /*55eb0*/  IMAD.MOV.U32 R36, RZ, RZ, R47 ;  /* 0x000000ffff247224 */ /* 0x000fc600078e002f */
[----:B------:R1:W-:Y:S01]  /*55ec0*/  STL [R1+0x8b8], R48 ;  /* 0x0008b83001007387 */ /* 0x0003e20000100800 */
[----:B------:R-:W-:-:S05]  /*55ed0*/  IMAD.MOV.U32 R37, RZ, RZ, R48 ;  /* 0x000000ffff257224 */ /* 0x000fca00078e0030 */
[----:B------:R3:W-:Y:S04]  /*55ee0*/  LDGSTS.E [R3+-0x5fe00], [R36.64], P0 ;  /* 0xa020000024037fae */ /* 0x0007e80008121848 */
[----:B-1----:R-:W2:Y:S04]  /*55ef0*/  LDL.LU R48, [R1+0x9f8] ;  /* 0x0009f80001307983 */ /* 0x002ea80000300800 */
[----:B------:R-:W2:Y:S01]  /*55f00*/  LDL.LU R47, [R1+0x9fc] ;  /* 0x0009fc00012f7983 */ /* 0x000ea20000300800 */
[----:B----4-:R-:W-:-:S04]  /*55f10*/  IADD3 R46, P1, R46, UR7, RZ ;  /* 0x000000072e2e7c10 */ /* 0x010fc8000ff3e0ff */
[----:B------:R-:W-:Y:S01]  /*55f20*/  IADD3.X R49, R49, UR6, RZ, P1, !PT ;  /* 0x0000000631317c10 */ /* 0x000fe20008ffe4ff */
[----:B------:R-:W-:Y:S01]  /*55f30*/  STL [R1+0x8fc], R46 ;  /* 0x0008fc2e01007387 */ /* 0x000fe20000100800 */
[----:B---3--:R-:W-:Y:S02]  /*55f40*/  IMAD.MOV.U32 R36, RZ, RZ, R46 ;  /* 0x000000ffff247224 */ /* 0x008fe400078e002e */
        /* <DEDUP_REMOVED lines=8> */
[----:B---3--:R-:W-:-:S03]  /*55fd0*/  IMAD.MOV.U32 R36, RZ, RZ, R43 ;  /* 0x000000ffff247224 */ /* 0x008fc600078e002b */
        /* <DEDUP_REMOVED lines=8> */
[----:B---3--:R-:W-:Y:S01]  /*56060*/  IMAD.MOV.U32 R36, RZ, RZ, R41 ;  /* 0x000000ffff247224 */ /* 0x008fe200078e0029 */
        /* <DEDUP_REMOVED lines=8> */
[----:B---3--:R-:W-:-:S03]  /*560f0*/  IMAD.MOV.U32 R36, RZ, RZ, R38 ;  /* 0x000000ffff247224 */ /* 0x008fc600078e0026 */
[----:B------:R1:W-:Y:S01]  /*56100*/  STL [R1+0x9b8], R39 ;  /* 0x0009b82701007387 */ /* 0x0003e20000100800 */
[----:B------:R-:W-:-:S05]  /*56110*/  IMAD.MOV.U32 R37, RZ, RZ, R39 ;  /* 0x000000ffff257224 */ /* 0x000fca00078e0027 */
[----:B------:R3:W-:Y:S04]  /*56120*/  LDGSTS.E [R3+-0x5be00], [R36.64], P0 ;  /* 0xa420000024037fae */ /* 0x0007e80008121848 */
[----:B-1----:R-:W4:Y:S04]  /*56130*/  LDL.LU R39, [R1+0xaf8] ;  /* 0x000af80001277983 */ /* 0x002f280000300800 */
[----:B------:R-:W4:Y:S01]  /*56140*/  LDL.LU R38, [R1+0xafc] ;  /* 0x000afc0001267983 */ /* 0x000f220000300800 */
[----:B--2---:R-:W-:-:S04]  /*56150*/  IADD3 R47, P1, R47, UR7, RZ ;  /* 0x000000072f2f7c10 */ /* 0x004fc8000ff3e0ff */
[----:B------:R-:W-:Y:S01]  /*56160*/  IADD3.X R48, R48, UR6, RZ, P1, !PT ;  /* 0x0000000630307c10 */ /* 0x000fe20008ffe4ff */
[----:B------:R-:W-:Y:S01]  /*56170*/  STL [R1+0x9fc], R47 ;  /* 0x0009fc2f01007387 */ /* 0x000fe20000100800 */
[----:B---3--:R-:W-:Y:S02]  /*56180*/  IMAD.MOV.U32 R36, RZ, RZ, R47 ;  /* 0x000000ffff247224 */ /* 0x008fe400078e002f */
        /* <DEDUP_REMOVED lines=82> */
[----:B------:R-:W-:Y:S01]  /*566b0*/  IMAD.MOV.U32 R37, RZ, RZ, R39 ;  /* 0x000000ffff257224 */ /* 0x000fe200078e0027 */
[----:B------:R-:W-:-:S04]  /*566c0*/  IADD3 R0, R0, 0x100000, RZ ;  /* 0x0010000000007810 */ /* 0x000fc80007ffe0ff */
        /* <DEDUP_REMOVED lines=12> */
[----:B--2---:R-:W-:-:S04]  /*56790*/  IMAD.U32 R0, RZ, RZ, UR5 ;  /* 0x00000005ff007e24 */ /* 0x004fc8000f8e00ff */
[----:B------:R-:W-:-:S05]  /*567a0*/  IMAD R0, R0, 0x10000, R52 ;  /* 0x0001000000007824 */ /* 0x000fca00078e0234 */
[----:B------:R-:W-:Y:S02]  /*567b0*/  IADD3 R3, R0, 0x100000, RZ ;  /* 0x0010000000037810 */ /* 0x000fe40007ffe0ff */
[----:B----4-:R-:W-:-:S04]  /*567c0*/  IADD3 R46, P1, R46, UR7, RZ ;  /* 0x000000072e2e7c10 */ /* 0x010fc8000ff3e0ff */
[----:B------:R-:W-:Y:S01]  /*567d0*/  IADD3.X R49, R49, UR6, RZ, P1, !PT ;  /* 0x0000000631317c10 */ /* 0x000fe20008ffe4ff */
[----:B------:R-:W-:Y:S01]  /*567e0*/  STL [R1+0x8c4], R46 ;  /* 0x0008c42e01007387 */ /* 0x000fe20000100800 */
[----:B------:R-:W-:Y:S02]  /*567f0*/  IMAD.MOV.U32 R36, RZ, RZ, R46 ;  /* 0x000000ffff247224 */ /* 0x000fe400078e002e */
        /* <DEDUP_REMOVED lines=122> */
[----:B------:R-:W-:Y:S02]  /*56fa0*/  IADD3 R0, R0, 0x100000, RZ ;  /* 0x0010000000007810 */ /* 0x000fe40007ffe0ff */
[----:B------:R-:W-:-:S02]  /*56fb0*/  LOP3.LUT R52, R53, 0x30, RZ, 0x3c, !PT ;  /* 0x0000003035347812 */ /* 0x000fc400078e3cff */
        /* <DEDUP_REMOVED lines=11> */
[----:B--2---:R-:W-:Y:S01]  /*57070*/  IMAD.MOV.U32 R36, RZ, RZ, R46 ;  /* 0x000000ffff247224 */ /* 0x004fe200078e002e */
[----:B------:R-:W-:Y:S03]  /*57080*/  STL [R1+0xc84], R46 ;  /* 0x000c842e01007387 */ /* 0x000fe60000100800 */
[----:B------:R-:W-:Y:S01]  /*57090*/  IMAD.MOV.U32 R37, RZ, RZ, R49 ;  /* 0x000000ffff257224 */ /* 0x000fe200078e0031 */
[----:B------:R1:W-:Y:S04]  /*570a0*/  STL [R1+0xc80], R49 ;  /* 0x000c803101007387 */ /* 0x0003e80000100800 */
[----:B------:R2:W-:Y:S04]  /*570b0*/  LDGSTS.E [R0+-0x50c00], [R36.64], P0 ;  /* 0xaf40000024007fae */ /* 0x0005e80008121848 */
[----:B-1----:R-:W4:Y:S01]  /*570c0*/  LDL.LU R49, [R1+0x9c8] ;  /* 0x0009c80001317983 */ /* 0x002f220000300800 */
[----:B------:R-:W-:-:S03]  /*570d0*/  IADD3 R43, P1, R43, UR7, RZ ;  /* 0x000000072b2b7c10 */ /* 0x000fc6000ff3e0ff */
[----:B------:R-:W4:Y:S01]  /*570e0*/  LDL.LU R46, [R1+0x9cc] ;  /* 0x0009cc00012e7983 */ /* 0x000f220000300800 */
[----:B------:R-:W-:Y:S01]  /*570f0*/  IADD3.X R44, R44, UR6, RZ, P1, !PT ;  /* 0x000000062c2c7c10 */ /* 0x000fe20008ffe4ff */
[----:B--2---:R-:W-:Y:S02]  /*57100*/  IMAD.U32 R0, RZ, RZ, UR5 ;  /* 0x00000005ff007e24 */ /* 0x004fe4000f8e00ff */
[----:B------:R-:W-:Y:S01]  /*57110*/  STL [R1+0x8cc], R43 ;  /* 0x0008cc2b01007387 */ /* 0x000fe20000100800 */
[----:B------:R-:W-:Y:S02]  /*57120*/  IMAD.MOV.U32 R36, RZ, RZ, R43 ;  /* 0x000000ffff247224 */ /* 0x000fe400078e002b */
[----:B------:R-:W-:Y:S01]  /*57130*/  IMAD.MOV.U32 R37, RZ, RZ, R44 ;  /* 0x000000ffff257224 */ /* 0x000fe200078e002c */
[----:B------:R1:W-:Y:S01]  /*57140*/  STL [R1+0x8c8], R44 ;  /* 0x0008c82c01007387 */ /* 0x0003e20000100800 */
[----:B------:R-:W-:-:S04]  /*57150*/  LEA R0, R0, R52, 0x10 ;  /* 0x0000003400007211 */ /* 0x000fc800078e80ff */
[----:B------:R-:W-:Y:S01]  /*57160*/  IADD3 R3, R0, 0x100000, RZ ;  /* 0x0010000000037810 */ /* 0x000fe20007ffe0ff */
[----:B-1----:R-:W3:Y:S01]  /*57170*/  LDL.LU R44, [R1+0xa08] ;  /* 0x000a0800012c7983 */ /* 0x002ee20000300800 */
[----:B------:R-:W-:-:S03]  /*57180*/  IADD3 R41, P1, R41, UR7, RZ ;  /* 0x0000000729297c10 */ /* 0x000fc6000ff3e0ff */
[----:B------:R-:W3:Y:S01]  /*57190*/  LDL.LU R43, [R1+0xa0c] ;  /* 0x000a0c00012b7983 */ /* 0x000ee20000300800 */
[----:B------:R-:W-:-:S03]  /*571a0*/  IADD3.X R42, R42, UR6, RZ, P1, !PT ;  /* 0x000000062a2a7c10 */ /* 0x000fc60008ffe4ff */
[----:B------:R1:W-:Y:S04]  /*571b0*/  LDGSTS.E [R3+-0x5fa00], [R36.64], P0 ;  /* 0xa060000024037fae */ /* 0x0003e80008121848 */
[----:B------:R-:W-:Y:S04]  /*571c0*/  STL [R1+0x90c], R41 ;  /* 0x00090c2901007387 */ /* 0x000fe80000100800 */
[----:B------:R1:W-:Y:S02]  /*571d0*/  STL [R1+0x908], R42 ;  /* 0x0009082a01007387 */ /* 0x0003e40000100800 */
[----:B-1----:R-:W-:Y:S01]  /*571e0*/  MOV R37, R42 ;  /* 0x0000002a00257202 */ /* 0x002fe20000000f00 */
[----:B------:R-:W-:Y:S01]  /*571f0*/  IMAD.MOV.U32 R36, RZ, RZ, R41 ;  /* 0x000000ffff247224 */ /* 0x000fe200078e0029 */
[----:B------:R-:W3:Y:S04]  /*57200*/  LDL.LU R42, [R1+0xa48] ;  /* 0x000a4800012a7983 */ /* 0x000ee80000300800 */
[----:B------:R-:W3:Y:S01]  /*57210*/  LDL.LU R41, [R1+0xa4c] ;  /* 0x000a4c0001297983 */ /* 0x000ee20000300800 */
[----:B------:R-:W-:-:S03]  /*57220*/  IADD3 R38, P1, R38, UR7, RZ ;  /* 0x0000000726267c10 */ /* 0x000fc6000ff3e0ff */
[----:B------:R1:W-:Y:S01]  /*57230*/  LDGSTS.E [R3+-0x5ea00], [R36.64], P0 ;  /* 0xa160000024037fae */ /* 0x0003e20008121848 */
[----:B------:R-:W-:-:S03]  /*57240*/  IADD3.X R39, R39, UR6, RZ, P1, !PT ;  /* 0x0000000627277c10 */ /* 0x000fc60008ffe4ff */
[----:B------:R-:W-:Y:S04]  /*57250*/  STL [R1+0x94c], R38 ;  /* 0x00094c2601007387 */ /* 0x000fe80000100800 */
[----:B------:R1:W-:Y:S02]  /*57260*/  STL [R1+0x948], R39 ;  /* 0x0009482701007387 */ /* 0x0003e40000100800 */
[----:B-1----:R-:W-:Y:S02]  /*57270*/  IMAD.MOV.U32 R37, RZ, RZ, R39 ;  /* 0x000000ffff257224 */ /* 0x002fe400078e0027 */
[----:B------:R-:W-:Y:S01]  /*57280*/  IMAD.MOV.U32 R36, RZ, RZ, R38 ;  /* 0x000000ffff247224 */ /* 0x000fe200078e0026 */
[----:B------:R-:W3:Y:S04]  /*57290*/  LDL.LU R39, [R1+0xa88] ;  /* 0x000a880001277983 */ /* 0x000ee80000300800 */
[----:B------:R-:W3:Y:S04]  /*572a0*/  LDL.LU R38, [R1+0xa8c] ;  /* 0x000a8c0001267983 */ /* 0x000ee80000300800 */
[----:B------:R1:W-:Y:S01]  /*572b0*/  LDGSTS.E [R3+-0x5da00], [R36.64], P0 ;  /* 0xa260000024037fae */ /* 0x0003e20008121848 */
[----:B---3--:R-:W-:-:S04]  /*572c0*/  IADD3 R47, P1, R47, UR7, RZ ;  /* 0x000000072f2f7c10 */ /* 0x008fc8000ff3e0ff */
[----:B------:R-:W-:Y:S01]  /*572d0*/  IADD3.X R48, R48, UR6, RZ, P1, !PT ;  /* 0x0000000630307c10 */ /* 0x000fe20008ffe4ff */
[----:B------:R-:W-:Y:S01]  /*572e0*/  STL [R1+0x98c], R47 ;  /* 0x00098c2f01007387 */ /* 0x000fe20000100800 */
[----:B-1----:R-:W-:Y:S02]  /*572f0*/  IMAD.MOV.U32 R36, RZ, RZ, R47 ;  /* 0x000000ffff247224 */ /* 0x002fe400078e002f */
[----:B------:R-:W-:Y:S01]  /*57300*/  MOV R37, R48 ;  /* 0x0000003000257202 */ /* 0x000fe20000000f00 */
[----:B------:R1:W-:Y:S04]  /*57310*/  STL [R1+0x988], R48 ;  /* 0x0009883001007387 */ /* 0x0003e80000100800 */
[----:B------:R3:W-:Y:S04]  /*57320*/  LDGSTS.E [R3+-0x5ca00], [R36.64], P0 ;  /* 0xa360000024037fae */ /* 0x0007e80008121848 */
[----:B-1----:R-:W2:Y:S04]  /*57330*/  LDL.LU R48, [R1+0xac8] ;  /* 0x000ac80001307983 */ /* 0x002ea80000300800 */
[----:B------:R-:W2:Y:S01]  /*57340*/  LDL.LU R47, [R1+0xacc] ;  /* 0x000acc00012f7983 */ /* 0x000ea20000300800 */
[----:B----4-:R-:W-:-:S04]  /*57350*/  IADD3 R46, P1, R46, UR7, RZ ;  /* 0x000000072e2e7c10 */ /* 0x010fc8000ff3e0ff */
[----:B------:R-:W-:Y:S01]  /*57360*/  IADD3.X R49, R49, UR6, RZ, P1, !PT ;  /* 0x0000000631317c10 */ /* 0x000fe20008ffe4ff */
        /* <DEDUP_REMOVED lines=28> */
[----:B---3--:R-:W-:Y:S02]  /*57530*/  IMAD.MOV.U32 R36, RZ, RZ, R38 ;  /* 0x000000ffff247224 */ /* 0x008fe400078e0026 */
[----:B------:R-:W-:Y:S01]  /*57540*/  MOV R37, R39 ;  /* 0x0000002700257202 */ /* 0x000fe20000000f00 */
[----:B------:R1:W-:Y:S04]  /*57550*/  STL [R1+0xa88], R39 ;  /* 0x000a882701007387 */ /* 0x0003e80000100800 */
[----:B------:R3:W-:Y:S04]  /*57560*/  LDGSTS.E [R3+-0x58a00], [R36.64], P0 ;  /* 0xa760000024037fae */ /* 0x0007e80008121848 */
[----:B-1----:R-:W4:Y:S04]  /*57570*/  LDL.LU R39, [R1+0xbc8] ;  /* 0x000bc80001277983 */ /* 0x002f280000300800 */
[----:B------:R-:W4:Y:S01]  /*57580*/  LDL.LU R38, [R1+0xbcc] ;  /* 0x000bcc0001267983 */ /* 0x000f220000300800 */
[----:B--2---:R-:W-:-:S04]  /*57590*/  IADD3 R47, P1, R47, UR7, RZ ;  /* 0x000000072f2f7c10 */ /* 0x004fc8000ff3e0ff */
[----:B------:R-:W-:Y:S01]  /*575a0*/  IADD3.X R48, R48, UR6, RZ, P1, !PT ;  /* 0x0000000630307c10 */ /* 0x000fe20008ffe4ff */
[----:B------:R-:W-:Y:S01]  /*575b0*/  STL [R1+0xacc], R47 ;  /* 0x000acc2f01007387 */ /* 0x000fe20000100800 */
[----:B---3--:R-:W-:-:S03]  /*575c0*/  IMAD.MOV.U32 R36, RZ, RZ, R47 ;  /* 0x000000ffff247224 */ /* 0x008fc600078e002f */
        /* <DEDUP_REMOVED lines=69> */
[----:B------:R-:W-:Y:S01]  /*57a20*/  IADD3 R41, P1, R41, UR7, RZ ;  /* 0x0000000729297c10 */ /* 0x000fe2000ff3e0ff */
[----:B--2---:R-:W-:-:S03]  /*57a30*/  IMAD.U32 R0, RZ, RZ, UR5 ;  /* 0x00000005ff007e24 */ /* 0x004fc6000f8e00ff */
[----:B------:R-:W-:Y:S01]  /*57a40*/  IADD3.X R42, R42, UR6, RZ, P1, !PT ;  /* 0x000000062a2a7c10 */ /* 0x000fe20008ffe4ff */
[----:B------:R-:W-:Y:S01]  /*57a50*/  IMAD R0, R0, 0x10000, R51 ;  /* 0x0001000000007824 */ /* 0x000fe200078e0233 */
[----:B------:R-:W-:Y:S01]  /*57a60*/  STL [R1+0x8d4], R41 ;  /* 0x0008d42901007387 */ /* 0x000fe20000100800 */
[----:B------:R-:W-:Y:S01]  /*57a70*/  IMAD.MOV.U32 R36, RZ, RZ, R41 ;  /* 0x000000ffff247224 */ /* 0x000fe200078e0029 */
[----:B------:R-:W-:Y:S02]  /*57a80*/  MOV R37, R42 ;  /* 0x0000002a00257202 */ /* 0x000fe40000000f00 */
[----:B------:R1:W-:Y:S01]  /*57a90*/  STL [R1+0x8d0], R42 ;  /* 0x0008d02a01007387 */ /* 0x0003e20000100800 */
[----:B------:R-:W-:-:S05]  /*57aa0*/  IADD3 R3, R0, 0x100000, RZ ;  /* 0x0010000000037810 */ /* 0x000fca0007ffe0ff */
        /* <DEDUP_REMOVED lines=147> */
[----:B------:R-:W-:Y:S01]  /*583e0*/  IMAD.U32 R0, RZ, RZ, UR5 ;  /* 0x00000005ff007e24 */ /* 0x000fe2000f8e00ff */
[----:B------:R-:W-:-:S04]  /*583f0*/  LOP3.LUT R51, R252, 0x50, RZ, 0x3c, !PT ;  /* 0x00000050fc337812 */ /* 0x000fc800078e3cff */
[----:B------:R-:W-:-:S04]  /*58400*/  LEA R0, R0, R51, 0x10 ;  /* 0x0000003300007211 */ /* 0x000fc800078e80ff */
[----:B------:R-:W-:-:S05]  /*58410*/  IADD3 R3, R0, 0x100000, RZ ;  /* 0x0010000000037810 */ /* 0x000fca0007ffe0ff */
        /* <DEDUP_REMOVED lines=133> */
[----:B-1----:R-:W4:Y:S04]  /*58c70*/  LDL.LU R39, [R1+0x9e0] ;  /* 0x0009e00001277983 */ /* 0x002f280000300800 */
[----:B------:R-:W4:Y:S01]  /*58c80*/  LDL.LU R38, [R1+0x9e4] ;  /* 0x0009e40001267983 */ /* 0x000f220000300800 */
[----:B------:R-:W-:-:S05]  /*58c90*/  IADD3 R0, R0, 0x100000, RZ ;  /* 0x0010000000007810 */ /* 0x000fca0007ffe0ff */
[----:B------:R1:W-:Y:S02]  /*58ca0*/  LDGSTS.E [R0+-0x50600], [R36.64], P0 ;  /* 0xafa0000024007fae */ /* 0x0003e40008121848 */
[----:B-1----:R-:W-:-:S04]  /*58cb0*/  IMAD.U32 R0, RZ, RZ, UR5 ;  /* 0x00000005ff007e24 */ /* 0x002fc8000f8e00ff */
[----:B------:R-:W-:-:S05]  /*58cc0*/  IMAD R0, R0, 0x10000, R50 ;  /* 0x0001000000007824 */ /* 0x000fca00078e0232 */
[----:B------:R-:W-:Y:S02]  /*58cd0*/  IADD3 R3, R0, 0x100000, RZ ;  /* 0x0010000000037810 */ /* 0x000fe40007ffe0ff */
[----:B---3--:R-:W-:-:S04]  /*58ce0*/  IADD3 R47, P1, R47, UR7, RZ ;  /* 0x000000072f2f7c10 */ /* 0x008fc8000ff3e0ff */
[----:B------:R-:W-:Y:S01]  /*58cf0*/  IADD3.X R48, R48, UR6, RZ, P1, !PT ;  /* 0x0000000630307c10 */ /* 0x000fe20008ffe4ff */
[----:B------:R-:W-:Y:S01]  /*58d00*/  STL [R1+0x8e4], R47 ;  /* 0x0008e42f01007387 */ /* 0x000fe20000100800 */
[----:B------:R-:W-:Y:S02]  /*58d10*/  IMAD.MOV.U32 R36, RZ, RZ, R47 ;  /* 0x000000ffff247224 */ /* 0x000fe400078e002f */
        /* <DEDUP_REMOVED lines=127> */
[----:B------:R1:W-:Y:S01]  /*59510*/  STL [R1+0xc60], R39 ;  /* 0x000c602701007387 */ /* 0x0003e20000100800 */
[----:B------:R-:W-:-:S03]  /*59520*/  IADD3 R0, R0, 0x100000, RZ ;  /* 0x0010000000007810 */ /* 0x000fc60007ffe0ff */
[----:B------:R2:W-:Y:S04]  /*59530*/  LDGSTS.E [R3+-0x51400], [R36.64], P0 ;  /* 0xaec0000024037fae */ /* 0x0005e80008121848 */
[----:B-1----:R-:W4:Y:S04]  /*59540*/  LDL.LU R39, [R1+0x9a8] ;  /* 0x0009a80001277983 */ /* 0x002f280000300800 */
[----:B------:R-:W4:Y:S01]  /*59550*/  LDL.LU R38, [R1+0x9ac] ;  /* 0x0009ac0001267983 */ /* 0x000f220000300800 */
[----:B------:R-:W-:Y:S02]  /*59560*/  LOP3.LUT R45, R45, 0x70, RZ, 0x3c, !PT ;  /* 0x000000702d2d7812 */ /* 0x000fe400078e3cff */
[----:B---3--:R-:W-:-:S04]  /*59570*/  IADD3 R47, P1, R47, UR7, RZ ;  /* 0x000000072f2f7c10 */ /* 0x008fc8000ff3e0ff */
[----:B------:R-:W-:Y:S01]  /*59580*/  IADD3.X R48, R48, UR6, RZ, P1, !PT ;  /* 0x0000000630307c10 */ /* 0x000fe20008ffe4ff */
[----:B--2---:R-:W-:-:S04]  /*59590*/  IMAD.MOV.U32 R36, RZ, RZ, R47 ;  /* 0x000000ffff247224 */ /* 0x004fc800078e002f */
[----:B------:R-:W-:Y:S01]  /*595a0*/  IMAD.MOV.U32 R37, RZ, RZ, R48 ;  /* 0x000000ffff257224 */ /* 0x000fe200078e0030 */
[----:B------:R-:W-:Y:S04]  /*595b0*/  STL [R1+0xca4], R47 ;  /* 0x000ca42f01007387 */ /* 0x000fe80000100800 */
[----:B------:R1:W-:Y:S04]  /*595c0*/  LDGSTS.E [R0+-0x50400], [R36.64], P0 ;  /* 0xafc0000024007fae */ /* 0x0003e80008121848 */
[----:B------:R2:W-:Y:S01]  /*595d0*/  STL [R1+0xca0], R48 ;  /* 0x000ca03001007387 */ /* 0x0005e20000100800 */
[----:B-1----:R-:W-:-:S03]  /*595e0*/  IMAD.U32 R0, RZ, RZ, UR5 ;  /* 0x00000005ff007e24 */ /* 0x002fc6000f8e00ff */
[----:B--2---:R-:W2:Y:S02]  /*595f0*/  LDL.LU R48, [R1+0x9e8] ;  /* 0x0009e80001307983 */ /* 0x004ea40000300800 */
[----:B------:R-:W-:Y:S02]  /*59600*/  LEA R0, R0, R45, 0x10 ;  /* 0x0000002d00007211 */ /* 0x000fe400078e80ff */
[----:B------:R-:W3:Y:S02]  /*59610*/  LDL.LU R47, [R1+0x9ec] ;  /* 0x0009ec00012f7983 */ /* 0x000ee40000300800 */
[----:B------:R-:W-:Y:S02]  /*59620*/  IADD3 R3, R0, 0x100000, RZ ;  /* 0x0010000000037810 */ /* 0x000fe40007ffe0ff */
[----:B------:R-:W2:Y:S01]  /*59630*/  LDL.LU R45, [R1+0xa2c] ;  /* 0x000a2c00012d7983 */ /* 0x000ea20000300800 */
[----:B----4-:R-:W-:-:S04]  /*59640*/  IADD3 R46, P1, R46, UR7, RZ ;  /* 0x000000072e2e7c10 */ /* 0x010fc8000ff3e0ff */
[----:B------:R-:W-:Y:S01]  /*59650*/  IADD3.X R49, R49, UR6, RZ, P1, !PT ;  /* 0x0000000631317c10 */ /* 0x000fe20008ffe4ff */
[----:B------:R-:W-:Y:S01]  /*59660*/  IMAD.MOV.U32 R36, RZ, RZ, R46 ;  /* 0x000000ffff247224 */ /* 0x000fe200078e002e */
[----:B------:R1:W-:Y:S03]  /*59670*/  STL [R1+0x8ec], R46 ;  /* 0x0008ec2e01007387 */ /* 0x0003e60000100800 */
[----:B------:R-:W-:Y:S01]  /*59680*/  IMAD.MOV.U32 R37, RZ, RZ, R49 ;  /* 0x000000ffff257224 */ /* 0x000fe200078e0031 */
[----:B------:R-:W-:Y:S04]  /*59690*/  STL [R1+0x8e8], R49 ;  /* 0x0008e83101007387 */ /* 0x000fe80000100800 */
[----:B------:R4:W-:Y:S04]  /*596a0*/  LDGSTS.E [R3+-0x5f200], [R36.64], P0 ;  /* 0xa0e0000024037fae */ /* 0x0009e80008121848 */
[----:B-1----:R-:W2:Y:S01]  /*596b0*/  LDL.LU R46, [R1+0xa28] ;  /* 0x000a2800012e7983 */ /* 0x002ea20000300800 */
[----:B------:R-:W-:-:S04]  /*596c0*/  IADD3 R43, P1, R43, UR7, RZ ;  /* 0x000000072b2b7c10 */ /* 0x000fc8000ff3e0ff */
[----:B------:R-:W-:Y:S01]  /*596d0*/  IADD3.X R44, R44, UR6, RZ, P1, !PT ;  /* 0x000000062c2c7c10 */ /* 0x000fe20008ffe4ff */
[----:B------:R-:W-:Y:S01]  /*596e0*/  STL [R1+0x92c], R43 ;  /* 0x00092c2b01007387 */ /* 0x000fe20000100800 */
[----:B----4-:R-:W-:Y:S02]  /*596f0*/  IMAD.MOV.U32 R36, RZ, RZ, R43 ;  /* 0x000000ffff247224 */ /* 0x010fe400078e002b */
[----:B------:R-:W-:Y:S01]  /*59700*/  MOV R37, R44 ;  /* 0x0000002c00257202 */ /* 0x000fe20000000f00 */
[----:B------:R1:W-:Y:S04]  /*59710*/  STL [R1+0x928], R44 ;  /* 0x0009282c01007387 */ /* 0x0003e80000100800 */
[----:B------:R4:W-:Y:S04]  /*59720*/  LDGSTS.E [R3+-0x5e200], [R36.64], P0 ;  /* 0xa1e0000024037fae */ /* 0x0009e80008121848 */
[----:B-1----:R-:W2:Y:S04]  /*59730*/  LDL.LU R44, [R1+0xa68] ;  /* 0x000a6800012c7983 */ /* 0x002ea80000300800 */
[----:B------:R-:W2:Y:S01]  /*59740*/  LDL.LU R43, [R1+0xa6c] ;  /* 0x000a6c00012b7983 */ /* 0x000ea20000300800 */
[----:B------:R-:W-:-:S04]  /*59750*/  IADD3 R41, P1, R41, UR7, RZ ;  /* 0x0000000729297c10 */ /* 0x000fc8000ff3e0ff */
[----:B------:R-:W-:Y:S01]  /*59760*/  IADD3.X R42, R42, UR6, RZ, P1, !PT ;  /* 0x000000062a2a7c10 */ /* 0x000fe20008ffe4ff */
[----:B------:R-:W-:Y:S01]  /*59770*/  STL [R1+0x96c], R41 ;  /* 0x00096c2901007387 */ /* 0x000fe20000100800 */
[----:B----4-:R-:W-:-:S03]  /*59780*/  IMAD.MOV.U32 R36, RZ, RZ, R41 ;  /* 0x000000ffff247224 */ /* 0x010fc600078e0029 */
[----:B------:R1:W-:Y:S01]  /*59790*/  STL [R1+0x968], R42 ;  /* 0x0009682a01007387 */ /* 0x0003e20000100800 */
[----:B------:R-:W-:-:S05]  /*597a0*/  IMAD.MOV.U32 R37, RZ, RZ, R42 ;  /* 0x000000ffff257224 */ /* 0x000fca00078e002a */
[----:B------:R4:W-:Y:S04]  /*597b0*/  LDGSTS.E [R3+-0x5d200], [R36.64], P0 ;  /* 0xa2e0000024037fae */ /* 0x0009e80008121848 */
[----:B-1----:R-:W2:Y:S04]  /*597c0*/  LDL.LU R42, [R1+0xaa8] ;  /* 0x000aa800012a7983 */ /* 0x002ea80000300800 */
[----:B------:R-:W2:Y:S01]  /*597d0*/  LDL.LU R41, [R1+0xaac] ;  /* 0x000aac0001297983 */ /* 0x000ea20000300800 */
        /* <DEDUP_REMOVED lines=9> */
[----:B---3--:R-:W-:-:S04]  /*59870*/  IADD3 R47, P1, R47, UR7, RZ ;  /* 0x000000072f2f7c10 */ /* 0x008fc8000ff3e0ff */
[----:B--2---:R-:W-:Y:S02]  /*59880*/  IADD3.X R48, R48, UR6, RZ, P1, !PT ;  /* 0x0000000630307c10 */ /* 0x004fe40008ffe4ff */
[----:B------:R-:W-:Y:S01]  /*59890*/  IADD3 R45, P1, R45, UR7, RZ ;  /* 0x000000072d2d7c10 */ /* 0x000fe2000ff3e0ff */
[----:B------:R-:W-:Y:S04]  /*598a0*/  STL [R1+0x9ec], R47 ;  /* 0x0009ec2f01007387 */ /* 0x000fe80000100800 */
[----:B------:R1:W-:Y:S04]  /*598b0*/  STL [R1+0x9e8], R48 ;  /* 0x0009e83001007387 */ /* 0x0003e80000100800 */
[----:B------:R-:W2:Y:S04]  /*598c0*/  LDL.LU R51, [R1+0xb2c] ;  /* 0x000b2c0001337983 */ /* 0x000ea80000300800 */
[----:B------:R-:W-:Y:S01]  /*598d0*/  STL [R1+0xa2c], R45 ;  /* 0x000a2c2d01007387 */ /* 0x000fe20000100800 */
[----:B----4-:R-:W-:-:S02]  /*598e0*/  IMAD.MOV.U32 R36, RZ, RZ, R47 ;  /* 0x000000ffff247224 */ /* 0x010fc400078e002f */
[----:B------:R-:W-:-:S05]  /*598f0*/  IMAD.MOV.U32 R37, RZ, RZ, R48 ;  /* 0x000000ffff257224 */ /* 0x000fca00078e0030 */
[----:B------:R3:W-:Y:S01]  /*59900*/  LDGSTS.E [R3+-0x5b200], [R36.64], P0 ;  /* 0xa4e0000024037fae */ /* 0x0007e20008121848 */
[----:B------:R-:W-:-:S05]  /*59910*/  IADD3.X R46, R46, UR6, RZ, P1, !PT ;  /* 0x000000062e2e7c10 */ /* 0x000fca0008ffe4ff */
[----:B------:R4:W-:Y:S04]  /*59920*/  STL [R1+0xa28], R46 ;  /* 0x000a282e01007387 */ /* 0x0009e80000100800 */
[----:B------:R-:W2:Y:S04]  /*59930*/  LDL.LU R52, [R1+0xb28] ;  /* 0x000b280001347983 */ /* 0x000ea80000300800 */
[----:B------:R-:W2:Y:S04]  /*59940*/  LDL.LU R50, [R1+0xb68] ;  /* 0x000b680001327983 */ /* 0x000ea80000300800 */
[----:B------:R-:W2:Y:S01]  /*59950*/  LDL.LU R49, [R1+0xb6c] ;  /* 0x000b6c0001317983 */ /* 0x000ea20000300800 */
[----:B------:R-:W-:-:S04]  /*59960*/  IADD3 R43, P1, R43, UR7, RZ ;  /* 0x000000072b2b7c10 */ /* 0x000fc8000ff3e0ff */
[----:B------:R-:W-:Y:S01]  /*59970*/  IADD3.X R44, R44, UR6, RZ, P1, !PT ;  /* 0x000000062c2c7c10 */ /* 0x000fe20008ffe4ff */
[----:B------:R-:W-:Y:S04]  /*59980*/  STL [R1+0xa6c], R43 ;  /* 0x000a6c2b01007387 */ /* 0x000fe80000100800 */
[----:B------:R4:W-:Y:S04]  /*59990*/  STL [R1+0xa68], R44 ;  /* 0x000a682c01007387 */ /* 0x0009e80000100800 */
[----:B-1----:R-:W2:Y:S01]  /*599a0*/  LDL.LU R48, [R1+0xba8] ;  /* 0x000ba80001307983 */ /* 0x002ea20000300800 */
[----:B---3--:R-:W-:-:S03]  /*599b0*/  MOV R37, R46 ;  /* 0x0000002e00257202 */ /* 0x008fc60000000f00 */
[----:B------:R-:W3:Y:S01]  /*599c0*/  LDL.LU R47, [R1+0xbac] ;  /* 0x000bac00012f7983 */ /* 0x000ee20000300800 */
[----:B------:R-:W-:-:S03]  /*599d0*/  IMAD.MOV.U32 R36, RZ, RZ, R45 ;  /* 0x000000ffff247224 */ /* 0x000fc600078e002d */
[----:B----4-:R-:W4:Y:S04]  /*599e0*/  LDL.LU R46, [R1+0xbe8] ;  /* 0x000be800012e7983 */ /* 0x010f280000300800 */
[----:B------:R-:W4:Y:S01]  /*599f0*/  LDL.LU R45, [R1+0xbec] ;  /* 0x000bec00012d7983 */ /* 0x000f220000300800 */
[----:B------:R-:W-:-:S03]  /*59a00*/  IADD3 R41, P1, R41, UR7, RZ ;  /* 0x0000000729297c10 */ /* 0x000fc6000ff3e0ff */
[----:B------:R1:W-:Y:S01]  /*59a10*/  LDGSTS.E [R3+-0x5a200], [R36.64], P0 ;  /* 0xa5e0000024037fae */ /* 0x0003e20008121848 */
[----:B------:R-:W-:-:S03]  /*59a20*/  IADD3.X R42, R42, UR6, RZ, P1, !PT ;  /* 0x000000062a2a7c10 */ /* 0x000fc60008ffe4ff */
[----:B------:R1:W-:Y:S04]  /*59a30*/  STL [R1+0xaac], R41 ;  /* 0x000aac2901007387 */ /* 0x0003e80000100800 */
[----:B------:R1:W-:Y:S02]  /*59a40*/  STL [R1+0xaa8], R42 ;  /* 0x000aa82a01007387 */ /* 0x0003e40000100800 */
[----:B-1----:R-:W-:Y:S02]  /*59a50*/  IMAD.MOV.U32 R36, RZ, RZ, R43 ;  /* 0x000000ffff247224 */ /* 0x002fe400078e002b */
[----:B------:R-:W-:Y:S02]  /*59a60*/  IMAD.MOV.U32 R37, RZ, RZ, R44 ;  /* 0x000000ffff257224 */ /* 0x000fe400078e002c */
[----:B------:R-:W4:Y:S04]  /*59a70*/  LDL.LU R44, [R1+0xc28] ;  /* 0x000c2800012c7983 */ /* 0x000f280000300800 */
[----:B------:R-:W4:Y:S01]  /*59a80*/  LDL.LU R43, [R1+0xc2c] ;  /* 0x000c2c00012b7983 */ /* 0x000f220000300800 */
[----:B------:R-:W-:-:S03]  /*59a90*/  IADD3 R38, P1, R38, UR7, RZ ;  /* 0x0000000726267c10 */ /* 0x000fc6000ff3e0ff */
[----:B------:R1:W-:Y:S01]  /*59aa0*/  LDGSTS.E [R3+-0x59200], [R36.64], P0 ;  /* 0xa6e0000024037fae */ /* 0x0003e20008121848 */
[----:B------:R-:W-:Y:S01]  /*59ab0*/  IADD3.X R39, R39, UR6, RZ, P1, !PT ;  /* 0x0000000627277c10 */ /* 0x000fe20008ffe4ff */
[----:B-1----:R-:W-:Y:S02]  /*59ac0*/  IMAD.MOV.U32 R36, RZ, RZ, R41 ;  /* 0x000000ffff247224 */ /* 0x002fe400078e0029 */
[----:B------:R-:W4:Y:S01]  /*59ad0*/  LDL.LU R41, [R1+0xc6c] ;  /* 0x000c6c0001297983 */ /* 0x000f220000300800 */
[----:B------:R-:W-:-:S03]  /*59ae0*/  MOV R37, R42 ;  /* 0x0000002a00257202 */ /* 0x000fc60000000f00 */
[----:B------:R-:W-:Y:S04]  /*59af0*/  STL [R1+0xaec], R38 ;  /* 0x000aec2601007387 */ /* 0x000fe80000100800 */
[----:B------:R1:W-:Y:S04]  /*59b00*/  STL [R1+0xae8], R39 ;  /* 0x000ae82701007387 */ /* 0x0003e80000100800 */
[----:B------:R-:W4:Y:S04]  /*59b10*/  LDL.LU R42, [R1+0xc68] ;  /* 0x000c6800012a7983 */ /* 0x000f280000300800 */
[----:B------:R1:W-:Y:S02]  /*59b20*/  LDGSTS.E [R3+-0x58200], [R36.64], P0 ;  /* 0xa7e0000024037fae */ /* 0x0003e40008121848 */
[----:B-1----:R-:W-:-:S02]  /*59b30*/  IMAD.MOV.U32 R37, RZ, RZ, R39 ;  /* 0x000000ffff257224 */ /* 0x002fc400078e0027 */
[----:B------:R-:W-:Y:S01]  /*59b40*/  IMAD.MOV.U32 R36, RZ, RZ, R38 ;  /* 0x000000ffff247224 */ /* 0x000fe200078e0026 */
[----:B------:R-:W4:Y:S04]  /*59b50*/  LDL.LU R39, [R1+0xca8] ;  /* 0x000ca80001277983 */ /* 0x000f280000300800 */
[----:B------:R-:W4:Y:S04]  /*59b60*/  LDL.LU R38, [R1+0xcac] ;  /* 0x000cac0001267983 */ /* 0x000f280000300800 */
[----:B------:R1:W-:Y:S01]  /*59b70*/  LDGSTS.E [R3+-0x57200], [R36.64], P0 ;  /* 0xa8e0000024037fae */ /* 0x0003e20008121848 */
[----:B------:R-:W-:-:S05]  /*59b80*/  IMAD.MOV.U32 R252, RZ, RZ, 0x7f ;  /* 0x0000007ffffc7424 */ /* 0x000fca00078e00ff */
[----:B------:R-:W-:Y:S02]  /*59b90*/  IADD3 R252, R252, c[0x0][0x180], RZ ;  /* 0x00006000fcfc7a10 */ /* 0x000fe40007ffe0ff */
[----:B------:R-:W-:Y:S02]  /*59ba0*/  IADD3 R40, R40, 0x1, RZ ;  /* 0x0000000128287810 */ /* 0x000fe40007ffe0ff */
[----:B------:R-:W-:Y:S01]  /*59bb0*/  IADD3 R0, R0, 0x100000, RZ ;  /* 0x0010000000007810 */ /* 0x000fe20007ffe0ff */
[C---:B------:R-:W-:Y:S08]  /*59bc0*/  HMMA.1688.F32.TF32 R244, R236.reuse, R62, R132 ;  /* 0x0000003eecf4723c */ /* 0x040ff00000081084 */
[----:B------:R-:W-:Y:S01]  /*59bd0*/  HMMA.1688.F32.TF32 R232, R236, R66, R128 ;  /* 0x00000042ece8723c */ /* 0x000fe20000081080 */
[----:B--2---:R-:W-:-:S05]  /*59be0*/  IADD3 R51, P1, R51, UR7, RZ ;  /* 0x0000000733337c10 */ /* 0x004fca000ff3e0ff */
[----:B-1----:R-:W-:Y:S01]  /*59bf0*/  IMAD.MOV.U32 R36, RZ, RZ, R51 ;  /* 0x000000ffff247224 */ /* 0x002fe200078e0033 */
[----:B------:R-:W-:Y:S01]  /*59c00*/  STL [R1+0xb2c], R51 ;  /* 0x000b2c3301007387 */ /* 0x000fe20000100800 */
[----:B------:R-:W-:-:S04]  /*59c10*/  IADD3.X R52, R52, UR6, RZ, P1, !PT ;  /* 0x0000000634347c10 */ /* 0x000fc80008ffe4ff */
[----:B------:R-:W-:Y:S02]  /*59c20*/  MOV R37, R52 ;  /* 0x0000003400257202 */ /* 0x000fe40000000f00 */
[----:B------:R-:W-:-:S03]  /*59c30*/  IADD3 R49, P1, R49, UR7, RZ ;  /* 0x0000000731317c10 */ /* 0x000fc6000ff3e0ff */
[----:B------:R1:W-:Y:S01]  /*59c40*/  LDGSTS.E [R3+-0x56200], [R36.64], P0 ;  /* 0xa9e0000024037fae */ /* 0x0003e20008121848 */
[----:B------:R-:W-:Y:S01]  /*59c50*/  IADD3.X R50, R50, UR6, RZ, P1, !PT ;  /* 0x0000000632327c10 */ /* 0x000fe20008ffe4ff */
[----:B-1----:R-:W-:-:S04]  /*59c60*/  IMAD.MOV.U32 R36, RZ, RZ, R49 ;  /* 0x000000ffff247224 */ /* 0x002fc800078e0031 */
[----:B------:R-:W-:-:S05]  /*59c70*/  IMAD.MOV.U32 R37, RZ, RZ, R50 ;  /* 0x000000ffff257224 */ /* 0x000fca00078e0032 */
[----:B------:R1:W-:Y:S01]  /*59c80*/  LDGSTS.E [R3+-0x55200], [R36.64], P0 ;  /* 0xaae0000024037fae */ /* 0x0003e20008121848 */
[----:B---3--:R-:W-:-:S04]  /*59c90*/  IADD3 R47, P1, R47, UR7, RZ ;  /* 0x000000072f2f7c10 */ /* 0x008fc8000ff3e0ff */
[----:B------:R-:W-:Y:S01]  /*59ca0*/  IADD3.X R48, R48, UR6, RZ, P1, !PT ;  /* 0x0000000630307c10 */ /* 0x000fe20008ffe4ff */
[----:B-1----:R-:W-:Y:S01]  /*59cb0*/  IMAD.MOV.U32 R36, RZ, RZ, R47 ;  /* 0x000000ffff247224 */ /* 0x002fe200078e002f */
[----:B----4-:R-:W-:Y:S02]  /*59cc0*/  IADD3 R45, P1, R45, UR7, RZ ;  /* 0x000000072d2d7c10 */ /* 0x010fe4000ff3e0ff */
[----:B------:R-:W-:Y:S02]  /*59cd0*/  MOV R37, R48 ;  /* 0x0000003000257202 */ /* 0x000fe40000000f00 */
[----:B------:R-:W-:-:S03]  /*59ce0*/  IADD3.X R46, R46, UR6, RZ, P1, !PT ;  /* 0x000000062e2e7c10 */ /* 0x000fc60008ffe4ff */
[----:B------:R1:W-:Y:S04]  /*59cf0*/  LDGSTS.E [R3+-0x54200], [R36.64], P0 ;  /* 0xabe0000024037fae */ /* 0x0003e80008121848 */
[----:B------:R-:W-:Y:S01]  /*59d00*/  STL [R1+0xb28], R52 ;  /* 0x000b283401007387 */ /* 0x000fe20000100800 */
[----:B-1----:R-:W-:Y:S02]  /*59d10*/  IMAD.MOV.U32 R36, RZ, RZ, R45 ;  /* 0x000000ffff247224 */ /* 0x002fe400078e002d */
[----:B------:R-:W-:Y:S01]  /*59d20*/  IMAD.MOV.U32 R37, RZ, RZ, R46 ;  /* 0x000000ffff257224 */ /* 0x000fe200078e002e */
[----:B------:R-:W-:-:S04]  /*59d30*/  IADD3 R43, P1, R43, UR7, RZ ;  /* 0x000000072b2b7c10 */ /* 0x000fc8000ff3e0ff */
[----:B------:R1:W-:Y:S01]  /*59d40*/  LDGSTS.E [R3+-0x53200], [R36.64], P0 ;  /* 0xace0000024037fae */ /* 0x0003e20008121848 */
[----:B------:R-:W-:-:S03]  /*59d50*/  IADD3.X R44, R44, UR6, RZ, P1, !PT ;  /* 0x000000062c2c7c10 */ /* 0x000fc60008ffe4ff */
[----:B------:R-:W-:Y:S04]  /*59d60*/  STL [R1+0xb6c], R49 ;  /* 0x000b6c3101007387 */ /* 0x000fe80000100800 */
[----:B------:R-:W-:Y:S01]  /*59d70*/  STL [R1+0xb68], R50 ;  /* 0x000b683201007387 */ /* 0x000fe20000100800 */
[----:B-1----:R-:W-:Y:S01]  /*59d80*/  IMAD.MOV.U32 R36, RZ, RZ, R43 ;  /* 0x000000ffff247224 */ /* 0x002fe200078e002b */
[----:B------:R-:W-:Y:S02]  /*59d90*/  MOV R37, R44 ;  /* 0x0000002c00257202 */ /* 0x000fe40000000f00 */
[----:B------:R-:W-:Y:S01]  /*59da0*/  IADD3 R41, P1, R41, UR7, RZ ;  /* 0x0000000729297c10 */ /* 0x000fe2000ff3e0ff */
[----:B------:R-:W-:Y:S04]  /*59db0*/  STL [R1+0xbac], R47 ;  /* 0x000bac2f01007387 */ /* 0x000fe80000100800 */
[----:B------:R-:W-:Y:S04]  /*59dc0*/  STL [R1+0xba8], R48 ;  /* 0x000ba83001007387 */ /* 0x000fe80000100800 */
[----:B------:R1:W-:Y:S01]  /*59dd0*/  LDGSTS.E [R3+-0x52200], [R36.64], P0 ;  /* 0xade0000024037fae */ /* 0x0003e20008121848 */
[----:B------:R-:W-:-:S03]  /*59de0*/  IADD3.X R42, R42, UR6, RZ, P1, !PT ;  /* 0x000000062a2a7c10 */ /* 0x000fc60008ffe4ff */
[----:B------:R-:W-:Y:S04]  /*59df0*/  STL [R1+0xbec], R45 ;  /* 0x000bec2d01007387 */ /* 0x000fe80000100800 */
[----:B------:R-:W-:Y:S01]  /*59e00*/  STL [R1+0xbe8], R46 ;  /* 0x000be82e01007387 */ /* 0x000fe20000100800 */
[----:B-1----:R-:W-:Y:S02]  /*59e10*/  IMAD.MOV.U32 R36, RZ, RZ, R41 ;  /* 0x000000ffff247224 */ /* 0x002fe400078e0029 */
[----:B------:R-:W-:Y:S01]  /*59e20*/  IMAD.MOV.U32 R37, RZ, RZ, R42 ;  /* 0x000000ffff257224 */ /* 0x000fe200078e002a */
[----:B------:R-:W-:Y:S04]  /*59e30*/  STL [R1+0xc2c], R43 ;  /* 0x000c2c2b01007387 */ /* 0x000fe80000100800 */
[----:B------:R-:W-:Y:S04]  /*59e40*/  STL [R1+0xc28], R44 ;  /* 0x000c282c01007387 */ /* 0x000fe80000100800 */
[----:B------:R-:W-:Y:S01]  /*59e50*/  STL [R1+0xc6c], R41 ;  /* 0x000c6c2901007387 */ /* 0x000fe20000100800 */
[----:B------:R-:W-:-:S03]  /*59e60*/  IADD3 R38, P1, R38, UR7, RZ ;  /* 0x0000000726267c10 */ /* 0x000fc6000ff3e0ff */
[----:B------:R-:W-:Y:S04]  /*59e70*/  STL [R1+0xc68], R42 ;  /* 0x000c682a01007387 */ /* 0x000fe80000100800 */
[----:B------:R1:W-:Y:S01]  /*59e80*/  LDGSTS.E [R3+-0x51200], [R36.64], P0 ;  /* 0xaee0000024037fae */ /* 0x0003e20008121848 */
[----:B------:R-:W-:-:S03]  /*59e90*/  IADD3.X R39, R39, UR6, RZ, P1, !PT ;  /* 0x0000000627277c10 */ /* 0x000fc60008ffe4ff */
[----:B------:R2:W-:Y:S01]  /*59ea0*/  STL [R1+0xcac], R38 ;  /* 0x000cac2601007387 */ /* 0x0005e20000100800 */
[----:B-1----:R-:W-:Y:S02]  /*59eb0*/  MOV R36, R38 ;  /* 0x0000002600247202 */ /* 0x002fe40000000f00 */
[----:B--2---:R-:W-:Y:S01]  /*59ec0*/  SHF.R.S32.HI R38, RZ, 0x1f, R252 ;  /* 0x0000001fff267819 */ /* 0x004fe200000114fc */
[----:B------:R1:W-:Y:S01]  /*59ed0*/  STL [R1+0xca8], R39 ;  /* 0x000ca82701007387 */ /* 0x0003e20000100800 */
[----:B------:R-:W-:Y:S02]  /*59ee0*/  IMAD.MOV.U32 R37, RZ, RZ, R39 ;  /* 0x000000ffff257224 */ /* 0x000fe400078e0027 */
[----:B------:R-:W-:Y:S01]  /*59ef0*/  LEA.HI R38, R38, R252, RZ, 0x7 ;  /* 0x000000fc26267211 */ /* 0x000fe200078f38ff */
[----:B------:R1:W-:Y:S03]  /*59f00*/  STL [R1+0x3a8], R40 ;  /* 0x0003a82801007387 */ /* 0x0003e60000100800 */
[----:B------:R-:W-:Y:S01]  /*59f10*/  SHF.R.S32.HI R38, RZ, 0x7, R38 ;  /* 0x00000007ff267819 */ /* 0x000fe20000011426 */
[----:B------:R1:W-:Y:S03]  /*59f20*/  LDGSTS.E [R0+-0x50200], [R36.64], P0 ;  /* 0xafe0000024007fae */ /* 0x0003e60008121848 */
[----:B------:R-:W-:Y:S01]  /*59f30*/  ISETP.NE.U32.AND P0, PT, R40, R38, PT ;  /* 0x000000262800720c */ /* 0x000fe20003f05070 */
[----:B------:R-:W0:Y:S11]  /*59f40*/  LDGDEPBAR ;  /* 0x00000000000079af */ /* 0x000e360000000000 */
[----:B------:R-:W-:Y:S01]  /*59f50*/  @!UPT UIADD3 URZ, URZ, URZ, URZ ;  /* 0x0000003f3f3ff290 */ /* 0x000fe2000fffe03f */
[----:B-1----:R-:W-:Y:S01]  /*59f60*/  @!P0 CALL.REL.NOINC `(.L_x_0) ;  /* 0x0000001000008944 */ /* 0x002fe20003c00000 */
[----:B------:R-:W-:Y:S05]  /*59f70*/  BRA `(.L_x_1) ;  /* 0xfffd80e000007947 */ /* 0x000fea000383ffff */
.L_x_0:
[----:B----4-:R-:W2:Y:S01]  /*59f80*/  LDL.LU R41, [R1+0x105c] ;  /* 0x00105c0001297983 */ /* 0x010ea20000300800 */
[----:B------:R-:W-:-:S04]  /*59f90*/  DEPBAR.LE SB0, 0x0 ;  /* 0x000080000000791a */ /* 0x000fc80000000000 */
[----:B------:R-:W3:Y:S04]  /*59fa0*/  LDL.LU R40, [R1+0x1058] ;  /* 0x0010580001287983 */ /* 0x000ee80000300800 */
[----:B------:R-:W1:Y:S04]  /*59fb0*/  S2R R42, SR_TID.X ;  /* 0x00000000002a7919 */ /* 0x000e680000002100 */
[----:B------:R-:W4:Y:S04]  /*59fc0*/  LDL.LU R39, [R1+0x1054] ;  /* 0x0010540001277983 */ /* 0x000f280000300800 */
[----:B------:R-:W4:Y:S04]  /*59fd0*/  LDL.LU R38, [R1+0x1050] ;  /* 0x0010500001267983 */ /* 0x000f280000300800 */
[----:B------:R-:W4:Y:S04]  /*59fe0*/  LDL.LU R44, [R1+0x200] ;  /* 0x00020000012c7983 */ /* 0x000f280000300800 */
[----:B------:R-:W4:Y:S04]  /*59ff0*/  LDL.LU R45, [R1+0x204] ;  /* 0x00020400012d7983 */ /* 0x000f280000300800 */
[----:B------:R-:W4:Y:S01]  /*5a000*/  LDL.LU R46, [R1+0x1f0] ;  /* 0x0001f000012e7983 */ /* 0x000f220000300800 */
[C---:B-1----:R-:W-:Y:S01]  /*5a010*/  IMAD.SHL.U32 R0, R42.reuse, 0x200, RZ ;  /* 0x000002002a007824 */ /* 0x042fe200078e00ff */
[C---:B------:R-:W-:Y:S01]  /*5a020*/  SHF.L.U32 R37, R42.reuse, 0x2, RZ ;  /* 0x000000022a257819 */ /* 0x040fe200000006ff */
[----:B------:R-:W-:Y:S01]  /*5a030*/  IMAD.SHL.U32 R2, R42, 0x20, RZ ;  /* 0x000000202a027824 */ /* 0x000fe200078e00ff */
[----:B------:R-:W4:Y:S02]  /*5a040*/  LDL.LU R47, [R1+0x1f4] ;  /* 0x0001f400012f7983 */ /* 0x000f240000300800 */
[----:B------:R-:W-:Y:S01]  /*5a050*/  LOP3.LUT R0, R0, 0x3000, RZ, 0xc0, !PT ;  /* 0x0000300000007812 */ /* 0x000fe200078ec0ff */
[----:B------:R-:W-:-:S03]  /*5a060*/  IMAD.SHL.U32 R3, R42, 0x800, RZ ;  /* 0x000008002a037824 */ /* 0x000fc600078e00ff */
[----:B------:R-:W-:Y:S01]  /*5a070*/  LOP3.LUT R0, R0, 0x60, R2, 0xf8, !PT ;  /* 0x0000006000007812 */ /* 0x000fe200078ef802 */
[C---:B------:R-:W-:Y:S01]  /*5a080*/  IMAD.SHL.U32 R36, R42.reuse, 0x40, RZ ;  /* 0x000000402a247824 */ /* 0x040fe200078e00ff */
[----:B------:R-:W-:Y:S02]  /*5a090*/  LOP3.LUT R42, R42, 0x7f, RZ, 0xc0, !PT ;  /* 0x0000007f2a2a7812 */ /* 0x000fe400078ec0ff */
[----:B------:R-:W-:Y:S02]  /*5a0a0*/  LOP3.LUT R2, R0, 0x170, R37, 0x78, !PT ;  /* 0x0000017000027812 */ /* 0x000fe400078e7825 */
[----:B------:R-:W-:-:S05]  /*5a0b0*/  LOP3.LUT R0, R3, 0x3000, RZ, 0xc0, !PT ;  /* 0x0000300003007812 */ /* 0x000fca00078ec0ff */
[----:B------:R-:W-:Y:S01]  /*5a0c0*/  IMAD R0, R42, 0x10, R0 ;  /* 0x000000102a007824 */ /* 0x000fe200078e0200 */
[----:B------:R-:W-:Y:S01]  /*5a0d0*/  BAR.SYNC.DEFER_BLOCKING 0x0 ;  /* 0x0000000000007b1d */ /* 0x000fe20000010000 */
[----:B--2---:R-:W-:Y:S02]  /*5a0e0*/  ISETP.GE.AND P6, PT, R41, c[0x0][0x17c], PT ;  /* 0x00005f0029007a0c */ /* 0x004fe40003fc6270 */
[----:B---3--:R-:W-:-:S03]  /*5a0f0*/  ISETP.GE.AND P1, PT, R40, c[0x0][0x17c], PT ;  /* 0x00005f0028007a0c */ /* 0x008fc60003f26270 */
[----:B------:R-:W2:Y:S04]  /*5a100*/  LDL.LU R40, [R1+0x208] ;  /* 0x0002080001287983 */ /* 0x000ea80000300800 */
[----:B------:R-:W2:Y:S04]  /*5a110*/  LDL.LU R41, [R1+0x20c] ;  /* 0x00020c0001297983 */ /* 0x000ea80000300800 */
[----:B------:R-:W2:Y:S04]  /*5a120*/  LDL.LU R42, [R1+0x1f8] ;  /* 0x0001f800012a7983 */ /* 0x000ea80000300800 */
[----:B------:R-:W2:Y:S01]  /*5a130*/  LDL.LU R43, [R1+0x1fc] ;  /* 0x0001fc00012b7983 */ /* 0x000ea20000300800 */
[----:B------:R-:W-:Y:S01]  /*5a140*/  LOP3.LUT R3, R36, 0x800, RZ, 0xc0, !PT ;  /* 0x0000080024037812 */ /* 0x000fe200078ec0ff */
[----:B------:R-:W-:Y:S01]  /*5a150*/  IMAD.MOV.U32 R36, RZ, RZ, R100 ;  /* 0x000000ffff247224 */ /* 0x000fe200078e0064 */
[----:B----4-:R-:W-:Y:S01]  /*5a160*/  ISETP.GE.AND P3, PT, R39, c[0x0][0x17c], PT ;  /* 0x00005f0027007a0c */ /* 0x010fe20003f66270 */
[----:B------:R-:W-:Y:S01]  /*5a170*/  IMAD.MOV.U32 R37, RZ, RZ, R101 ;  /* 0x000000ffff257224 */ /* 0x000fe200078e0065 */
[----:B------:R-:W-:Y:S01]  /*5a180*/  ISETP.GE.AND P4, PT, R38, c[0x0][0x17c], PT ;  /* 0x00005f0026007a0c */ /* 0x000fe20003f86270 */
[----:B------:R-:W-:Y:S01]  /*5a190*/  IMAD.MOV.U32 R38, RZ, RZ, R104 ;  /* 0x000000ffff267224 */ /* 0x000fe200078e0068 */
[----:B------:R-:W-:-:S02]  /*5a1a0*/  IADD3 R2, R3, R2, RZ ;  /* 0x0000000203027210 */ /* 0x000fc40007ffe0ff */
[----:B------:R-:W-:Y:S01]  /*5a1b0*/  MOV R39, R105 ;  /* 0x0000006900277202 */ /* 0x000fe20000000f00 */
[----:B------:R-:W-:Y:S02]  /*5a1c0*/  IMAD.MOV.U32 R104, RZ, RZ, R102 ;  /* 0x000000ffff687224 */ /* 0x000fe400078e0066 */
[----:B------:R-:W-:Y:S02]  /*5a1d0*/  IMAD.MOV.U32 R105, RZ, RZ, R103 ;  /* 0x000000ffff697224 */ /* 0x000fe400078e0067 */
[----:B------:R1:W-:Y:S04]  /*5a1e0*/  STS.128 [R2+0x200], R36 ;  /* 0x0002002402007388 */ /* 0x0003e80000000c00 */
[----:B------:R-:W-:Y:S04]  /*5a1f0*/  STS.128 [R2], R44 ;  /* 0x0000002c02007388 */ /* 0x000fe80000000c00 */
[----:B------:R-:W-:Y:S01]  /*5a200*/  STS.128 [R2+0x280], R104 ;  /* 0x0002806802007388 */ /* 0x000fe20000000c00 */
[----:B-1----:R-:W-:Y:S01]  /*5a210*/  IMAD.MOV.U32 R38, RZ, RZ, R12 ;  /* 0x000000ffff267224 */ /* 0x002fe200078e000c */
[----:B------:R-:W-:Y:S01]  /*5a220*/  MOV R39, R13 ;  /* 0x0000000d00277202 */ /* 0x000fe20000000f00 */
[----:B------:R-:W-:-:S02]  /*5a230*/  IMAD.MOV.U32 R36, RZ, RZ, R8 ;  /* 0x000000ffff247224 */ /* 0x000fc400078e0008 */
[----:B------:R-:W-:Y:S02]  /*5a240*/  IMAD.MOV.U32 R37, RZ, RZ, R9 ;  /* 0x000000ffff257224 */ /* 0x000fe400078e0009 */
[----:B------:R-:W-:Y:S02]  /*5a250*/  IMAD.MOV.U32 R12, RZ, RZ, R10 ;  /* 0x000000ffff0c7224 */ /* 0x000fe400078e000a */
[----:B------:R-:W-:Y:S01]  /*5a260*/  IMAD.MOV.U32 R13, RZ, RZ, R11 ;  /* 0x000000ffff0d7224 */ /* 0x000fe200078e000b */
[----:B------:R-:W-:Y:S04]  /*5a270*/  STS.128 [R2+0x600], R36 ;  /* 0x0006002402007388 */ /* 0x000fe80000000c00 */
[----:B------:R-:W-:Y:S01]  /*5a280*/  STS.128 [R2+0x680], R12 ;  /* 0x0006800c02007388 */ /* 0x000fe20000000c00 */
[----:B------:R-:W-:-:S02]  /*5a290*/  LOP3.LUT R48, R0, 0x20, RZ, 0x3c, !PT ;  /* 0x0000002000307812 */ /* 0x000fc400078e3cff */
[C---:B------:R-:W-:Y:S02]  /*5a2a0*/  LOP3.LUT R252, R0.reuse, 0x40, RZ, 0x3c, !PT ;  /* 0x0000004000fc7812 */ /* 0x040fe400078e3cff */
[----:B------:R-:W-:Y:S01]  /*5a2b0*/  LOP3.LUT R3, R0, 0x60, RZ, 0x3c, !PT ;  /* 0x0000006000037812 */ /* 0x000fe200078e3cff */
[----:B------:R-:W-:Y:S01]  /*5a2c0*/  IMAD.MOV.U32 R10, RZ, RZ, R220 ;  /* 0x000000ffff0a7224 */ /* 0x000fe200078e00dc */
[----:B------:R-:W-:Y:S01]  /*5a2d0*/  MOV R9, R225 ;  /* 0x000000e100097202 */ /* 0x000fe20000000f00 */
[----:B------:R-:W-:Y:S01]  /*5a2e0*/  IMAD.MOV.U32 R11, RZ, RZ, R221 ;  /* 0x000000ffff0b7224 */ /* 0x000fe200078e00dd */
[----:B------:R-:W-:Y:S01]  /*5a2f0*/  MOV R221, R227 ;  /* 0x000000e300dd7202 */ /* 0x000fe20000000f00 */
[----:B------:R-:W-:Y:S02]  /*5a300*/  IMAD.MOV.U32 R8, RZ, RZ, R224 ;  /* 0x000000ffff087224 */ /* 0x000fe400078e00e0 */
[----:B------:R-:W-:Y:S01]  /*5a310*/  IMAD.MOV.U32 R220, RZ, RZ, R226 ;  /* 0x000000ffffdc7224 */ /* 0x000fe200078e00e2 */
[----:B--2---:R1:W-:Y:S02]  /*5a320*/  STS.128 [R2+0x80], R40 ;  /* 0x0000802802007388 */ /* 0x0043e40000000c00 */
[----:B-1----:R-:W-:Y:S01]  /*5a330*/  IMAD.MOV.U32 R42, RZ, RZ, R168 ;  /* 0x000000ffff2a7224 */ /* 0x002fe200078e00a8 */
[----:B------:R-:W-:Y:S01]  /*5a340*/  MOV R41, R165 ;  /* 0x000000a500297202 */ /* 0x000fe20000000f00 */
[----:B------:R-:W-:Y:S01]  /*5a350*/  IMAD.MOV.U32 R43, RZ, RZ, R169 ;  /* 0x000000ffff2b7224 */ /* 0x000fe200078e00a9 */
[----:B------:R-:W-:Y:S01]  /*5a360*/  MOV R169, R167 ;  /* 0x000000a700a97202 */ /* 0x000fe20000000f00 */
[----:B------:R-:W-:-:S02]  /*5a370*/  IMAD.MOV.U32 R40, RZ, RZ, R164 ;  /* 0x000000ffff287224 */ /* 0x000fc400078e00a4 */
[----:B------:R-:W-:-:S03]  /*5a380*/  IMAD.MOV.U32 R168, RZ, RZ, R166 ;  /* 0x000000ffffa87224 */ /* 0x000fc600078e00a6 */
[----:B------:R-:W-:Y:S04]  /*5a390*/  STS.128 [R2+0x400], R40 ;  /* 0x0004002802007388 */ /* 0x000fe80000000c00 */
[----:B------:R-:W-:Y:S04]  /*5a3a0*/  STS.128 [R2+0x480], R168 ;  /* 0x000480a802007388 */ /* 0x000fe80000000c00 */
[----:B------:R-:W-:Y:S06]  /*5a3b0*/  BAR.SYNC.DEFER_BLOCKING 0x0 ;  /* 0x0000000000007b1d */ /* 0x000fec0000010000 */
[----:B------:R-:W1:Y:S04]  /*5a3c0*/  LDS.128 R12, [R0] ;  /* 0x00000000000c7984 */ /* 0x000e680000000c00 */
[----:B------:R-:W-:Y:S04]  /*5a3d0*/  LDS.128 R248, [R0+0x800] ;  /* 0x0008000000f87984 */ /* 0x000fe80000000c00 */
[----:B------:R-:W-:Y:S04]  /*5a3e0*/  LDS.128 R240, [R48] ;  /* 0x0000000030f07984 */ /* 0x000fe80000000c00 */
[----:B------:R2:W-:Y:S04]  /*5a3f0*/  LDS.128 R236, [R48+0x800] ;  /* 0x0008000030ec7984 */ /* 0x0005e80000000c00 */
[----:B------:R-:W-:Y:S04]  /*5a400*/  LDS.128 R224, [R252] ;  /* 0x00000000fce07984 */ /* 0x000fe80000000c00 */
[----:B------:R-:W-:Y:S04]  /*5a410*/  LDS.128 R36, [R252+0x800] ;  /* 0x00080000fc247984 */ /* 0x000fe80000000c00 */
[----:B------:R-:W-:Y:S04]  /*5a420*/  LDS.128 R40, [R3] ;  /* 0x0000000003287984 */ /* 0x000fe80000000c00 */
[----:B-1----:R-:W-:Y:S04]  /*5a430*/  STL.64 [R1+0x10], R12 ;  /* 0x0000100c01007387 */ /* 0x002fe80000100a00 */
[----:B------:R-:W-:Y:S04]  /*5a440*/  STL.64 [R1+0x18], R14 ;  /* 0x0000180e01007387 */ /* 0x000fe80000100a00 */
[----:B------:R-:W-:Y:S04]  /*5a450*/  LDS.128 R12, [R3+0x800] ;  /* 0x00080000030c7984 */ /* 0x000fe80000000c00 */
[----:B------:R-:W-:Y:S06]  /*5a460*/  BAR.SYNC.DEFER_BLOCKING 0x0 ;  /* 0x0000000000007b1d */ /* 0x000fec0000010000 */
[----:B--2---:R-:W2:Y:S04]  /*5a470*/  LDL.LU R48, [R1+0x90] ;  /* 0x0000900001307983 */ /* 0x004ea80000300800 */
[----:B------:R-:W2:Y:S04]  /*5a480*/  LDL.LU R49, [R1+0x94] ;  /* 0x0000940001317983 */ /* 0x000ea80000300800 */
[----:B------:R-:W2:Y:S04]  /*5a490*/  LDL.LU R50, [R1+0x120] ;  /* 0x0001200001327983 */ /* 0x000ea80000300800 */
[----:B------:R-:W2:Y:S04]  /*5a4a0*/  LDL.LU R51, [R1+0x124] ;  /* 0x0001240001337983 */ /* 0x000ea80000300800 */
[----:B------:R1:W-:Y:S04]  /*5a4b0*/  STS.128 [R2], R8 ;  /* 0x0000000802007388 */ /* 0x0003e80000000c00 */
[----:B-1----:R-:W3:Y:S04]  /*5a4c0*/  LDL.LU R8, [R1+0x98] ;  /* 0x0000980001087983 */ /* 0x002ee80000300800 */
[----:B------:R-:W3:Y:S04]  /*5a4d0*/  LDL.LU R9, [R1+0x9c] ;  /* 0x00009c0001097983 */ /* 0x000ee80000300800 */
[----:B------:R-:W3:Y:S04]  /*5a4e0*/  LDL.LU R10, [R1+0x128] ;  /* 0x00012800010a7983 */ /* 0x000ee80000300800 */
[----:B------:R-:W3:Y:S01]  /*5a4f0*/  LDL.LU R11, [R1+0x12c] ;  /* 0x00012c00010b7983 */ /* 0x000ee20000300800 */
[----:B------:R-:W-:Y:S01]  /*5a500*/  IMAD.MOV.U32 R44, RZ, RZ, R80 ;  /* 0x000000ffff2c7224 */ /* 0x000fe200078e0050 */
[----:B------:R-:W-:Y:S01]  /*5a510*/  MOV R47, R209 ;  /* 0x000000d1002f7202 */ /* 0x000fe20000000f00 */
[----:B------:R-:W-:-:S02]  /*5a520*/  IMAD.MOV.U32 R45, RZ, RZ, R81 ;  /* 0x000000ffff2d7224 */ /* 0x000fc400078e0051 */
[----:B------:R-:W-:-:S05]  /*5a530*/  IMAD.MOV.U32 R46, RZ, RZ, R208 ;  /* 0x000000ffff2e7224 */ /* 0x000fca00078e00d0 */
[----:B------:R1:W-:Y:S04]  /*5a540*/  STS.128 [R2+0x200], R44 ;  /* 0x0002002c02007388 */ /* 0x0003e80000000c00 */
[----:B-1----:R-:W4:Y:S04]  /*5a550*/  LDL.LU R44, [R1+0xa0] ;  /* 0x0000a000012c7983 */ /* 0x002f280000300800 */
[----:B------:R-:W4:Y:S04]  /*5a560*/  LDL.LU R45, [R1+0xa4] ;  /* 0x0000a400012d7983 */ /* 0x000f280000300800 */
[----:B------:R-:W4:Y:S04]  /*5a570*/  LDL.LU R46, [R1+0x70] ;  /* 0x00007000012e7983 */ /* 0x000f280000300800 */
[----:B------:R-:W4:Y:S04]  /*5a580*/  LDL.LU R47, [R1+0x74] ;  /* 0x00007400012f7983 */ /* 0x000f280000300800 */
[----:B------:R-:W2:Y:S04]  /*5a590*/  LDL.LU R52, [R1+0xa8] ;  /* 0x0000a80001347983 */ /* 0x000ea80000300800 */
[----:B------:R-:W2:Y:S04]  /*5a5a0*/  LDL.LU R53, [R1+0xac] ;  /* 0x0000ac0001357983 */ /* 0x000ea80000300800 */
[----:B------:R-:W2:Y:S04]  /*5a5b0*/  LDL.LU R54, [R1+0x78] ;  /* 0x0000780001367983 */ /* 0x000ea80000300800 */
[----:B------:R-:W2:Y:S04]  /*5a5c0*/  LDL.LU R55, [R1+0x7c] ;  /* 0x00007c0001377983 */ /* 0x000ea80000300800 */
[----:B---3--:R1:W-:Y:S04]  /*5a5d0*/  STS.128 [R2+0x480], R8 ;  /* 0x0004800802007388 */ /* 0x0083e80000000c00 */
[----:B-1----:R-:W3:Y:S04]  /*5a5e0*/  LDL.LU R8, [R1+0x1e0] ;  /* 0x0001e00001087983 */ /* 0x002ee80000300800 */
[----:B------:R-:W3:Y:S04]  /*5a5f0*/  LDL.LU R9, [R1+0x1e4] ;  /* 0x0001e40001097983 */ /* 0x000ee80000300800 */
[----:B------:R-:W3:Y:S04]  /*5a600*/  LDL.LU R10, [R1+0x1d0] ;  /* 0x0001d000010a7983 */ /* 0x000ee80000300800 */
[----:B------:R-:W3:Y:S04]  /*5a610*/  LDL.LU R11, [R1+0x1d4] ;  /* 0x0001d400010b7983 */ /* 0x000ee80000300800 */
[----:B------:R-:W3:Y:S04]  /*5a620*/  LDL.LU R104, [R1+0x1e8] ;  /* 0x0001e80001687983 */ /* 0x000ee80000300800 */
[----:B------:R-:W3:Y:S04]  /*5a630*/  LDL.LU R105, [R1+0x1ec] ;  /* 0x0001ec0001697983 */ /* 0x000ee80000300800 */
[----:B------:R-:W3:Y:S04]  /*5a640*/  LDL.LU R106, [R1+0x1d8] ;  /* 0x0001d800016a7983 */ /* 0x000ee80000300800 */
[----:B------:R-:W3:Y:S01]  /*5a650*/  LDL.LU R107, [R1+0x1dc] ;  /* 0x0001dc00016b7983 */ /* 0x000ee20000300800 */
[----:B------:R-:W-:-:S02]  /*5a660*/  IMAD.MOV.U32 R208, RZ, RZ, R82 ;  /* 0x000000ffffd07224 */ /* 0x000fc400078e0052 */
[----:B------:R-:W-:Y:S01]  /*5a670*/  IMAD.MOV.U32 R209, RZ, RZ, R83 ;  /* 0x000000ffffd17224 */ /* 0x000fe200078e0053 */
[----:B------:R1:W-:Y:S04]  /*5a680*/  STS.128 [R2+0x80], R220 ;  /* 0x000080dc02007388 */ /* 0x0003e80000000c00 */
[----:B------:R-:W-:Y:S04]  /*5a690*/  STS.128 [R2+0x280], R208 ;  /* 0x000280d002007388 */ /* 0x000fe80000000c00 */
[----:B--2---:R-:W-:Y:S04]  /*5a6a0*/  STS.128 [R2+0x400], R48 ;  /* 0x0004003002007388 */ /* 0x004fe80000000c00 */
[----:B----4-:R-:W-:Y:S04]  /*5a6b0*/  STS.128 [R2+0x600], R44 ;  /* 0x0006002c02007388 */ /* 0x010fe80000000c00 */
[----:B------:R-:W-:Y:S04]  /*5a6c0*/  STS.128 [R2+0x680], R52 ;  /* 0x0006803402007388 */ /* 0x000fe80000000c00 */
[----:B------:R-:W-:Y:S01]  /*5a6d0*/  BAR.SYNC.DEFER_BLOCKING 0x0 ;  /* 0x0000000000007b1d */ /* 0x000fe20000010000 */
[----:B-1----:R-:W-:Y:S01]  /*5a6e0*/  LOP3.LUT R223, R0, 0x20, RZ, 0x3c, !PT ;  /* 0x0000002000df7812 */ /* 0x002fe200078e3cff */
[----:B------:R-:W-:-:S02]  /*5a6f0*/  IMAD.MOV.U32 R130, RZ, RZ, R112 ;  /* 0x000000ffff827224 */ /* 0x000fc400078e0070 */
[----:B------:R-:W-:Y:S01]  /*5a700*/  IMAD.MOV.U32 R131, RZ, RZ, R113 ;  /* 0x000000ffff837224 */ /* 0x000fe200078e0071 */
[----:B------:R-:W-:Y:S01]  /*5a710*/  MOV R129, R109 ;  /* 0x0000006d00817202 */ /* 0x000fe20000000f00 */
[----:B------:R-:W-:Y:S01]  /*5a720*/  IMAD.MOV.U32 R128, RZ, RZ, R108 ;  /* 0x000000ffff807224 */ /* 0x000fe200078e006c */
[----:B------:R-:W2:Y:S04]  /*5a730*/  LDL.LU R140, [R1+0x110] ;  /* 0x00011000018c7983 */ /* 0x000ea80000300800 */
[----:B------:R-:W1:Y:S04]  /*5a740*/  LDS.128 R44, [R0] ;  /* 0x00000000002c7984 */ /* 0x000e680000000c00 */
[----:B------:R-:W-:Y:S04]  /*5a750*/  LDS.128 R60, [R0+0x800] ;  /* 0x00080000003c7984 */ /* 0x000fe80000000c00 */
[----:B------:R-:W4:Y:S04]  /*5a760*/  LDS.128 R100, [R223] ;  /* 0x00000000df647984 */ /* 0x000f280000000c00 */
[----:B------:R-:W-:Y:S04]  /*5a770*/  LDS.128 R56, [R223+0x800] ;  /* 0x00080000df387984 */ /* 0x000fe80000000c00 */
[----:B------:R-:W1:Y:S04]  /*5a780*/  LDS.128 R80, [R252] ;  /* 0x00000000fc507984 */ /* 0x000e680000000c00 */
[----:B------:R-:W-:Y:S04]  /*5a790*/  LDS.128 R52, [R252+0x800] ;  /* 0x00080000fc347984 */ /* 0x000fe80000000c00 */
[----:B------:R-:W1:Y:S04]  /*5a7a0*/  LDS.128 R64, [R3] ;  /* 0x0000000003407984 */ /* 0x000e680000000c00 */
[----:B------:R-:W1:Y:S04]  /*5a7b0*/  LDS.128 R48, [R3+0x800] ;  /* 0x0008000003307984 */ /* 0x000e680000000c00 */
[----:B------:R-:W-:Y:S01]  /*5a7c0*/  BAR.SYNC.DEFER_BLOCKING 0x0 ;  /* 0x0000000000007b1d */ /* 0x000fe20000010000 */
[----:B------:R-:W-:Y:S01]  /*5a7d0*/  IMAD.MOV.U32 R112, RZ, RZ, R110 ;  /* 0x000000ffff707224 */ /* 0x000fe200078e006e */
[----:B------:R-:W-:Y:S01]  /*5a7e0*/  MOV R113, R111 ;  /* 0x0000006f00717202 */ /* 0x000fe20000000f00 */
[----:B------:R-:W-:Y:S01]  /*5a7f0*/  IMAD.MOV.U32 R110, RZ, RZ, R176 ;  /* 0x000000ffff6e7224 */ /* 0x000fe200078e00b0 */
[----:B------:R-:W-:Y:S01]  /*5a800*/  MOV R111, R177 ;  /* 0x000000b1006f7202 */ /* 0x000fe20000000f00 */
[----:B------:R-:W-:Y:S01]  /*5a810*/  IMAD.MOV.U32 R108, RZ, RZ, R172 ;  /* 0x000000ffff6c7224 */ /* 0x000fe200078e00ac */
[----:B------:R-:W2:Y:S01]  /*5a820*/  LDL.LU R141, [R1+0x114] ;  /* 0x00011400018d7983 */ /* 0x000ea20000300800 */
[----:B------:R-:W-:-:S02]  /*5a830*/  IMAD.MOV.U32 R109, RZ, RZ, R173 ;  /* 0x000000ffff6d7224 */ /* 0x000fc400078e00ad */
[----:B------:R-:W-:Y:S01]  /*5a840*/  IMAD.MOV.U32 R176, RZ, RZ, R174 ;  /* 0x000000ffffb07224 */ /* 0x000fe200078e00ae */
[----:B------:R-:W-:Y:S01]  /*5a850*/  MOV R137, R149 ;  /* 0x0000009500897202 */ /* 0x000fe20000000f00 */
[----:B------:R-:W-:Y:S01]  /*5a860*/  IMAD.MOV.U32 R177, RZ, RZ, R175 ;  /* 0x000000ffffb17224 */ /* 0x000fe200078e00af */
[----:B------:R-:W2:Y:S01]  /*5a870*/  LDL.LU R142, [R1+0x100] ;  /* 0x00010000018e7983 */ /* 0x000ea20000300800 */
[----:B------:R-:W-:Y:S02]  /*5a880*/  IMAD.MOV.U32 R136, RZ, RZ, R148 ;  /* 0x000000ffff887224 */ /* 0x000fe400078e0094 */
[----:B------:R-:W-:Y:S01]  /*5a890*/  IMAD.MOV.U32 R138, RZ, RZ, R212 ;  /* 0x000000ffff8a7224 */ /* 0x000fe200078e00d4 */
[----:B------:R-:W2:Y:S04]  /*5a8a0*/  LDL.LU R143, [R1+0x104] ;  /* 0x00010400018f7983 */ /* 0x000ea80000300800 */
[----:B------:R-:W-:Y:S04]  /*5a8b0*/  STS.128 [R2+0x200], R128 ;  /* 0x0002008002007388 */ /* 0x000fe80000000c00 */
[----:B------:R-:W-:Y:S04]  /*5a8c0*/  STS.128 [R2+0x280], R112 ;  /* 0x0002807002007388 */ /* 0x000fe80000000c00 */
[----:B------:R-:W-:Y:S04]  /*5a8d0*/  STS.128 [R2+0x400], R108 ;  /* 0x0004006c02007388 */ /* 0x000fe80000000c00 */
[----:B------:R-:W-:Y:S01]  /*5a8e0*/  STS.128 [R2+0x480], R176 ;  /* 0x000480b002007388 */ /* 0x000fe20000000c00 */
[----:B------:R-:W-:-:S03]  /*5a8f0*/  IMAD.MOV.U32 R139, RZ, RZ, R213 ;  /* 0x000000ffff8b7224 */ /* 0x000fc600078e00d5 */
[----:B---3--:R-:W-:Y:S04]  /*5a900*/  STS.128 [R2], R8 ;  /* 0x0000000802007388 */ /* 0x008fe80000000c00 */
[----:B------:R3:W-:Y:S02]  /*5a910*/  STS.128 [R2+0x80], R104 ;  /* 0x0000806802007388 */ /* 0x0007e40000000c00 */
[----:B---3--:R-:W-:Y:S01]  /*5a920*/  IMAD.MOV.U32 R106, RZ, RZ, R20 ;  /* 0x000000ffff6a7224 */ /* 0x008fe200078e0014 */
[----:B------:R-:W-:Y:S01]  /*5a930*/  MOV R105, R17 ;  /* 0x0000001100697202 */ /* 0x000fe20000000f00 */
[----:B------:R-:W-:Y:S01]  /*5a940*/  IMAD.MOV.U32 R107, RZ, RZ, R21 ;  /* 0x000000ffff6b7224 */ /* 0x000fe200078e0015 */
[----:B------:R-:W-:Y:S01]  /*5a950*/  MOV R21, R19 ;  /* 0x0000001300157202 */ /* 0x000fe20000000f00 */
[----:B------:R-:W-:-:S02]  /*5a960*/  IMAD.MOV.U32 R104, RZ, RZ, R16 ;  /* 0x000000ffff687224 */ /* 0x000fc400078e0010 */
[----:B------:R-:W-:-:S03]  /*5a970*/  IMAD.MOV.U32 R20, RZ, RZ, R18 ;  /* 0x000000ffff147224 */ /* 0x000fc600078e0012 */
[----:B------:R-:W-:Y:S04]  /*5a980*/  STS.128 [R2+0x600], R104 ;  /* 0x0006006802007388 */ /* 0x000fe80000000c00 */
[----:B------:R-:W-:Y:S04]  /*5a990*/  STS.128 [R2+0x680], R20 ;  /* 0x0006801402007388 */ /* 0x000fe80000000c00 */
[----:B------:R-:W-:Y:S01]  /*5a9a0*/  BAR.SYNC.DEFER_BLOCKING 0x0 ;  /* 0x0000000000007b1d */ /* 0x000fe20000010000 */
[----:B------:R-:W-:Y:S01]  /*5a9b0*/  IMAD.MOV.U32 R10, RZ, RZ, R156 ;  /* 0x000000ffff0a7224 */ /* 0x000fe200078e009c */
[----:B------:R-:W-:Y:S01]  /*5a9c0*/  MOV R11, R157 ;  /* 0x0000009d000b7202 */ /* 0x000fe20000000f00 */
[----:B------:R-:W-:-:S02]  /*5a9d0*/  IMAD.MOV.U32 R8, RZ, RZ, R68 ;  /* 0x000000ffff087224 */ /* 0x000fc400078e0044 */
[----:B------:R-:W-:Y:S02]  /*5a9e0*/  IMAD.MOV.U32 R9, RZ, RZ, R69 ;  /* 0x000000ffff097224 */ /* 0x000fe400078e0045 */
[----:B------:R-:W-:Y:S02]  /*5a9f0*/  IMAD.MOV.U32 R156, RZ, RZ, R70 ;  /* 0x000000ffff9c7224 */ /* 0x000fe400078e0046 */
[----:B------:R-:W-:Y:S01]  /*5aa00*/  IMAD.MOV.U32 R157, RZ, RZ, R71 ;  /* 0x000000ffff9d7224 */ /* 0x000fe200078e0047 */
[----:B------:R-:W3:Y:S04]  /*5aa10*/  LDS.128 R132, [R0] ;  /* 0x0000000000847984 */ /* 0x000ee80000000c00 */
[----:B------:R-:W-:Y:S04]  /*5aa20*/  LDS.128 R104, [R0+0x800] ;  /* 0x0008000000687984 */ /* 0x000fe80000000c00 */
[----:B------:R-:W-:Y:S04]  /*5aa30*/  LDS.128 R128, [R223] ;  /* 0x00000000df807984 */ /* 0x000fe80000000c00 */
[----:B------:R-:W-:Y:S04]  /*5aa40*/  LDS.128 R68, [R223+0x800] ;  /* 0x00080000df447984 */ /* 0x000fe80000000c00 */
[----:B------:R-:W-:Y:S04]  /*5aa50*/  LDS.128 R112, [R252] ;  /* 0x00000000fc707984 */ /* 0x000fe80000000c00 */
[----:B------:R-:W-:Y:S04]  /*5aa60*/  LDS.128 R20, [R252+0x800] ;  /* 0x00080000fc147984 */ /* 0x000fe80000000c00 */
[----:B------:R-:W-:Y:S04]  /*5aa70*/  LDS.128 R108, [R3] ;  /* 0x00000000036c7984 */ /* 0x000fe80000000c00 */
[----:B------:R-:W-:Y:S04]  /*5aa80*/  LDS.128 R16, [R3+0x800] ;  /* 0x0008000003107984 */ /* 0x000fe80000000c00 */
[----:B------:R-:W-:Y:S06]  /*5aa90*/  BAR.SYNC.DEFER_BLOCKING 0x0 ;  /* 0x0000000000007b1d */ /* 0x000fec0000010000 */
[----:B------:R1:W-:Y:S04]  /*5aaa0*/  STS.128 [R2], R8 ;  /* 0x0000000802007388 */ /* 0x0003e80000000c00 */
[----:B------:R2:W-:Y:S04]  /*5aab0*/  STS.128 [R2+0x200], R136 ;  /* 0x0002008802007388 */ /* 0x0005e80000000c00 */
[----:B-1----:R-:W3:Y:S04]  /*5aac0*/  LDL.LU R8, [R1+0x118] ;  /* 0x0001180001087983 */ /* 0x002ee80000300800 */
[----:B------:R-:W3:Y:S04]  /*5aad0*/  LDL.LU R9, [R1+0x11c] ;  /* 0x00011c0001097983 */ /* 0x000ee80000300800 */
[----:B------:R-:W3:Y:S04]  /*5aae0*/  LDL.LU R10, [R1+0x108] ;  /* 0x00010800010a7983 */ /* 0x000ee80000300800 */
[----:B------:R-:W3:Y:S04]  /*5aaf0*/  LDL.LU R11, [R1+0x10c] ;  /* 0x00010c00010b7983 */ /* 0x000ee80000300800 */
[----:B--2---:R-:W2:Y:S04]  /*5ab00*/  LDL.LU R136, [R1+0x60] ;  /* 0x0000600001887983 */ /* 0x004ea80000300800 */
[----:B------:R-:W2:Y:S04]  /*5ab10*/  LDL.LU R137, [R1+0x64] ;  /* 0x0000640001897983 */ /* 0x000ea80000300800 */
[----:B------:R-:W2:Y:S04]  /*5ab20*/  LDL.LU R138, [R1+0x40] ;  /* 0x00004000018a7983 */ /* 0x000ea80000300800 */
[----:B------:R-:W2:Y:S04]  /*5ab30*/  LDL.LU R139, [R1+0x44] ;  /* 0x00004400018b7983 */ /* 0x000ea80000300800 */
[----:B------:R-:W4:Y:S04]  /*5ab40*/  LDL.LU R144, [R1+0x68] ;  /* 0x0000680001907983 */ /* 0x000f280000300800 */
[----:B------:R-:W4:Y:S04]  /*5ab50*/  LDL.LU R145, [R1+0x6c] ;  /* 0x00006c0001917983 */ /* 0x000f280000300800 */
[----:B------:R-:W4:Y:S04]  /*5ab60*/  LDL.LU R146, [R1+0x48] ;  /* 0x0000480001927983 */ /* 0x000f280000300800 */
[----:B------:R-:W4:Y:S01]  /*5ab70*/  LDL.LU R147, [R1+0x4c] ;  /* 0x00004c0001937983 */ /* 0x000f220000300800 */
[----:B------:R-:W-:Y:S01]  /*5ab80*/  IMAD.MOV.U32 R212, RZ, RZ, R150 ;  /* 0x000000ffffd47224 */ /* 0x000fe200078e0096 */
[----:B------:R-:W-:-:S02]  /*5ab90*/  MOV R213, R151 ;  /* 0x0000009700d57202 */ /* 0x000fc40000000f00 */
[----:B------:R-:W-:Y:S04]  /*5aba0*/  STS.128 [R2+0x80], R156 ;  /* 0x0000809c02007388 */ /* 0x000fe80000000c00 */
[----:B------:R-:W-:Y:S04]  /*5abb0*/  STS.128 [R2+0x280], R212 ;  /* 0x000280d402007388 */ /* 0x000fe80000000c00 */
[----:B------:R-:W-:Y:S01]  /*5abc0*/  STS.128 [R2+0x400], R140 ;  /* 0x0004008c02007388 */ /* 0x000fe20000000c00 */
[----:B-----5:R-:W-:Y:S01]  /*5abd0*/  IMAD.MOV.U32 R168, RZ, RZ, R86 ;  /* 0x000000ffffa87224 */ /* 0x020fe200078e0056 */
[----:B------:R-:W-:Y:S01]  /*5abe0*/  MOV R171, R91 ;  /* 0x0000005b00ab7202 */ /* 0x000fe20000000f00 */
[----:B------:R-:W-:-:S02]  /*5abf0*/  IMAD.MOV.U32 R169, RZ, RZ, R87 ;  /* 0x000000ffffa97224 */ /* 0x000fc400078e0057 */
[----:B------:R-:W-:Y:S01]  /*5ac00*/  IMAD.MOV.U32 R170, RZ, RZ, R90 ;  /* 0x000000ffffaa7224 */ /* 0x000fe200078e005a */
[----:B------:R-:W-:Y:S01]  /*5ac10*/  MOV R175, R121 ;  /* 0x0000007900af7202 */ /* 0x000fe20000000f00 */
[----:B------:R-:W-:Y:S02]  /*5ac20*/  IMAD.MOV.U32 R174, RZ, RZ, R120 ;  /* 0x000000ffffae7224 */ /* 0x000fe400078e0078 */
[----:B------:R-:W-:Y:S02]  /*5ac30*/  IMAD.MOV.U32 R120, RZ, RZ, R118 ;  /* 0x000000ffff787224 */ /* 0x000fe400078e0076 */
[----:B------:R-:W-:Y:S02]  /*5ac40*/  IMAD.MOV.U32 R121, RZ, RZ, R119 ;  /* 0x000000ffff797224 */ /* 0x000fe400078e0077 */
[----:B------:R-:W-:Y:S02]  /*5ac50*/  IMAD.MOV.U32 R172, RZ, RZ, R116 ;  /* 0x000000ffffac7224 */ /* 0x000fe400078e0074 */
[----:B------:R-:W-:Y:S01]  /*5ac60*/  IMAD.MOV.U32 R173, RZ, RZ, R117 ;  /* 0x000000ffffad7224 */ /* 0x000fe200078e0075 */
[----:B------:R-:W-:Y:S01]  /*5ac70*/  MOV R117, R181 ;  /* 0x000000b500757202 */ /* 0x000fe20000000f00 */
[----:B------:R-:W-:-:S02]  /*5ac80*/  IMAD.MOV.U32 R118, RZ, RZ, R184 ;  /* 0x000000ffff767224 */ /* 0x000fc400078e00b8 */
[----:B------:R-:W-:Y:S01]  /*5ac90*/  IMAD.MOV.U32 R119, RZ, RZ, R185 ;  /* 0x000000ffff777224 */ /* 0x000fe200078e00b9 */
[----:B------:R-:W-:Y:S01]  /*5aca0*/  MOV R185, R183 ;  /* 0x000000b700b97202 */ /* 0x000fe20000000f00 */
[----:B------:R-:W-:Y:S02]  /*5acb0*/  IMAD.MOV.U32 R116, RZ, RZ, R180 ;  /* 0x000000ffff747224 */ /* 0x000fe400078e00b4 */
[----:B------:R-:W-:Y:S02]  /*5acc0*/  IMAD.MOV.U32 R184, RZ, RZ, R182 ;  /* 0x000000ffffb87224 */ /* 0x000fe400078e00b6 */
[----:B------:R-:W-:Y:S02]  /*5acd0*/  IMAD.MOV.U32 R180, RZ, RZ, R152 ;  /* 0x000000ffffb47224 */ /* 0x000fe400078e0098 */
[----:B------:R-:W-:Y:S01]  /*5ace0*/  IMAD.MOV.U32 R181, RZ, RZ, R153 ;  /* 0x000000ffffb57224 */ /* 0x000fe200078e0099 */
[----:B------:R-:W4:Y:S01]  /*5acf0*/  LDL.LU R152, [R1+0xf0] ;  /* 0x0000f00001987983 */ /* 0x000f220000300800 */
[----:B------:R-:W-:Y:S01]  /*5ad00*/  IMAD.MOV.U32 R182, RZ, RZ, R216 ;  /* 0x000000ffffb67224 */ /* 0x000fe200078e00d8 */
[----:B------:R-:W-:-:S02]  /*5ad10*/  MOV R183, R217 ;  /* 0x000000d900b77202 */ /* 0x000fc40000000f00 */
[----:B------:R-:W4:Y:S04]  /*5ad20*/  LDL.LU R153, [R1+0xf4] ;  /* 0x0000f40001997983 */ /* 0x000f280000300800 */
[----:B---3--:R1:W-:Y:S04]  /*5ad30*/  STS.128 [R2+0x480], R8 ;  /* 0x0004800802007388 */ /* 0x0083e80000000c00 */
[----:B--2---:R-:W-:Y:S04]  /*5ad40*/  STS.128 [R2+0x600], R136 ;  /* 0x0006008802007388 */ /* 0x004fe80000000c00 */
[----:B----4-:R-:W-:Y:S04]  /*5ad50*/  STS.128 [R2+0x680], R144 ;  /* 0x0006809002007388 */ /* 0x010fe80000000c00 */
[----:B------:R-:W-:Y:S01]  /*5ad60*/  BAR.SYNC.DEFER_BLOCKING 0x0 ;  /* 0x0000000000007b1d */ /* 0x000fe20000010000 */
[----:B-1----:R-:W-:Y:S01]  /*5ad70*/  IMAD.MOV.U32 R8, RZ, RZ, R84 ;  /* 0x000000ffff087224 */ /* 0x002fe200078e0054 */
[----:B------:R-:W-:Y:S01]  /*5ad80*/  MOV R11, R89 ;  /* 0x00000059000b7202 */ /* 0x000fe20000000f00 */
[----:B------:R-:W-:-:S02]  /*5ad90*/  IMAD.MOV.U32 R9, RZ, RZ, R85 ;  /* 0x000000ffff097224 */ /* 0x000fc400078e0055 */
[----:B------:R-:W-:Y:S01]  /*5ada0*/  IMAD.MOV.U32 R10, RZ, RZ, R88 ;  /* 0x000000ffff0a7224 */ /* 0x000fe200078e0058 */
[----:B------:R-:W1:Y:S04]  /*5adb0*/  LDS.128 R164, [R0] ;  /* 0x0000000000a47984 */ /* 0x000e680000000c00 */
[----:B------:R-:W-:Y:S04]  /*5adc0*/  LDS.128 R140, [R0+0x800] ;  /* 0x00080000008c7984 */ /* 0x000fe80000000c00 */
[----:B------:R-:W2:Y:S04]  /*5add0*/  LDS.128 R156, [R223] ;  /* 0x00000000df9c7984 */ /* 0x000ea80000000c00 */
[----:B------:R-:W-:Y:S04]  /*5ade0*/  LDS.128 R136, [R223+0x800] ;  /* 0x00080000df887984 */ /* 0x000fe80000000c00 */
[----:B------:R-:W3:Y:S04]  /*5adf0*/  LDS.128 R148, [R252] ;  /* 0x00000000fc947984 */ /* 0x000ee80000000c00 */
[----:B------:R-:W-:Y:S04]  /*5ae00*/  LDS.128 R88, [R252+0x800] ;  /* 0x00080000fc587984 */ /* 0x000fe80000000c00 */
[----:B------:R-:W4:Y:S04]  /*5ae10*/  LDS.128 R144, [R3] ;  /* 0x0000000003907984 */ /* 0x000f280000000c00 */
[----:B------:R-:W1:Y:S04]  /*5ae20*/  LDS.128 R84, [R3+0x800] ;  /* 0x0008000003547984 */ /* 0x000e680000000c00 */
[----:B------:R-:W-:Y:S06]  /*5ae30*/  BAR.SYNC.DEFER_BLOCKING 0x0 ;  /* 0x0000000000007b1d */ /* 0x000fec0000010000 */
[----:B------:R1:W-:Y:S04]  /*5ae40*/  STS.128 [R2+0x80], R168 ;  /* 0x000080a802007388 */ /* 0x0003e80000000c00 */
[----:B------:R2:W-:Y:S04]  /*5ae50*/  STS.128 [R2], R8 ;  /* 0x0000000802007388 */ /* 0x0005e80000000c00 */
        /* <DEDUP_REMOVED lines=8> */
[----:B------:R-:W-:Y:S04]  /*5aee0*/  STS.128 [R2+0x400], R116 ;  /* 0x0004007402007388 */ /* 0x000fe80000000c00 */
[----:B------:R1:W-:Y:S04]  /*5aef0*/  STS.128 [R2+0x480], R184 ;  /* 0x000480b802007388 */ /* 0x0003e80000000c00 */
[----:B------:R-:W-:Y:S04]  /*5af00*/  STS.128 [R2+0x600], R168 ;  /* 0x000600a802007388 */ /* 0x000fe80000000c00 */
[----:B------:R-:W-:Y:S04]  /*5af10*/  STS.128 [R2+0x680], R28 ;  /* 0x0006801c02007388 */ /* 0x000fe80000000c00 */
[----:B------:R-:W-:Y:S01]  /*5af20*/  BAR.SYNC.DEFER_BLOCKING 0x0 ;  /* 0x0000000000007b1d */ /* 0x000fe20000010000 */
[----:B--2---:R-:W-:Y:S01]  /*5af30*/  IMAD.MOV.U32 R10, RZ, RZ, R200 ;  /* 0x000000ffff0a7224 */ /* 0x004fe200078e00c8 */
[----:B------:R-:W-:Y:S01]  /*5af40*/  MOV R9, R73 ;  /* 0x0000004900097202 */ /* 0x000fe20000000f00 */
[----:B------:R-:W-:Y:S01]  /*5af50*/  IMAD.MOV.U32 R11, RZ, RZ, R201 ;  /* 0x000000ffff0b7224 */ /* 0x000fe200078e00c9 */
[----:B------:R-:W-:Y:S01]  /*5af60*/  MOV R201, R75 ;  /* 0x0000004b00c97202 */ /* 0x000fe20000000f00 */
[----:B------:R-:W-:-:S02]  /*5af70*/  IMAD.MOV.U32 R8, RZ, RZ, R72 ;  /* 0x000000ffff087224 */ /* 0x000fc400078e0048 */
[----:B------:R-:W-:Y:S01]  /*5af80*/  IMAD.MOV.U32 R200, RZ, RZ, R74 ;  /* 0x000000ffffc87224 */ /* 0x000fe200078e004a */
[----:B------:R-:W2:Y:S04]  /*5af90*/  LDS.128 R176, [R0] ;  /* 0x0000000000b07984 */ /* 0x000ea80000000c00 */
[----:B------:R-:W-:Y:S04]  /*5afa0*/  LDS.128 R116, [R0+0x800] ;  /* 0x0008000000747984 */ /* 0x000fe80000000c00 */
[----:B------:R-:W-:Y:S04]  /*5afb0*/  LDS.128 R172, [R223] ;  /* 0x00000000dfac7984 */ /* 0x000fe80000000c00 */
[----:B------:R-:W-:Y:S04]  /*5afc0*/  LDS.128 R72, [R223+0x800] ;  /* 0x00080000df487984 */ /* 0x000fe80000000c00 */
[----:B------:R-:W-:Y:S04]  /*5afd0*/  LDS.128 R168, [R252] ;  /* 0x00000000fca87984 */ /* 0x000fe80000000c00 */
[----:B------:R-:W-:Y:S04]  /*5afe0*/  LDS.128 R28, [R252+0x800] ;  /* 0x00080000fc1c7984 */ /* 0x000fe80000000c00 */
[----:B------:R-:W-:Y:S04]  /*5aff0*/  LDS.128 R120, [R3] ;  /* 0x0000000003787984 */ /* 0x000fe80000000c00 */
[----:B------:R-:W-:Y:S04]  /*5b000*/  LDS.128 R24, [R3+0x800] ;  /* 0x0008000003187984 */ /* 0x000fe80000000c00 */
[----:B------:R-:W-:Y:S01]  /*5b010*/  BAR.SYNC.DEFER_BLOCKING 0x0 ;  /* 0x0000000000007b1d */ /* 0x000fe20000010000 */
[----:B-1----:R-:W-:-:S02]  /*5b020*/  IMAD.MOV.U32 R184, RZ, RZ, R154 ;  /* 0x000000ffffb87224 */ /* 0x002fc400078e009a */
[----:B------:R-:W-:-:S03]  /*5b030*/  IMAD.MOV.U32 R185, RZ, RZ, R155 ;  /* 0x000000ffffb97224 */ /* 0x000fc600078e009b */
[----:B------:R-:W2:Y:S04]  /*5b040*/  LDL.LU R154, [R1+0xe0] ;  /* 0x0000e000019a7983 */ /* 0x000ea80000300800 */
[----:B------:R-:W2:Y:S04]  /*5b050*/  LDL.LU R155, [R1+0xe4] ;  /* 0x0000e400019b7983 */ /* 0x000ea80000300800 */
[----:B------:R1:W-:Y:S04]  /*5b060*/  STS.128 [R2], R8 ;  /* 0x0000000802007388 */ /* 0x0003e80000000c00 */
[----:B------:R3:W-:Y:S04]  /*5b070*/  STS.128 [R2+0x200], R180 ;  /* 0x000200b402007388 */ /* 0x0007e80000000c00 */
[----:B------:R3:W-:Y:S04]  /*5b080*/  STS.128 [R2+0x80], R200 ;  /* 0x000080c802007388 */ /* 0x0007e80000000c00 */
[----:B-1----:R-:W4:Y:S04]  /*5b090*/  LDL.LU R8, [R1+0xf8] ;  /* 0x0000f80001087983 */ /* 0x002f280000300800 */
[----:B------:R-:W4:Y:S04]  /*5b0a0*/  LDL.LU R9, [R1+0xfc] ;  /* 0x0000fc0001097983 */ /* 0x000f280000300800 */
[----:B------:R-:W4:Y:S04]  /*5b0b0*/  LDL.LU R10, [R1+0xe8] ;  /* 0x0000e800010a7983 */ /* 0x000f280000300800 */
[----:B------:R-:W4:Y:S04]  /*5b0c0*/  LDL.LU R11, [R1+0xec] ;  /* 0x0000ec00010b7983 */ /* 0x000f280000300800 */
[----:B---3--:R-:W3:Y:S04]  /*5b0d0*/  LDL.LU R180, [R1+0x20] ;  /* 0x0000200001b47983 */ /* 0x008ee80000300800 */
[----:B------:R-:W3:Y:S04]  /*5b0e0*/  LDL.LU R181, [R1+0x24] ;  /* 0x0000240001b57983 */ /* 0x000ee80000300800 */
[----:B------:R-:W3:Y:S04]  /*5b0f0*/  LDL.LU R182, [R1] ;  /* 0x0000000001b67983 */ /* 0x000ee80000300800 */
[----:B------:R-:W3:Y:S04]  /*5b100*/  LDL.LU R183, [R1+0x4] ;  /* 0x0000040001b77983 */ /* 0x000ee80000300800 */
[----:B------:R-:W3:Y:S04]  /*5b110*/  LDL.LU R200, [R1+0x28] ;  /* 0x0000280001c87983 */ /* 0x000ee80000300800 */
[----:B------:R-:W3:Y:S04]  /*5b120*/  LDL.LU R201, [R1+0x2c] ;  /* 0x00002c0001c97983 */ /* 0x000ee80000300800 */
[----:B------:R-:W3:Y:S04]  /*5b130*/  LDL.LU R202, [R1+0x8] ;  /* 0x0000080001ca7983 */ /* 0x000ee80000300800 */
[----:B------:R-:W3:Y:S01]  /*5b140*/  LDL.LU R203, [R1+0xc] ;  /* 0x00000c0001cb7983 */ /* 0x000ee20000300800 */
[----:B------:R-:W-:Y:S01]  /*5b150*/  IMAD.MOV.U32 R186, RZ, RZ, R218 ;  /* 0x000000ffffba7224 */ /* 0x000fe200078e00da */
[----:B------:R-:W-:-:S05]  /*5b160*/  MOV R187, R219 ;  /* 0x000000db00bb7202 */ /* 0x000fca0000000f00 */
[----:B------:R1:W-:Y:S01]  /*5b170*/  STS.128 [R2+0x280], R184 ;  /* 0x000280b802007388 */ /* 0x0003e20000000c00 */
[----:B------:R-:W-:Y:S01]  /*5b180*/  IMAD.MOV.U32 R216, RZ, RZ, R94 ;  /* 0x000000ffffd87224 */ /* 0x000fe200078e005e */
[----:B------:R-:W-:Y:S01]  /*5b190*/  MOV R219, R99 ;  /* 0x0000006300db7202 */ /* 0x000fe20000000f00 */
[----:B------:R-:W-:Y:S02]  /*5b1a0*/  IMAD.MOV.U32 R217, RZ, RZ, R95 ;  /* 0x000000ffffd97224 */ /* 0x000fe400078e005f */
[----:B------:R-:W-:Y:S01]  /*5b1b0*/  IMAD.MOV.U32 R218, RZ, RZ, R98 ;  /* 0x000000ffffda7224 */ /* 0x000fe200078e0062 */
[----:B-1----:R-:W-:Y:S01]  /*5b1c0*/  LOP3.LUT R187, R0, 0x20, RZ, 0x3c, !PT ;  /* 0x0000002000bb7812 */ /* 0x002fe200078e3cff */
[----:B------:R-:W-:Y:S01]  /*5b1d0*/  IMAD.MOV.U32 R222, RZ, RZ, R160 ;  /* 0x000000ffffde7224 */ /* 0x000fe200078e00a0 */
[----:B------:R-:W-:Y:S01]  /*5b1e0*/  MOV R223, R161 ;  /* 0x000000a100df7202 */ /* 0x000fe20000000f00 */
[----:B------:R-:W-:Y:S02]  /*5b1f0*/  IMAD.MOV.U32 R160, RZ, RZ, R126 ;  /* 0x000000ffffa07224 */ /* 0x000fe400078e007e */
[----:B------:R-:W-:-:S02]  /*5b200*/  IMAD.MOV.U32 R161, RZ, RZ, R127 ;  /* 0x000000ffffa17224 */ /* 0x000fc400078e007f */
[----:B------:R-:W-:Y:S02]  /*5b210*/  IMAD.MOV.U32 R220, RZ, RZ, R124 ;  /* 0x000000ffffdc7224 */ /* 0x000fe400078e007c */
[----:B------:R-:W-:Y:S01]  /*5b220*/  IMAD.MOV.U32 R221, RZ, RZ, R125 ;  /* 0x000000ffffdd7224 */ /* 0x000fe200078e007d */
[----:B------:R-:W-:Y:S01]  /*5b230*/  MOV R125, R189 ;  /* 0x000000bd007d7202 */ /* 0x000fe20000000f00 */
[----:B------:R-:W-:Y:S02]  /*5b240*/  IMAD.MOV.U32 R126, RZ, RZ, R192 ;  /* 0x000000ffff7e7224 */ /* 0x000fe400078e00c0 */
[----:B------:R-:W-:Y:S01]  /*5b250*/  IMAD.MOV.U32 R127, RZ, RZ, R193 ;  /* 0x000000ffff7f7224 */ /* 0x000fe200078e00c1 */
[----:B------:R-:W-:Y:S01]  /*5b260*/  MOV R193, R191 ;  /* 0x000000bf00c17202 */ /* 0x000fe20000000f00 */
[----:B------:R-:W-:Y:S02]  /*5b270*/  IMAD.MOV.U32 R124, RZ, RZ, R188 ;  /* 0x000000ffff7c7224 */ /* 0x000fe400078e00bc */
[----:B------:R-:W-:Y:S01]  /*5b280*/  IMAD.MOV.U32 R192, RZ, RZ, R190 ;  /* 0x000000ffffc07224 */ /* 0x000fe200078e00be */
[----:B--2---:R-:W-:Y:S04]  /*5b290*/  STS.128 [R2+0x400], R152 ;  /* 0x0004009802007388 */ /* 0x004fe80000000c00 */
[----:B----4-:R1:W-:Y:S04]  /*5b2a0*/  STS.128 [R2+0x480], R8 ;  /* 0x0004800802007388 */ /* 0x0103e80000000c00 */
[----:B---3--:R-:W-:Y:S04]  /*5b2b0*/  STS.128 [R2+0x600], R180 ;  /* 0x000600b402007388 */ /* 0x008fe80000000c00 */
[----:B------:R-:W-:Y:S04]  /*5b2c0*/  STS.128 [R2+0x680], R200 ;  /* 0x000680c802007388 */ /* 0x000fe80000000c00 */
[----:B------:R-:W-:Y:S01]  /*5b2d0*/  BAR.SYNC.DEFER_BLOCKING 0x0 ;  /* 0x0000000000007b1d */ /* 0x000fe20000010000 */
[----:B-1----:R-:W-:Y:S01]  /*5b2e0*/  IMAD.MOV.U32 R8, RZ, RZ, R92 ;  /* 0x000000ffff087224 */ /* 0x002fe200078e005c */
[----:B------:R-:W-:Y:S01]  /*5b2f0*/  MOV R11, R97 ;  /* 0x00000061000b7202 */ /* 0x000fe20000000f00 */
[----:B------:R-:W-:-:S02]  /*5b300*/  IMAD.MOV.U32 R9, RZ, RZ, R93 ;  /* 0x000000ffff097224 */ /* 0x000fc400078e005d */
[----:B------:R-:W-:Y:S01]  /*5b310*/  IMAD.MOV.U32 R10, RZ, RZ, R96 ;  /* 0x000000ffff0a7224 */ /* 0x000fe200078e0060 */
[----:B------:R-:W-:Y:S04]  /*5b320*/  LDS.128 R208, [R187] ;  /* 0x00000000bbd07984 */ /* 0x000fe80000000c00 */
[----:B------:R-:W-:Y:S04]  /*5b330*/  LDS.128 R152, [R187+0x800] ;  /* 0x00080000bb987984 */ /* 0x000fe80000000c00 */
[----:B------:R-:W1:Y:S04]  /*5b340*/  LDS.128 R212, [R0] ;  /* 0x0000000000d47984 */ /* 0x000e680000000c00 */
[----:B------:R-:W-:Y:S04]  /*5b350*/  LDS.128 R180, [R0+0x800] ;  /* 0x0008000000b47984 */ /* 0x000fe80000000c00 */
[----:B------:R-:W2:Y:S04]  /*5b360*/  LDS.128 R200, [R252] ;  /* 0x00000000fcc87984 */ /* 0x000ea80000000c00 */
[----:B------:R-:W-:Y:S04]  /*5b370*/  LDS.128 R96, [R252+0x800] ;  /* 0x00080000fc607984 */ /* 0x000fe80000000c00 */
[----:B------:R-:W3:Y:S04]  /*5b380*/  LDS.128 R184, [R3] ;  /* 0x0000000003b87984 */ /* 0x000ee80000000c00 */
[----:B------:R-:W4:Y:S04]  /*5b390*/  LDS.128 R92, [R3+0x800] ;  /* 0x00080000035c7984 */ /* 0x000f280000000c00 */
[----:B------:R-:W-:Y:S06]  /*5b3a0*/  BAR.SYNC.DEFER_BLOCKING 0x0 ;  /* 0x0000000000007b1d */ /* 0x000fec0000010000 */
[----:B------:R1:W-:Y:S04]  /*5b3b0*/  STS.128 [R2], R8 ;  /* 0x0000000802007388 */ /* 0x0003e80000000c00 */
[----:B------:R2:W-:Y:S04]  /*5b3c0*/  STS.128 [R2+0x80], R216 ;  /* 0x000080d802007388 */ /* 0x0005e80000000c00 */
        /* <DEDUP_REMOVED lines=9> */
[----:B------:R-:W-:Y:S04]  /*5b460*/  STS.128 [R2+0x480], R192 ;  /* 0x000480c002007388 */ /* 0x000fe80000000c00 */
[----:B------:R-:W-:Y:S04]  /*5b470*/  STS.128 [R2+0x600], R8 ;  /* 0x0006000802007388 */ /* 0x000fe80000000c00 */
[----:B------:R1:W-:Y:S04]  /*5b480*/  STS.128 [R2+0x680], R4 ;  /* 0x0006800402007388 */ /* 0x0003e80000000c00 */
[----:B------:R-:W-:Y:S01]  /*5b490*/  BAR.SYNC.DEFER_BLOCKING 0x0 ;  /* 0x0000000000007b1d */ /* 0x000fe20000010000 */
[----:B--2---:R-:W-:Y:S01]  /*5b4a0*/  LOP3.LUT R219, R0, 0x20, RZ, 0x3c, !PT ;  /* 0x0000002000db7812 */ /* 0x004fe200078e3cff */
[----:B-1----:R-:W-:Y:S01]  /*5b4b0*/  IMAD.MOV.U32 R6, RZ, RZ, R204 ;  /* 0x000000ffff067224 */ /* 0x002fe200078e00cc */
[----:B------:R-:W-:Y:S01]  /*5b4c0*/  MOV R5, R77 ;  /* 0x0000004d00057202 */ /* 0x000fe20000000f00 */
[----:B------:R-:W-:Y:S01]  /*5b4d0*/  IMAD.MOV.U32 R7, RZ, RZ, R205 ;  /* 0x000000ffff077224 */ /* 0x000fe200078e00cd */
[----:B------:R-:W-:Y:S01]  /*5b4e0*/  MOV R205, R79 ;  /* 0x0000004f00cd7202 */ /* 0x000fe20000000f00 */
[----:B------:R-:W-:-:S02]  /*5b4f0*/  IMAD.MOV.U32 R4, RZ, RZ, R76 ;  /* 0x000000ffff047224 */ /* 0x000fc400078e004c */
[----:B------:R-:W-:Y:S01]  /*5b500*/  IMAD.MOV.U32 R204, RZ, RZ, R78 ;  /* 0x000000ffffcc7224 */ /* 0x000fe200078e004e */
[----:B------:R-:W-:Y:S04]  /*5b510*/  LDS.128 R124, [R219] ;  /* 0x00000000db7c7984 */ /* 0x000fe80000000c00 */
[----:B------:R-:W-:Y:S04]  /*5b520*/  LDS.128 R160, [R219+0x800] ;  /* 0x00080000dba07984 */ /* 0x000fe80000000c00 */
[----:B------:R-:W1:Y:S04]  /*5b530*/  LDS.128 R32, [R0] ;  /* 0x0000000000207984 */ /* 0x000e680000000c00 */
[----:B------:R-:W-:Y:S04]  /*5b540*/  LDS.128 R76, [R0+0x800] ;  /* 0x00080000004c7984 */ /* 0x000fe80000000c00 */
[----:B------:R-:W-:Y:S04]  /*5b550*/  LDS.128 R188, [R252] ;  /* 0x00000000fcbc7984 */ /* 0x000fe80000000c00 */
[----:B------:R-:W-:Y:S04]  /*5b560*/  LDS.128 R192, [R252+0x800] ;  /* 0x00080000fcc07984 */ /* 0x000fe80000000c00 */
[----:B------:R-:W-:Y:S04]  /*5b570*/  LDS.128 R216, [R3] ;  /* 0x0000000003d87984 */ /* 0x000fe80000000c00 */
[----:B------:R-:W-:Y:S04]  /*5b580*/  LDS.128 R220, [R3+0x800] ;  /* 0x0008000003dc7984 */ /* 0x000fe80000000c00 */
[----:B------:R-:W-:Y:S01]  /*5b590*/  BAR.SYNC.DEFER_BLOCKING 0x0 ;  /* 0x0000000000007b1d */ /* 0x000fe20000010000 */
[----:B------:R-:W-:Y:S01]  /*5b5a0*/  IMAD.MOV.U32 R8, RZ, RZ, R196 ;  /* 0x000000ffff087224 */ /* 0x000fe200078e00c4 */
[----:B------:R-:W-:Y:S01]  /*5b5b0*/  MOV R11, R229 ;  /* 0x000000e5000b7202 */ /* 0x000fe20000000f00 */
[----:B------:R-:W-:-:S02]  /*5b5c0*/  IMAD.MOV.U32 R9, RZ, RZ, R197 ;  /* 0x000000ffff097224 */ /* 0x000fc400078e00c5 */
[----:B------:R-:W-:Y:S01]  /*5b5d0*/  IMAD.MOV.U32 R10, RZ, RZ, R228 ;  /* 0x000000ffff0a7224 */ /* 0x000fe200078e00e4 */
[----:B------:R2:W-:Y:S04]  /*5b5e0*/  STS.128 [R2+0x80], R204 ;  /* 0x000080cc02007388 */ /* 0x0005e80000000c00 */
[----:B------:R1:W-:Y:S04]  /*5b5f0*/  STS.128 [R2], R4 ;  /* 0x0000000402007388 */ /* 0x0003e80000000c00 */
[----:B------:R3:W-:Y:S04]  /*5b600*/  STS.128 [R2+0x200], R8 ;  /* 0x0002000802007388 */ /* 0x0007e80000000c00 */
[----:B--2---:R-:W2:Y:S04]  /*5b610*/  LDL.LU R207, [R1+0x39c] ;  /* 0x00039c0001cf7983 */ /* 0x004ea80000300800 */
[----:B-1----:R-:W4:Y:S04]  /*5b620*/  LDL.LU R4, [R1+0xd0] ;  /* 0x0000d00001047983 */ /* 0x002f280000300800 */
[----:B------:R-:W4:Y:S04]  /*5b630*/  LDL.LU R5, [R1+0xd4] ;  /* 0x0000d40001057983 */ /* 0x000f280000300800 */
[----:B------:R-:W4:Y:S04]  /*5b640*/  LDL.LU R6, [R1+0xc0] ;  /* 0x0000c00001067983 */ /* 0x000f280000300800 */
[----:B------:R-:W4:Y:S04]  /*5b650*/  LDL.LU R7, [R1+0xc4] ;  /* 0x0000c40001077983 */ /* 0x000f280000300800 */
[----:B---3--:R-:W3:Y:S04]  /*5b660*/  LDL.LU R8, [R1+0xd8] ;  /* 0x0000d80001087983 */ /* 0x008ee80000300800 */
        /* <DEDUP_REMOVED lines=8> */
[----:B------:R-:W3:Y:S04]  /*5b6f0*/  LDL.LU R206, [R1+0x1078] ;  /* 0x0010780001ce7983 */ /* 0x000ee80000300800 */
[----:B------:R-:W3:Y:S04]  /*5b700*/  LDL.LU R198, [R1+0x3a4] ;  /* 0x0003a40001c67983 */ /* 0x000ee80000300800 */
[----:B------:R1:W-:Y:S04]  /*5b710*/  STS.128 [R2+0x280], R228 ;  /* 0x000280e402007388 */ /* 0x0003e80000000c00 */
[----:B-1----:R-:W3:Y:S04]  /*5b720*/  LDL.LU R231, [R1+0x10] ;  /* 0x0000100001e77983 */ /* 0x002ee80000300800 */
[----:B------:R-:W3:Y:S01]  /*5b730*/  LDL.LU R205, [R1+0x1084] ;  /* 0x0010840001cd7983 */ /* 0x000ee20000300800 */
[----:B--2---:R-:W-:-:S03]  /*5b740*/  IMAD R196, R207, c[0x0][0x194], RZ ;  /* 0x00006500cfc47a24 */ /* 0x004fc600078e02ff */
[----:B----4-:R1:W-:Y:S02]  /*5b750*/  STS.128 [R2+0x400], R4 ;  /* 0x0004000402007388 */ /* 0x0103e40000000c00 */
[----:B-1----:R-:W-:Y:S01]  /*5b760*/  IMAD.MOV.U32 R4, RZ, RZ, c[0x0][0x194] ;  /* 0x00006500ff047624 */ /* 0x002fe200078e00ff */
[----:B------:R-:W-:Y:S01]  /*5b770*/  MOV R7, R233 ;  /* 0x000000e900077202 */ /* 0x000fe20000000f00 */
[----:B------:R-:W-:Y:S01]  /*5b780*/  IMAD.MOV.U32 R6, RZ, RZ, R232 ;  /* 0x000000ffff067224 */ /* 0x000fe200078e00e8 */
[----:B---3--:R1:W-:Y:S01]  /*5b790*/  STS.128 [R2+0x480], R8 ;  /* 0x0004800802007388 */ /* 0x0083e20000000c00 */
[----:B------:R-:W-:Y:S02]  /*5b7a0*/  IMAD.MOV.U32 R5, RZ, RZ, R245 ;  /* 0x000000ffff057224 */ /* 0x000fe400078e00f5 */
[----:B------:R-:W-:Y:S02]  /*5b7b0*/  IMAD.MOV.U32 R232, RZ, RZ, R246 ;  /* 0x000000ffffe87224 */ /* 0x000fe400078e00f6 */
[----:B------:R-:W-:-:S05]  /*5b7c0*/  IMAD.MOV.U32 R233, RZ, RZ, R247 ;  /* 0x000000ffffe97224 */ /* 0x000fca00078e00f7 */
[----:B------:R-:W-:Y:S01]  /*5b7d0*/  STS.128 [R2+0x680], R232 ;  /* 0x000680e802007388 */ /* 0x000fe20000000c00 */
[----:B-1----:R-:W-:Y:S01]  /*5b7e0*/  LEA R11, R4, R196, 0x7 ;  /* 0x000000c4040b7211 */ /* 0x002fe200078e38ff */
[----:B------:R-:W-:-:S05]  /*5b7f0*/  IMAD.MOV.U32 R4, RZ, RZ, R244 ;  /* 0x000000ffff047224 */ /* 0x000fca00078e00f4 */
[----:B------:R1:W-:Y:S04]  /*5b800*/  STS.128 [R2+0x600], R4 ;  /* 0x0006000402007388 */ /* 0x0003e80000000c00 */
[----:B------:R-:W-:Y:S01]  /*5b810*/  BAR.SYNC.DEFER_BLOCKING 0x0 ;  /* 0x0000000000007b1d */ /* 0x000fe20000010000 */
[----:B------:R-:W-:Y:S02]  /*5b820*/  ISETP.GE.AND P0, PT, R207, c[0x0][0x178], PT ;  /* 0x00005e00cf007a0c */ /* 0x000fe40003f06270 */
[----:B------:R-:W-:Y:S02]  /*5b830*/  LEA R8, P5, R196, c[0x0][0x170], 0x2 ;  /* 0x00005c00c4087a11 */ /* 0x000fe400078a10ff */
[----:B------:R-:W-:Y:S02]  /*5b840*/  ISETP.LT.AND P0, PT, R204, c[0x0][0x17c], !P0 ;  /* 0x00005f00cc007a0c */ /* 0x000fe40004701270 */
[----:B------:R-:W-:-:S02]  /*5b850*/  LEA.HI.X.SX32 R9, R196, c[0x0][0x174], 0x2, P5 ;  /* 0x00005d00c4097a11 */ /* 0x000fc400028f16ff */
[C---:B------:R-:W-:Y:S01]  /*5b860*/  LEA R10, P5, R11.reuse, c[0x0][0x170], 0x2 ;  /* 0x00005c000b0a7a11 */ /* 0x040fe200078a10ff */
[C---:B------:R-:W-:Y:S01]  /*5b870*/  IMAD R196, R204.reuse, c[0x0][0x198], RZ ;  /* 0x00006600ccc47a24 */ /* 0x040fe200078e02ff */
[----:B------:R-:W-:Y:S02]  /*5b880*/  ISETP.GE.AND P2, PT, R204, c[0x0][0x17c], PT ;  /* 0x00005f00cc007a0c */ /* 0x000fe40003f46270 */
[----:B------:R-:W-:Y:S01]  /*5b890*/  LEA.HI.X.SX32 R11, R11, c[0x0][0x174], 0x2, P5 ;  /* 0x00005d000b0b7a11 */ /* 0x000fe200028f16ff */
[----:B-1----:R-:W-:Y:S01]  /*5b8a0*/  IMAD.WIDE R4, R196, 0x4, R8 ;  /* 0x00000004c4047825 */ /* 0x002fe200078e0208 */
[----:B------:R-:W-:Y:S01]  /*5b8b0*/  ISETP.LT.AND P2, PT, R198, c[0x0][0x178], !P2 ;  /* 0x00005e00c6007a0c */ /* 0x000fe20005741270 */
[----:B------:R-:W2:Y:S01]  /*5b8c0*/  LDL.LU R204, [R1+0x1088] ;  /* 0x0010880001cc7983 */ /* 0x000ea20000300800 */
[----:B------:R-:W-:Y:S01]  /*5b8d0*/  ISETP.LT.AND P5, PT, R207, c[0x0][0x178], !P6 ;  /* 0x00005e00cf007a0c */ /* 0x000fe200077a1270 */
[C---:B------:R-:W-:Y:S01]  /*5b8e0*/  IMAD.WIDE R6, R196.reuse, 0x4, R10 ;  /* 0x00000004c4067825 */ /* 0x040fe200078e020a */
[----:B------:R-:W-:Y:S01]  /*5b8f0*/  IADD3 R196, R196, c[0x0][0x198], RZ ;  /* 0x00006600c4c47a10 */ /* 0x000fe20007ffe0ff */
[----:B------:R1:W-:Y:S01]  /*5b900*/  @P0 STG.E [R4.64], R231 ;  /* 0x000000e704000986 */ /* 0x0003e2000c101908 */
[----:B------:R-:W-:-:S07]  /*5b910*/  ISETP.LT.AND P0, PT, R198, c[0x0][0x178], !P6 ;  /* 0x00005e00c6007a0c */ /* 0x000fce0007701270 */
[----:B------:R-:W-:Y:S01]  /*5b920*/  @P2 STG.E [R6.64], R44 ;  /* 0x0000002c06002986 */ /* 0x000fe2000c101908 */
[----:B-1----:R-:W-:-:S05]  /*5b930*/  IMAD.WIDE R4, R196, 0x4, R8 ;  /* 0x00000004c4047825 */ /* 0x002fca00078e0208 */
[----:B------:R1:W-:Y:S01]  /*5b940*/  @P5 STG.E [R4.64], R197 ;  /* 0x000000c504005986 */ /* 0x0003e2000c101908 */
[----:B------:R-:W-:-:S03]  /*5b950*/  ISETP.GE.AND P2, PT, R199, c[0x0][0x17c], PT ;  /* 0x00005f00c7007a0c */ /* 0x000fc60003f46270 */
[----:B------:R-:W3:Y:S01]  /*5b960*/  LDL.LU R199, [R1+0x1094] ;  /* 0x0010940001c77983 */ /* 0x000ee20000300800 */
[----:B-1----:R-:W-:-:S05]  /*5b970*/  IMAD.WIDE R4, R196, 0x4, R10 ;  /* 0x00000004c4047825 */ /* 0x002fca00078e020a */
[----:B------:R1:W-:Y:S04]  /*5b980*/  @P0 STG.E [R4.64], R45 ;  /* 0x0000002d04000986 */ /* 0x0003e8000c101908 */
[----:B-1----:R-:W4:Y:S01]  /*5b990*/  LDL.LU R45, [R1+0x1090] ;  /* 0x00109000012d7983 */ /* 0x002f220000300800 */
[C---:B------:R-:W-:Y:S02]  /*5b9a0*/  ISETP.LT.AND P6, PT, R207.reuse, c[0x0][0x178], !P1 ;  /* 0x00005e00cf007a0c */ /* 0x040fe40004fc1270 */
[----:B------:R-:W-:Y:S02]  /*5b9b0*/  IADD3 R2, R196, c[0x0][0x198], RZ ;  /* 0x00006600c4027a10 */ /* 0x000fe40007ffe0ff */
[----:B------:R-:W-:Y:S02]  /*5b9c0*/  ISETP.LT.AND P1, PT, R198, c[0x0][0x178], !P1 ;  /* 0x00005e00c6007a0c */ /* 0x000fe40004f21270 */
[----:B------:R-:W-:Y:S01]  /*5b9d0*/  ISETP.LT.AND P5, PT, R207, c[0x0][0x178], !P3 ;  /* 0x00005e00cf007a0c */ /* 0x000fe20005fa1270 */
[----:B------:R-:W-:Y:S01]  /*5b9e0*/  IMAD.WIDE R6, R2, 0x4, R8 ;  /* 0x0000000402067825 */ /* 0x000fe200078e0208 */
[----:B------:R-:W-:-:S03]  /*5b9f0*/  ISETP.LT.AND P3, PT, R198, c[0x0][0x178], !P3 ;  /* 0x00005e00c6007a0c */ /* 0x000fc60005f61270 */
[C---:B------:R-:W-:Y:S01]  /*5ba00*/  IMAD.WIDE R196, R2.reuse, 0x4, R10 ;  /* 0x0000000402c47825 */ /* 0x040fe200078e020a */
[----:B------:R-:W-:Y:S01]  /*5ba10*/  IADD3 R2, R2, c[0x0][0x198], RZ ;  /* 0x0000660002027a10 */ /* 0x000fe20007ffe0ff */
[----:B------:R1:W-:Y:S01]  /*5ba20*/  @P6 STG.E [R6.64], R240 ;  /* 0x000000f006006986 */ /* 0x0003e2000c101908 */
[C---:B------:R-:W-:Y:S02]  /*5ba30*/  ISETP.LT.AND P6, PT, R207.reuse, c[0x0][0x178], !P4 ;  /* 0x00005e00cf007a0c */ /* 0x040fe400067c1270 */
[----:B------:R-:W-:Y:S01]  /*5ba40*/  ISETP.LT.AND P4, PT, R198, c[0x0][0x178], !P4 ;  /* 0x00005e00c6007a0c */ /* 0x000fe20006781270 */
[C---:B------:R-:W-:Y:S01]  /*5ba50*/  IMAD.WIDE R4, R2.reuse, 0x4, R8 ;  /* 0x0000000402047825 */ /* 0x040fe200078e0208 */
[----:B------:R1:W-:Y:S03]  /*5ba60*/  @P1 STG.E [R196.64], R100 ;  /* 0x00000064c4001986 */ /* 0x0003e6000c101908 */
[C---:B-1----:R-:W-:Y:S01]  /*5ba70*/  IMAD.WIDE R6, R2.reuse, 0x4, R10 ;  /* 0x0000000402067825 */ /* 0x042fe200078e020a */
[----:B------:R-:W-:Y:S01]  /*5ba80*/  IADD3 R2, R2, c[0x0][0x198], RZ ;  /* 0x0000660002027a10 */ /* 0x000fe20007ffe0ff */
[----:B------:R1:W-:Y:S01]  /*5ba90*/  @P5 STG.E [R4.64], R241 ;  /* 0x000000f104005986 */ /* 0x0003e2000c101908 */
[----:B------:R-:W-:-:S02]  /*5baa0*/  ISETP.LT.AND P5, PT, R207, c[0x0][0x178], !P2 ;  /* 0x00005e00cf007a0c */ /* 0x000fc400057a1270 */
[----:B------:R-:W-:Y:S01]  /*5bab0*/  ISETP.GE.AND P0, PT, R206, c[0x0][0x17c], PT ;  /* 0x00005f00ce007a0c */ /* 0x000fe20003f06270 */
[----:B------:R1:W-:Y:S01]  /*5bac0*/  @P3 STG.E [R6.64], R101 ;  /* 0x0000006506003986 */ /* 0x0003e2000c101908 */
[----:B------:R-:W-:Y:S02]  /*5bad0*/  IADD3 R44, R2, c[0x0][0x198], RZ ;  /* 0x00006600022c7a10 */ /* 0x000fe40007ffe0ff */
[----:B------:R-:W-:Y:S01]  /*5bae0*/  ISETP.LT.AND P2, PT, R198, c[0x0][0x178], !P2 ;  /* 0x00005e00c6007a0c */ /* 0x000fe20005741270 */
[----:B------:R-:W3:Y:S01]  /*5baf0*/  LDL.LU R196, [R1+0x10a4] ;  /* 0x0010a40001c47983 */ /* 0x000ee20000300800 */
[----:B-1----:R-:W-:-:S04]  /*5bb00*/  IMAD.WIDE R4, R2, 0x4, R8 ;  /* 0x0000000402047825 */ /* 0x002fc800078e0208 */
[----:B------:R-:W-:Y:S01]  /*5bb10*/  IMAD.WIDE R6, R2, 0x4, R10 ;  /* 0x0000000402067825 */ /* 0x000fe200078e020a */
[----:B------:R1:W-:Y:S01]  /*5bb20*/  @P6 STG.E [R4.64], R224 ;  /* 0x000000e004006986 */ /* 0x0003e2000c101908 */
[----:B------:R-:W-:-:S03]  /*5bb30*/  ISETP.LT.AND P6, PT, R207, c[0x0][0x178], !P0 ;  /* 0x00005e00cf007a0c */ /* 0x000fc600047c1270 */
[----:B------:R1:W-:Y:S01]  /*5bb40*/  @P4 STG.E [R6.64], R80 ;  /* 0x0000005006004986 */ /* 0x0003e2000c101908 */
[----:B------:R-:W-:Y:S02]  /*5bb50*/  ISETP.GE.AND P1, PT, R205, c[0x0][0x17c], PT ;  /* 0x00005f00cd007a0c */ /* 0x000fe40003f26270 */
[----:B------:R-:W-:Y:S01]  /*5bb60*/  ISETP.LT.AND P0, PT, R198, c[0x0][0x178], !P0 ;  /* 0x00005e00c6007a0c */ /* 0x000fe20004701270 */
[----:B------:R-:W3:Y:S01]  /*5bb70*/  LDL.LU R101, [R1+0x10a8] ;  /* 0x0010a80001657983 */ /* 0x000ee20000300800 */
[----:B-1----:R-:W-:-:S03]  /*5bb80*/  IMAD.WIDE R4, R44, 0x4, R8 ;  /* 0x000000042c047825 */ /* 0x002fc600078e0208 */
[----:B------:R-:W3:Y:S01]  /*5bb90*/  LDL.LU R100, [R1+0x10b0] ;  /* 0x0010b00001647983 */ /* 0x000ee20000300800 */
[C---:B------:R-:W-:Y:S01]  /*5bba0*/  IMAD.WIDE R6, R44.reuse, 0x4, R10 ;  /* 0x000000042c067825 */ /* 0x040fe200078e020a */
[----:B------:R-:W-:Y:S02]  /*5bbb0*/  IADD3 R44, R44, c[0x0][0x198], RZ ;  /* 0x000066002c2c7a10 */ /* 0x000fe40007ffe0ff */
[----:B------:R1:W-:Y:S01]  /*5bbc0*/  @P5 STG.E [R4.64], R225 ;  /* 0x000000e104005986 */ /* 0x0003e2000c101908 */
[----:B------:R-:W-:Y:S02]  /*5bbd0*/  ISETP.LT.AND P5, PT, R207, c[0x0][0x178], !P1 ;  /* 0x00005e00cf007a0c */ /* 0x000fe40004fa1270 */
[----:B------:R-:W-:Y:S01]  /*5bbe0*/  ISETP.LT.AND P1, PT, R198, c[0x0][0x178], !P1 ;  /* 0x00005e00c6007a0c */ /* 0x000fe20004f21270 */
[----:B------:R-:W3:Y:S01]  /*5bbf0*/  LDL.LU R80, [R1+0x10bc] ;  /* 0x0010bc0001507983 */ /* 0x000ee20000300800 */
[----:B------:R-:W-:-:S03]  /*5bc00*/  IADD3 R2, R44, c[0x0][0x198], RZ ;  /* 0x000066002c027a10 */ /* 0x000fc60007ffe0ff */
[----:B------:R1:W-:Y:S02]  /*5bc10*/  @P2 STG.E [R6.64], R81 ;  /* 0x0000005106002986 */ /* 0x0003e4000c101908 */
[----:B-1----:R-:W-:-:S05]  /*5bc20*/  IMAD.WIDE R4, R44, 0x4, R8 ;  /* 0x000000042c047825 */ /* 0x002fca00078e0208 */
[----:B------:R1:W-:Y:S01]  /*5bc30*/  @P6 STG.E [R4.64], R40 ;  /* 0x0000002804006986 */ /* 0x0003e2000c101908 */
[----:B------:R-:W-:-:S04]  /*5bc40*/  IMAD.WIDE R6, R2, 0x4, R8 ;  /* 0x0000000402067825 */ /* 0x000fc800078e0208 */
[----:B-1----:R-:W-:-:S05]  /*5bc50*/  IMAD.WIDE R4, R44, 0x4, R10 ;  /* 0x000000042c047825 */ /* 0x002fca00078e020a */
[----:B------:R1:W-:Y:S04]  /*5bc60*/  @P0 STG.E [R4.64], R64 ;  /* 0x0000004004000986 */ /* 0x0003e8000c101908 */
[----:B------:R-:W-:Y:S04]  /*5bc70*/  @P5 STG.E [R6.64], R41 ;  /* 0x0000002906005986 */ /* 0x000fe8000c101908 */
[----:B-1----:R-:W3:Y:S01]  /*5bc80*/  LDL.LU R64, [R1+0x10b8] ;  /* 0x0010b80001407983 */ /* 0x002ee20000300800 */
[----:B----4-:R-:W-:Y:S01]  /*5bc90*/  ISETP.GE.AND P2, PT, R45, c[0x0][0x17c], PT ;  /* 0x00005f002d007a0c */ /* 0x010fe20003f46270 */
[----:B------:R-:W-:-:S05]  /*5bca0*/  IMAD.WIDE R44, R2, 0x4, R10 ;  /* 0x00000004022c7825 */ /* 0x000fca00078e020a */
[----:B------:R1:W-:Y:S04]  /*5bcb0*/  @P1 STG.E [R44.64], R65 ;  /* 0x000000412c001986 */ /* 0x0003e8000c101908 */
[----:B-1----:R-:W4:Y:S01]  /*5bcc0*/  LDL.LU R45, [R1+0x10c8] ;  /* 0x0010c800012d7983 */ /* 0x002f220000300800 */
[----:B--2---:R-:W-:-:S04]  /*5bcd0*/  ISETP.GE.AND P3, PT, R204, c[0x0][0x17c], PT ;  /* 0x00005f00cc007a0c */ /* 0x004fc80003f66270 */
[----:B------:R-:W-:Y:S02]  /*5bce0*/  ISETP.LT.AND P6, PT, R207, c[0x0][0x178], !P3 ;  /* 0x00005e00cf007a0c */ /* 0x000fe40005fc1270 */
[----:B---3--:R-:W-:Y:S02]  /*5bcf0*/  ISETP.GE.AND P4, PT, R199, c[0x0][0x17c], PT ;  /* 0x00005f00c7007a0c */ /* 0x008fe40003f86270 */
[----:B------:R-:W-:Y:S02]  /*5bd00*/  ISETP.LT.AND P3, PT, R198, c[0x0][0x178], !P3 ;  /* 0x00005e00c6007a0c */ /* 0x000fe40005f61270 */
[----:B------:R-:W-:Y:S02]  /*5bd10*/  IADD3 R2, R2, c[0x0][0x198], RZ ;  /* 0x0000660002027a10 */ /* 0x000fe40007ffe0ff */
[----:B------:R-:W-:Y:S02]  /*5bd20*/  ISETP.LT.AND P5, PT, R207, c[0x0][0x178], !P4 ;  /* 0x00005e00cf007a0c */ /* 0x000fe400067a1270 */
[----:B------:R-:W-:Y:S01]  /*5bd30*/  ISETP.LT.AND P4, PT, R198, c[0x0][0x178], !P4 ;  /* 0x00005e00c6007a0c */ /* 0x000fe20006781270 */
[----:B------:R-:W-:-:S04]  /*5bd40*/  IMAD.WIDE R4, R2, 0x4, R8 ;  /* 0x0000000402047825 */ /* 0x000fc800078e0208 */
[C---:B------:R-:W-:Y:S01]  /*5bd50*/  IMAD.WIDE R6, R2.reuse, 0x4, R10 ;  /* 0x0000000402067825 */ /* 0x040fe200078e020a */
[----:B------:R-:W-:Y:S01]  /*5bd60*/  IADD3 R2, R2, c[0x0][0x198], RZ ;  /* 0x0000660002027a10 */ /* 0x000fe20007ffe0ff */
[----:B------:R1:W-:Y:S01]  /*5bd70*/  @P6 STG.E [R4.64], R248 ;  /* 0x000000f804006986 */ /* 0x0003e2000c101908 */
[----:B------:R-:W-:Y:S02]  /*5bd80*/  ISETP.LT.AND P6, PT, R207, c[0x0][0x178], !P2 ;  /* 0x00005e00cf007a0c */ /* 0x000fe400057c1270 */
[----:B------:R-:W-:Y:S01]  /*5bd90*/  ISETP.LT.AND P2, PT, R198, c[0x0][0x178], !P2 ;  /* 0x00005e00c6007a0c */ /* 0x000fe20005741270 */
[----:B------:R2:W-:Y:S01]  /*5bda0*/  @P3 STG.E [R6.64], R60 ;  /* 0x0000003c06003986 */ /* 0x0005e2000c101908 */
[----:B------:R-:W-:Y:S02]  /*5bdb0*/  ISETP.GE.AND P0, PT, R196, c[0x0][0x17c], PT ;  /* 0x00005f00c4007a0c */ /* 0x000fe40003f06270 */
[C---:B------:R-:W-:Y:S01]  /*5bdc0*/  IADD3 R40, R2.reuse, c[0x0][0x198], RZ ;  /* 0x0000660002287a10 */ /* 0x040fe20007ffe0ff */
[----:B-1----:R-:W-:-:S04]  /*5bdd0*/  IMAD.WIDE R4, R2, 0x4, R8 ;  /* 0x0000000402047825 */ /* 0x002fc800078e0208 */
[----:B--2---:R-:W-:Y:S01]  /*5bde0*/  IMAD.WIDE R6, R2, 0x4, R10 ;  /* 0x0000000402067825 */ /* 0x004fe200078e020a */
[----:B------:R1:W-:Y:S01]  /*5bdf0*/  @P5 STG.E [R4.64], R249 ;  /* 0x000000f904005986 */ /* 0x0003e2000c101908 */
[----:B------:R-:W-:-:S03]  /*5be00*/  ISETP.LT.AND P5, PT, R207, c[0x0][0x178], !P0 ;  /* 0x00005e00cf007a0c */ /* 0x000fc600047a1270 */
[----:B------:R2:W-:Y:S01]  /*5be10*/  @P4 STG.E [R6.64], R61 ;  /* 0x0000003d06004986 */ /* 0x0005e2000c101908 */
[----:B------:R-:W-:-:S03]  /*5be20*/  ISETP.LT.AND P0, PT, R198, c[0x0][0x178], !P0 ;  /* 0x00005e00c6007a0c */ /* 0x000fc60004701270 */
[----:B------:R-:W3:Y:S01]  /*5be30*/  LDL.LU R60, [R1+0x10d4] ;  /* 0x0010d400013c7983 */ /* 0x000ee20000300800 */
[----:B-1----:R-:W-:-:S04]  /*5be40*/  IMAD.WIDE R4, R40, 0x4, R8 ;  /* 0x0000000428047825 */ /* 0x002fc800078e0208 */
[C---:B--2---:R-:W-:Y:S01]  /*5be50*/  IMAD.WIDE R6, R40.reuse, 0x4, R10 ;  /* 0x0000000428067825 */ /* 0x044fe200078e020a */
[----:B------:R-:W-:Y:S01]  /*5be60*/  IADD3 R40, R40, c[0x0][0x198], RZ ;  /* 0x0000660028287a10 */ /* 0x000fe20007ffe0ff */
[----:B------:R1:W-:Y:S01]  /*5be70*/  @P6 STG.E [R4.64], R236 ;  /* 0x000000ec04006986 */ /* 0x0003e2000c101908 */
[----:B------:R-:W-:-:S03]  /*5be80*/  ISETP.GE.AND P1, PT, R101, c[0x0][0x17c], PT ;  /* 0x00005f0065007a0c */ /* 0x000fc60003f26270 */
[----:B------:R2:W-:Y:S01]  /*5be90*/  @P2 STG.E [R6.64], R56 ;  /* 0x0000003806002986 */ /* 0x0005e2000c101908 */
[----:B------:R-:W-:Y:S02]  /*5bea0*/  ISETP.GE.AND P3, PT, R100, c[0x0][0x17c], PT ;  /* 0x00005f0064007a0c */ /* 0x000fe40003f66270 */
[----:B------:R-:W-:Y:S01]  /*5beb0*/  ISETP.LT.AND P6, PT, R207, c[0x0][0x178], !P1 ;  /* 0x00005e00cf007a0c */ /* 0x000fe20004fc1270 */
[----:B-1----:R-:W-:Y:S01]  /*5bec0*/  IMAD.WIDE R4, R40, 0x4, R8 ;  /* 0x0000000428047825 */ /* 0x002fe200078e0208 */
[----:B--2---:R-:W2:Y:S04]  /*5bed0*/  LDL.LU R56, [R1+0x10d8] ;  /* 0x0010d80001387983 */ /* 0x004ea80000300800 */
[----:B------:R-:W2:Y:S01]  /*5bee0*/  LDL.LU R44, [R1+0x10e4] ;  /* 0x0010e400012c7983 */ /* 0x000ea20000300800 */
[----:B------:R-:W-:-:S02]  /*5bef0*/  ISETP.LT.AND P1, PT, R198, c[0x0][0x178], !P1 ;  /* 0x00005e00c6007a0c */ /* 0x000fc40004f21270 */
[----:B------:R-:W-:Y:S01]  /*5bf00*/  IADD3 R2, R40, c[0x0][0x198], RZ ;  /* 0x0000660028027a10 */ /* 0x000fe20007ffe0ff */
[----:B------:R1:W-:Y:S01]  /*5bf10*/  @P5 STG.E [R4.64], R237 ;  /* 0x000000ed04005986 */ /* 0x0003e2000c101908 */
[----:B------:R-:W-:-:S03]  /*5bf20*/  ISETP.LT.AND P5, PT, R207, c[0x0][0x178], !P3 ;  /* 0x00005e00cf007a0c */ /* 0x000fc60005fa1270 */
[----:B------:R-:W-:-:S04]  /*5bf30*/  IMAD.WIDE R6, R2, 0x4, R8 ;  /* 0x0000000402067825 */ /* 0x000fc800078e0208 */
[----:B-1----:R-:W-:-:S04]  /*5bf40*/  IMAD.WIDE R4, R40, 0x4, R10 ;  /* 0x0000000428047825 */ /* 0x002fc800078e020a */
[C---:B------:R-:W-:Y:S01]  /*5bf50*/  IMAD.WIDE R40, R2.reuse, 0x4, R10 ;  /* 0x0000000402287825 */ /* 0x040fe200078e020a */
[----:B------:R1:W-:Y:S01]  /*5bf60*/  @P0 STG.E [R4.64], R57 ;  /* 0x0000003904000986 */ /* 0x0003e2000c101908 */
[----:B------:R-:W-:-:S03]  /*5bf70*/  IADD3 R2, R2, c[0x0][0x198], RZ ;  /* 0x0000660002027a10 */ /* 0x000fc60007ffe0ff */
[----:B------:R-:W-:Y:S04]  /*5bf80*/  @P6 STG.E [R6.64], R36 ;  /* 0x0000002406006986 */ /* 0x000fe8000c101908 */
[----:B------:R4:W-:Y:S01]  /*5bf90*/  @P1 STG.E [R40.64], R52 ;  /* 0x0000003428001986 */ /* 0x0009e2000c101908 */
[----:B-1----:R-:W-:-:S05]  /*5bfa0*/  IMAD.WIDE R4, R2, 0x4, R8 ;  /* 0x0000000402047825 */ /* 0x002fca00078e0208 */
[----:B------:R1:W-:Y:S01]  /*5bfb0*/  @P5 STG.E [R4.64], R37 ;  /* 0x0000002504005986 */ /* 0x0003e2000c101908 */
[----:B----4-:R-:W-:-:S03]  /*5bfc0*/  ISETP.GE.AND P0, PT, R45, c[0x0][0x17c], PT ;  /* 0x00005f002d007a0c */ /* 0x010fc60003f06270 */
[----:B------:R-:W4:Y:S04]  /*5bfd0*/  LDL.LU R45, [R1+0x10e0] ;  /* 0x0010e000012d7983 */ /* 0x000f280000300800 */
[----:B------:R-:W4:Y:S04]  /*5bfe0*/  LDL.LU R205, [R1+0x18] ;  /* 0x0000180001cd7983 */ /* 0x000f280000300800 */
[----:B------:R-:W4:Y:S04]  /*5bff0*/  LDL.LU R41, [R1+0x10f4] ;  /* 0x0010f40001297983 */ /* 0x000f280000300800 */
[----:B------:R-:W4:Y:S04]  /*5c000*/  LDL.LU R206, [R1+0x1c] ;  /* 0x00001c0001ce7983 */ /* 0x000f280000300800 */
[----:B-1----:R-:W4:Y:S01]  /*5c010*/  LDL.LU R37, [R1+0x10f8] ;  /* 0x0010f80001257983 */ /* 0x002f220000300800 */
[----:B------:R-:W-:-:S02]  /*5c020*/  ISETP.LT.AND P3, PT, R198, c[0x0][0x178], !P3 ;  /* 0x00005e00c6007a0c */ /* 0x000fc40005f61270 */
[----:B------:R-:W-:Y:S01]  /*5c030*/  ISETP.GE.AND P4, PT, R80, c[0x0][0x17c], PT ;  /* 0x00005f0050007a0c */ /* 0x000fe20003f86270 */
[----:B------:R-:W-:-:S03]  /*5c040*/  IMAD.WIDE R6, R2, 0x4, R10 ;  /* 0x0000000402067825 */ /* 0x000fc600078e020a */
[C---:B------:R-:W-:Y:S02]  /*5c050*/  ISETP.LT.AND P6, PT, R207.reuse, c[0x0][0x178], !P4 ;  /* 0x00005e00cf007a0c */ /* 0x040fe400067c1270 */
[----:B------:R-:W-:Y:S02]  /*5c060*/  ISETP.LT.AND P4, PT, R198, c[0x0][0x178], !P4 ;  /* 0x00005e00c6007a0c */ /* 0x000fe40006781270 */
[----:B------:R-:W-:Y:S02]  /*5c070*/  IADD3 R2, R2, c[0x0][0x198], RZ ;  /* 0x0000660002027a10 */ /* 0x000fe40007ffe0ff */
[----:B------:R-:W-:Y:S01]  /*5c080*/  ISETP.GE.AND P2, PT, R64, c[0x0][0x17c], PT ;  /* 0x00005f0040007a0c */ /* 0x000fe20003f46270 */
[----:B------:R1:W-:Y:S02]  /*5c090*/  @P3 STG.E [R6.64], R53 ;  /* 0x0000003506003986 */ /* 0x0003e4000c101908 */
[----:B------:R-:W-:Y:S01]  /*5c0a0*/  IMAD.WIDE R4, R2, 0x4, R8 ;  /* 0x0000000402047825 */ /* 0x000fe200078e0208 */
[----:B------:R-:W-:-:S02]  /*5c0b0*/  ISETP.LT.AND P5, PT, R207, c[0x0][0x178], !P2 ;  /* 0x00005e00cf007a0c */ /* 0x000fc400057a1270 */
[C---:B------:R-:W-:Y:S02]  /*5c0c0*/  IADD3 R36, R2.reuse, c[0x0][0x198], RZ ;  /* 0x0000660002247a10 */ /* 0x040fe40007ffe0ff */
[----:B------:R3:W-:Y:S01]  /*5c0d0*/  @P6 STG.E [R4.64], R12 ;  /* 0x0000000c04006986 */ /* 0x0007e2000c101908 */
[----:B-1----:R-:W-:Y:S01]  /*5c0e0*/  IMAD.WIDE R6, R2, 0x4, R10 ;  /* 0x0000000402067825 */ /* 0x002fe200078e020a */
[----:B------:R-:W-:Y:S02]  /*5c0f0*/  ISETP.LT.AND P2, PT, R198, c[0x0][0x178], !P2 ;  /* 0x00005e00c6007a0c */ /* 0x000fe40005741270 */
[----:B------:R-:W-:Y:S02]  /*5c100*/  ISETP.LT.AND P6, PT, R207, c[0x0][0x178], !P0 ;  /* 0x00005e00cf007a0c */ /* 0x000fe400047c1270 */
[----:B------:R1:W-:Y:S01]  /*5c110*/  @P4 STG.E [R6.64], R48 ;  /* 0x0000003006004986 */ /* 0x0003e2000c101908 */
[----:B---3--:R-:W-:Y:S01]  /*5c120*/  IMAD.WIDE R4, R36, 0x4, R8 ;  /* 0x0000000424047825 */ /* 0x008fe200078e0208 */
[----:B------:R-:W-:-:S02]  /*5c130*/  ISETP.GE.AND P1, PT, R60, c[0x0][0x17c], PT ;  /* 0x00005f003c007a0c */ /* 0x000fc40003f26270 */
[----:B------:R-:W-:Y:S02]  /*5c140*/  ISETP.LT.AND P0, PT, R198, c[0x0][0x178], !P0 ;  /* 0x00005e00c6007a0c */ /* 0x000fe40004701270 */
[----:B------:R3:W-:Y:S01]  /*5c150*/  @P5 STG.E [R4.64], R13 ;  /* 0x0000000d04005986 */ /* 0x0007e2000c101908 */
[C---:B-1----:R-:W-:Y:S01]  /*5c160*/  IMAD.WIDE R6, R36.reuse, 0x4, R10 ;  /* 0x0000000424067825 */ /* 0x042fe200078e020a */
[----:B------:R-:W-:Y:S02]  /*5c170*/  IADD3 R36, R36, c[0x0][0x198], RZ ;  /* 0x0000660024247a10 */ /* 0x000fe40007ffe0ff */
[----:B------:R-:W-:Y:S02]  /*5c180*/  ISETP.LT.AND P5, PT, R207, c[0x0][0x178], !P1 ;  /* 0x00005e00cf007a0c */ /* 0x000fe40004fa1270 */
[----:B------:R-:W-:Y:S01]  /*5c190*/  ISETP.LT.AND P1, PT, R198, c[0x0][0x178], !P1 ;  /* 0x00005e00c6007a0c */ /* 0x000fe20004f21270 */
[----:B---3--:R-:W-:Y:S01]  /*5c1a0*/  IMAD.WIDE R4, R36, 0x4, R8 ;  /* 0x0000000424047825 */ /* 0x008fe200078e0208 */
[----:B--2---:R-:W-:-:S02]  /*5c1b0*/  ISETP.GE.AND P4, PT, R44, c[0x0][0x17c], PT ;  /* 0x00005f002c007a0c */ /* 0x004fc40003f86270 */
[----:B------:R-:W2:Y:S04]  /*5c1c0*/  LDL.LU R44, [R1+0x1100] ;  /* 0x00110000012c7983 */ /* 0x000ea80000300800 */
[----:B------:R-:W3:Y:S01]  /*5c1d0*/  LDL.LU R40, [R1+0x110c] ;  /* 0x00110c0001287983 */ /* 0x000ee20000300800 */
[----:B------:R-:W-:-:S03]  /*5c1e0*/  IADD3 R2, R36, c[0x0][0x198], RZ ;  /* 0x0000660024027a10 */ /* 0x000fc60007ffe0ff */
[----:B------:R1:W-:Y:S02]  /*5c1f0*/  @P2 STG.E [R6.64], R49 ;  /* 0x0000003106002986 */ /* 0x0003e4000c101908 */
[----:B------:R-:W-:-:S04]  /*5c200*/  IMAD.WIDE R12, R2, 0x4, R10 ;  /* 0x00000004020c7825 */ /* 0x000fc800078e020a */
[----:B-1----:R-:W-:Y:S01]  /*5c210*/  IMAD.WIDE R6, R2, 0x4, R8 ;  /* 0x0000000402067825 */ /* 0x002fe200078e0208 */
[----:B----4-:R1:W-:Y:S03]  /*5c220*/  @P6 STG.E [R4.64], R205 ;  /* 0x000000cd04006986 */ /* 0x0103e6000c101908 */
[----:B-1----:R-:W-:-:S05]  /*5c230*/  IMAD.WIDE R4, R36, 0x4, R10 ;  /* 0x0000000424047825 */ /* 0x002fca00078e020a */
[----:B------:R1:W-:Y:S01]  /*5c240*/  @P0 STG.E [R4.64], R46 ;  /* 0x0000002e04000986 */ /* 0x0003e2000c101908 */
[----:B------:R-:W-:-:S03]  /*5c250*/  ISETP.GE.AND P0, PT, R41, c[0x0][0x17c], PT ;  /* 0x00005f0029007a0c */ /* 0x000fc60003f06270 */
[----:B------:R4:W-:Y:S04]  /*5c260*/  @P5 STG.E [R6.64], R206 ;  /* 0x000000ce06005986 */ /* 0x0009e8000c101908 */
[----:B------:R1:W-:Y:S01]  /*5c270*/  @P1 STG.E [R12.64], R47 ;  /* 0x0000002f0c001986 */ /* 0x0003e2000c101908 */
[----:B------:R-:W-:-:S03]  /*5c280*/  ISETP.GE.AND P1, PT, R37, c[0x0][0x17c], PT ;  /* 0x00005f0025007a0c */ /* 0x000fc60003f26270 */
[----:B------:R-:W2:Y:S04]  /*5c290*/  LDL.LU R41, [R1+0x1108] ;  /* 0x0011080001297983 */ /* 0x000ea80000300800 */
[----:B------:R-:W2:Y:S04]  /*5c2a0*/  LDL.LU R37, [R1+0x1118] ;  /* 0x0011180001257983 */ /* 0x000ea80000300800 */
[----:B------:R-:W2:Y:S01]  /*5c2b0*/  LDL.LU R36, [R1+0x1124] ;  /* 0x0011240001247983 */ /* 0x000ea20000300800 */
[----:B------:R-:W-:-:S04]  /*5c2c0*/  ISETP.GE.AND P3, PT, R56, c[0x0][0x17c], PT ;  /* 0x00005f0038007a0c */ /* 0x000fc80003f66270 */
[C---:B------:R-:W-:Y:S02]  /*5c2d0*/  ISETP.LT.AND P6, PT, R207.reuse, c[0x0][0x178], !P3 ;  /* 0x00005e00cf007a0c */ /* 0x040fe40005fc1270 */
[----:B------:R-:W-:Y:S02]  /*5c2e0*/  ISETP.LT.AND P3, PT, R198, c[0x0][0x178], !P3 ;  /* 0x00005e00c6007a0c */ /* 0x000fe40005f61270 */
[----:B------:R-:W-:Y:S02]  /*5c2f0*/  IADD3 R2, R2, c[0x0][0x198], RZ ;  /* 0x0000660002027a10 */ /* 0x000fe40007ffe0ff */
[----:B------:R-:W-:Y:S02]  /*5c300*/  ISETP.LT.AND P5, PT, R207, c[0x0][0x178], !P4 ;  /* 0x00005e00cf007a0c */ /* 0x000fe400067a1270 */
[----:B------:R-:W-:Y:S01]  /*5c310*/  ISETP.LT.AND P4, PT, R198, c[0x0][0x178], !P4 ;  /* 0x00005e00c6007a0c */ /* 0x000fe20006781270 */
[----:B-1----:R-:W-:Y:S01]  /*5c320*/  IMAD.WIDE R4, R2, 0x4, R8 ;  /* 0x0000000402047825 */ /* 0x002fe200078e0208 */
[----:B------:R-:W-:-:S03]  /*5c330*/  ISETP.GE.AND P2, PT, R45, c[0x0][0x17c], PT ;  /* 0x00005f002d007a0c */ /* 0x000fc60003f46270 */
[C---:B----4-:R-:W-:Y:S01]  /*5c340*/  IMAD.WIDE R6, R2.reuse, 0x4, R10 ;  /* 0x0000000402067825 */ /* 0x050fe200078e020a */
[----:B------:R-:W-:Y:S01]  /*5c350*/  IADD3 R2, R2, c[0x0][0x198], RZ ;  /* 0x0000660002027a10 */ /* 0x000fe20007ffe0ff */
[----:B------:R1:W-:Y:S01]  /*5c360*/  @P6 STG.E [R4.64], R242 ;  /* 0x000000f204006986 */ /* 0x0003e2000c101908 */
[----:B------:R-:W-:-:S03]  /*5c370*/  ISETP.LT.AND P6, PT, R207, c[0x0][0x178], !P2 ;  /* 0x00005e00cf007a0c */ /* 0x000fc600057c1270 */
[----:B------:R4:W-:Y:S01]  /*5c380*/  @P3 STG.E [R6.64], R102 ;  /* 0x0000006606003986 */ /* 0x0009e2000c101908 */
[C---:B------:R-:W-:Y:S01]  /*5c390*/  IADD3 R12, R2.reuse, c[0x0][0x198], RZ ;  /* 0x00006600020c7a10 */ /* 0x040fe20007ffe0ff */
[----:B-1----:R-:W-:-:S04]  /*5c3a0*/  IMAD.WIDE R4, R2, 0x4, R8 ;  /* 0x0000000402047825 */ /* 0x002fc800078e0208 */
[----:B----4-:R-:W-:Y:S01]  /*5c3b0*/  IMAD.WIDE R6, R2, 0x4, R10 ;  /* 0x0000000402067825 */ /* 0x010fe200078e020a */
[----:B------:R1:W-:Y:S01]  /*5c3c0*/  @P5 STG.E [R4.64], R243 ;  /* 0x000000f304005986 */ /* 0x0003e2000c101908 */
[----:B------:R-:W-:Y:S02]  /*5c3d0*/  ISETP.LT.AND P2, PT, R198, c[0x0][0x178], !P2 ;  /* 0x00005e00c6007a0c */ /* 0x000fe40005741270 */
[----:B------:R-:W-:Y:S01]  /*5c3e0*/  ISETP.LT.AND P5, PT, R207, c[0x0][0x178], !P0 ;  /* 0x00005e00cf007a0c */ /* 0x000fe200047a1270 */
[----:B------:R4:W-:Y:S01]  /*5c3f0*/  @P4 STG.E [R6.64], R103 ;  /* 0x0000006706004986 */ /* 0x0009e2000c101908 */
[----:B---3--:R-:W-:-:S03]  /*5c400*/  ISETP.GE.AND P4, PT, R40, c[0x0][0x17c], PT ;  /* 0x00005f0028007a0c */ /* 0x008fc60003f86270 */
[----:B------:R-:W3:Y:S01]  /*5c410*/  LDL.LU R40, [R1+0x1128] ;  /* 0x0011280001287983 */ /* 0x000ee20000300800 */
[----:B-1----:R-:W-:-:S04]  /*5c420*/  IMAD.WIDE R4, R12, 0x4, R8 ;  /* 0x000000040c047825 */ /* 0x002fc800078e0208 */
[C---:B----4-:R-:W-:Y:S01]  /*5c430*/  IMAD.WIDE R6, R12.reuse, 0x4, R10 ;  /* 0x000000040c067825 */ /* 0x050fe200078e020a */
[----:B------:R-:W-:Y:S01]  /*5c440*/  IADD3 R12, R12, c[0x0][0x198], RZ ;  /* 0x000066000c0c7a10 */ /* 0x000fe20007ffe0ff */
[----:B------:R1:W-:Y:S01]  /*5c450*/  @P6 STG.E [R4.64], R226 ;  /* 0x000000e204006986 */ /* 0x0003e2000c101908 */
[C---:B------:R-:W-:Y:S02]  /*5c460*/  ISETP.LT.AND P0, PT, R198.reuse, c[0x0][0x178], !P0 ;  /* 0x00005e00c6007a0c */ /* 0x040fe40004701270 */
[----:B------:R-:W-:Y:S02]  /*5c470*/  ISETP.LT.AND P6, PT, R207, c[0x0][0x178], !P1 ;  /* 0x00005e00cf007a0c */ /* 0x000fe40004fc1270 */
[----:B------:R-:W-:Y:S02]  /*5c480*/  ISETP.LT.AND P1, PT, R198, c[0x0][0x178], !P1 ;  /* 0x00005e00c6007a0c */ /* 0x000fe40004f21270 */
[C---:B------:R-:W-:Y:S01]  /*5c490*/  IADD3 R2, R12.reuse, c[0x0][0x198], RZ ;  /* 0x000066000c027a10 */ /* 0x040fe20007ffe0ff */
[----:B------:R4:W-:Y:S01]  /*5c4a0*/  @P2 STG.E [R6.64], R82 ;  /* 0x0000005206002986 */ /* 0x0009e2000c101908 */
[----:B-1----:R-:W-:-:S05]  /*5c4b0*/  IMAD.WIDE R4, R12, 0x4, R8 ;  /* 0x000000040c047825 */ /* 0x002fca00078e0208 */
[----:B------:R1:W-:Y:S01]  /*5c4c0*/  @P5 STG.E [R4.64], R227 ;  /* 0x000000e304005986 */ /* 0x0003e2000c101908 */
[----:B----4-:R-:W-:-:S04]  /*5c4d0*/  IMAD.WIDE R6, R2, 0x4, R8 ;  /* 0x0000000402067825 */ /* 0x010fc800078e0208 */
[----:B-1----:R-:W-:-:S04]  /*5c4e0*/  IMAD.WIDE R4, R12, 0x4, R10 ;  /* 0x000000040c047825 */ /* 0x002fc800078e020a */
[----:B------:R-:W-:Y:S01]  /*5c4f0*/  IMAD.WIDE R12, R2, 0x4, R10 ;  /* 0x00000004020c7825 */ /* 0x000fe200078e020a */
[----:B------:R1:W-:Y:S04]  /*5c500*/  @P0 STG.E [R4.64], R83 ;  /* 0x0000005304000986 */ /* 0x0003e8000c101908 */
[----:B------:R4:W-:Y:S04]  /*5c510*/  @P6 STG.E [R6.64], R42 ;  /* 0x0000002a06006986 */ /* 0x0009e8000c101908 */
[----:B------:R1:W-:Y:S01]  /*5c520*/  @P1 STG.E [R12.64], R66 ;  /* 0x000000420c001986 */ /* 0x0003e2000c101908 */
[----:B--2---:R-:W-:-:S03]  /*5c530*/  ISETP.GE.AND P2, PT, R41, c[0x0][0x17c], PT ;  /* 0x00005f0029007a0c */ /* 0x004fc60003f46270 */
[----:B------:R-:W2:Y:S01]  /*5c540*/  LDL.LU R41, [R1+0x1134] ;  /* 0x0011340001297983 */ /* 0x000ea20000300800 */
[----:B------:R-:W-:-:S03]  /*5c550*/  ISETP.GE.AND P0, PT, R37, c[0x0][0x17c], PT ;  /* 0x00005f0025007a0c */ /* 0x000fc60003f06270 */
[----:B------:R-:W2:Y:S01]  /*5c560*/  LDL.LU R37, [R1+0x1130] ;  /* 0x0011300001257983 */ /* 0x000ea20000300800 */
[----:B------:R-:W-:-:S03]  /*5c570*/  ISETP.GE.AND P1, PT, R36, c[0x0][0x17c], PT ;  /* 0x00005f0024007a0c */ /* 0x000fc60003f26270 */
[----:B------:R-:W2:Y:S01]  /*5c580*/  LDL.LU R36, [R1+0x1144] ;  /* 0x0011440001247983 */ /* 0x000ea20000300800 */
[----:B------:R-:W-:-:S04]  /*5c590*/  ISETP.GE.AND P3, PT, R44, c[0x0][0x17c], PT ;  /* 0x00005f002c007a0c */ /* 0x000fc80003f66270 */
[C---:B------:R-:W-:Y:S02]  /*5c5a0*/  ISETP.LT.AND P5, PT, R207.reuse, c[0x0][0x178], !P3 ;  /* 0x00005e00cf007a0c */ /* 0x040fe40005fa1270 */
[----:B------:R-:W-:Y:S02]  /*5c5b0*/  ISETP.LT.AND P3, PT, R198, c[0x0][0x178], !P3 ;  /* 0x00005e00c6007a0c */ /* 0x000fe40005f61270 */
[----:B------:R-:W-:Y:S02]  /*5c5c0*/  IADD3 R2, R2, c[0x0][0x198], RZ ;  /* 0x0000660002027a10 */ /* 0x000fe40007ffe0ff */
[----:B------:R-:W-:Y:S02]  /*5c5d0*/  ISETP.LT.AND P6, PT, R207, c[0x0][0x178], !P4 ;  /* 0x00005e00cf007a0c */ /* 0x000fe400067c1270 */
[----:B------:R-:W-:Y:S01]  /*5c5e0*/  ISETP.LT.AND P4, PT, R198, c[0x0][0x178], !P4 ;  /* 0x00005e00c6007a0c */ /* 0x000fe20006781270 */
[----:B-1----:R-:W-:-:S04]  /*5c5f0*/  IMAD.WIDE R4, R2, 0x4, R8 ;  /* 0x0000000402047825 */ /* 0x002fc800078e0208 */
[C---:B----4-:R-:W-:Y:S01]  /*5c600*/  IMAD.WIDE R6, R2.reuse, 0x4, R10 ;  /* 0x0000000402067825 */ /* 0x050fe200078e020a */
[----:B------:R-:W-:Y:S01]  /*5c610*/  IADD3 R2, R2, c[0x0][0x198], RZ ;  /* 0x0000660002027a10 */ /* 0x000fe20007ffe0ff */
[----:B------:R1:W-:Y:S01]  /*5c620*/  @P5 STG.E [R4.64], R43 ;  /* 0x0000002b04005986 */ /* 0x0003e2000c101908 */
[----:B------:R-:W-:-:S03]  /*5c630*/  ISETP.LT.AND P5, PT, R207, c[0x0][0x178], !P2 ;  /* 0x00005e00cf007a0c */ /* 0x000fc600057a1270 */
[----:B------:R4:W-:Y:S01]  /*5c640*/  @P3 STG.E [R6.64], R67 ;  /* 0x0000004306003986 */ /* 0x0009e2000c101908 */
[----:B------:R-:W-:Y:S02]  /*5c650*/  IADD3 R12, R2, c[0x0][0x198], RZ ;  /* 0x00006600020c7a10 */ /* 0x000fe40007ffe0ff */
[----:B------:R-:W-:Y:S01]  /*5c660*/  ISETP.LT.AND P2, PT, R198, c[0x0][0x178], !P2 ;  /* 0x00005e00c6007a0c */ /* 0x000fe20005741270 */
[----:B-1----:R-:W-:-:S04]  /*5c670*/  IMAD.WIDE R4, R2, 0x4, R8 ;  /* 0x0000000402047825 */ /* 0x002fc800078e0208 */
[----:B----4-:R-:W-:Y:S01]  /*5c680*/  IMAD.WIDE R6, R2, 0x4, R10 ;  /* 0x0000000402067825 */ /* 0x010fe200078e020a */
[----:B------:R1:W-:Y:S01]  /*5c690*/  @P6 STG.E [R4.64], R250 ;  /* 0x000000fa04006986 */ /* 0x0003e2000c101908 */
[----:B------:R-:W-:Y:S02]  /*5c6a0*/  ISETP.LT.AND P6, PT, R207, c[0x0][0x178], !P0 ;  /* 0x00005e00cf007a0c */ /* 0x000fe400047c1270 */
[----:B---3--:R-:W-:Y:S02]  /*5c6b0*/  ISETP.GE.AND P3, PT, R40, c[0x0][0x17c], PT ;  /* 0x00005f0028007a0c */ /* 0x008fe40003f66270 */
[----:B------:R-:W3:Y:S04]  /*5c6c0*/  LDL.LU R40, [R1+0x1148] ;  /* 0x0011480001287983 */ /* 0x000ee80000300800 */
[----:B------:R4:W-:Y:S01]  /*5c6d0*/  @P4 STG.E [R6.64], R62 ;  /* 0x0000003e06004986 */ /* 0x0009e2000c101908 */
[----:B-1----:R-:W-:Y:S01]  /*5c6e0*/  IMAD.WIDE R4, R12, 0x4, R8 ;  /* 0x000000040c047825 */ /* 0x002fe200078e0208 */
[----:B------:R-:W-:-:S04]  /*5c6f0*/  ISETP.LT.AND P0, PT, R198, c[0x0][0x178], !P0 ;  /* 0x00005e00c6007a0c */ /* 0x000fc80004701270 */
[----:B------:R1:W-:Y:S01]  /*5c700*/  @P5 STG.E [R4.64], R251 ;  /* 0x000000fb04005986 */ /* 0x0003e2000c101908 */
[C---:B----4-:R-:W-:Y:S01]  /*5c710*/  IMAD.WIDE R6, R12.reuse, 0x4, R10 ;  /* 0x000000040c067825 */ /* 0x050fe200078e020a */
[----:B------:R-:W-:-:S05]  /*5c720*/  IADD3 R12, R12, c[0x0][0x198], RZ ;  /* 0x000066000c0c7a10 */ /* 0x000fca0007ffe0ff */
[C---:B-1----:R-:W-:Y:S01]  /*5c730*/  IMAD.WIDE R4, R12.reuse, 0x4, R8 ;  /* 0x000000040c047825 */ /* 0x042fe200078e0208 */
[----:B------:R-:W-:Y:S04]  /*5c740*/  @P2 STG.E [R6.64], R63 ;  /* 0x0000003f06002986 */ /* 0x000fe8000c101908 */
[----:B------:R1:W-:Y:S02]  /*5c750*/  @P6 STG.E [R4.64], R238 ;  /* 0x000000ee04006986 */ /* 0x0003e4000c101908 */
[----:B-1----:R-:W-:-:S05]  /*5c760*/  IMAD.WIDE R4, R12, 0x4, R10 ;  /* 0x000000040c047825 */ /* 0x002fca00078e020a */
[----:B------:R1:W-:Y:S01]  /*5c770*/  @P0 STG.E [R4.64], R58 ;  /* 0x0000003a04000986 */ /* 0x0003e2000c101908 */
[----:B--2---:R-:W-:-:S03]  /*5c780*/  ISETP.GE.AND P4, PT, R41, c[0x0][0x17c], PT ;  /* 0x00005f0029007a0c */ /* 0x004fc60003f86270 */
[----:B------:R-:W2:Y:S01]  /*5c790*/  LDL.LU R41, [R1+0x1150] ;  /* 0x0011500001297983 */ /* 0x000ea20000300800 */
[----:B------:R-:W-:-:S03]  /*5c7a0*/  ISETP.GE.AND P2, PT, R37, c[0x0][0x17c], PT ;  /* 0x00005f0025007a0c */ /* 0x000fc60003f46270 */
[----:B------:R-:W4:Y:S01]  /*5c7b0*/  LDL.LU R37, [R1+0x115c] ;  /* 0x00115c0001257983 */ /* 0x000f220000300800 */
[----:B------:R-:W-:-:S03]  /*5c7c0*/  ISETP.GE.AND P0, PT, R36, c[0x0][0x17c], PT ;  /* 0x00005f0024007a0c */ /* 0x000fc60003f06270 */
[----:B------:R-:W2:Y:S01]  /*5c7d0*/  LDL.LU R36, [R1+0x1158] ;  /* 0x0011580001247983 */ /* 0x000ea20000300800 */
        /* <DEDUP_REMOVED lines=11> */
[C---:B-1----:R-:W-:Y:S01]  /*5c890*/  IMAD.WIDE R4, R2.reuse, 0x4, R8 ;  /* 0x0000000402047825 */ /* 0x042fe200078e0208 */
[----:B------:R1:W-:Y:S03]  /*5c8a0*/  @P1 STG.E [R12.64], R59 ;  /* 0x0000003b0c001986 */ /* 0x0003e6000c101908 */
[C---:B------:R-:W-:Y:S01]  /*5c8b0*/  IMAD.WIDE R6, R2.reuse, 0x4, R10 ;  /* 0x0000000402067825 */ /* 0x040fe200078e020a */
[----:B------:R-:W-:Y:S01]  /*5c8c0*/  IADD3 R2, R2, c[0x0][0x198], RZ ;  /* 0x0000660002027a10 */ /* 0x000fe20007ffe0ff */
[----:B------:R3:W-:Y:S01]  /*5c8d0*/  @P6 STG.E [R4.64], R38 ;  /* 0x0000002604006986 */ /* 0x0007e2000c101908 */
[----:B------:R-:W-:-:S03]  /*5c8e0*/  ISETP.LT.AND P6, PT, R207, c[0x0][0x178], !P2 ;  /* 0x00005e00cf007a0c */ /* 0x000fc600057c1270 */
[----:B------:R3:W-:Y:S01]  /*5c8f0*/  @P3 STG.E [R6.64], R54 ;  /* 0x0000003606003986 */ /* 0x0007e2000c101908 */
[----:B-1----:R-:W-:Y:S02]  /*5c900*/  IADD3 R12, R2, c[0x0][0x198], RZ ;  /* 0x00006600020c7a10 */ /* 0x002fe40007ffe0ff */
[----:B------:R-:W-:Y:S02]  /*5c910*/  ISETP.LT.AND P2, PT, R198, c[0x0][0x178], !P2 ;  /* 0x00005e00c6007a0c */ /* 0x000fe40005741270 */
[----:B---3--:R-:W-:Y:S02]  /*5c920*/  ISETP.GE.AND P1, PT, R40, c[0x0][0x17c], PT ;  /* 0x00005f0028007a0c */ /* 0x008fe40003f26270 */
[----:B------:R-:W3:Y:S01]  /*5c930*/  LDL.LU R40, [R1+0x1168] ;  /* 0x0011680001287983 */ /* 0x000ee20000300800 */
[----:B------:R-:W-:-:S03]  /*5c940*/  IMAD.WIDE R4, R2, 0x4, R8 ;  /* 0x0000000402047825 */ /* 0x000fc600078e0208 */
[----:B------:R-:W3:Y:S01]  /*5c950*/  LDL.LU R38, [R1+0x1174] ;  /* 0x0011740001267983 */ /* 0x000ee20000300800 */
[----:B------:R-:W-:-:S03]  /*5c960*/  IMAD.WIDE R6, R2, 0x4, R10 ;  /* 0x0000000402067825 */ /* 0x000fc600078e020a */
[----:B------:R1:W-:Y:S01]  /*5c970*/  @P5 STG.E [R4.64], R39 ;  /* 0x0000002704005986 */ /* 0x0003e2000c101908 */
[----:B------:R-:W-:-:S03]  /*5c980*/  ISETP.LT.AND P5, PT, R207, c[0x0][0x178], !P0 ;  /* 0x00005e00cf007a0c */ /* 0x000fc600047a1270 */
[----:B------:R1:W-:Y:S02]  /*5c990*/  @P4 STG.E [R6.64], R55 ;  /* 0x0000003706004986 */ /* 0x0003e4000c101908 */
[----:B-1----:R-:W-:-:S04]  /*5c9a0*/  IMAD.WIDE R4, R12, 0x4, R8 ;  /* 0x000000040c047825 */ /* 0x002fc800078e0208 */
[C---:B------:R-:W-:Y:S01]  /*5c9b0*/  IMAD.WIDE R6, R12.reuse, 0x4, R10 ;  /* 0x000000040c067825 */ /* 0x040fe200078e020a */
[----:B------:R-:W-:Y:S01]  /*5c9c0*/  IADD3 R12, R12, c[0x0][0x198], RZ ;  /* 0x000066000c0c7a10 */ /* 0x000fe20007ffe0ff */
[----:B------:R1:W-:Y:S04]  /*5c9d0*/  @P6 STG.E [R4.64], R14 ;  /* 0x0000000e04006986 */ /* 0x0003e8000c101908 */
[----:B------:R-:W-:Y:S01]  /*5c9e0*/  @P2 STG.E [R6.64], R50 ;  /* 0x0000003206002986 */ /* 0x000fe2000c101908 */
[----:B-1----:R-:W-:-:S05]  /*5c9f0*/  IMAD.WIDE R4, R12, 0x4, R8 ;  /* 0x000000040c047825 */ /* 0x002fca00078e0208 */
[----:B------:R1:W-:Y:S01]  /*5ca00*/  @P5 STG.E [R4.64], R15 ;  /* 0x0000000f04005986 */ /* 0x0003e2000c101908 */
[----:B----4-:R-:W-:-:S03]  /*5ca10*/  ISETP.GE.AND P4, PT, R37, c[0x0][0x17c], PT ;  /* 0x00005f0025007a0c */ /* 0x010fc60003f86270 */
[----:B------:R-:W4:Y:S01]  /*5ca20*/  LDL.LU R37, [R1+0x1178] ;  /* 0x0011780001257983 */ /* 0x000f220000300800 */
[----:B--2---:R-:W-:-:S03]  /*5ca30*/  ISETP.GE.AND P2, PT, R36, c[0x0][0x17c], PT ;  /* 0x00005f0024007a0c */ /* 0x004fc60003f46270 */
[----:B------:R-:W2:Y:S04]  /*5ca40*/  LDL.LU R36, [R1+0x1184] ;  /* 0x0011840001247983 */ /* 0x000ea80000300800 */
[----:B-1----:R-:W2:Y:S04]  /*5ca50*/  LDL.LU R15, [R1+0x1180] ;  /* 0x00118000010f7983 */ /* 0x002ea80000300800 */
[----:B------:R-:W2:Y:S01]  /*5ca60*/  LDL.LU R14, [R1+0x1194] ;  /* 0x00119400010e7983 */ /* 0x000ea20000300800 */
[----:B------:R-:W-:Y:S02]  /*5ca70*/  ISETP.LT.AND P0, PT, R198, c[0x0][0x178], !P0 ;  /* 0x00005e00c6007a0c */ /* 0x000fe40004701270 */
[----:B------:R-:W-:-:S02]  /*5ca80*/  ISETP.LT.AND P6, PT, R207, c[0x0][0x178], !P1 ;  /* 0x00005e00cf007a0c */ /* 0x000fc40004fc1270 */
[----:B------:R-:W-:Y:S02]  /*5ca90*/  ISETP.GE.AND P3, PT, R41, c[0x0][0x17c], PT ;  /* 0x00005f0029007a0c */ /* 0x000fe40003f66270 */
[C---:B------:R-:W-:Y:S01]  /*5caa0*/  IADD3 R2, R12.reuse, c[0x0][0x198], RZ ;  /* 0x000066000c027a10 */ /* 0x040fe20007ffe0ff */
[----:B------:R-:W-:Y:S01]  /*5cab0*/  IMAD.WIDE R4, R12, 0x4, R10 ;  /* 0x000000040c047825 */ /* 0x000fe200078e020a */
[----:B------:R-:W-:Y:S02]  /*5cac0*/  ISETP.LT.AND P1, PT, R198, c[0x0][0x178], !P1 ;  /* 0x00005e00c6007a0c */ /* 0x000fe40004f21270 */
[----:B------:R-:W-:Y:S01]  /*5cad0*/  ISETP.LT.AND P5, PT, R207, c[0x0][0x178], !P3 ;  /* 0x00005e00cf007a0c */ /* 0x000fe20005fa1270 */
[----:B------:R-:W-:Y:S01]  /*5cae0*/  IMAD.WIDE R6, R2, 0x4, R8 ;  /* 0x0000000402067825 */ /* 0x000fe200078e0208 */
[----:B------:R-:W-:-:S03]  /*5caf0*/  ISETP.LT.AND P3, PT, R198, c[0x0][0x178], !P3 ;  /* 0x00005e00c6007a0c */ /* 0x000fc60005f61270 */
[C---:B------:R-:W-:Y:S01]  /*5cb00*/  IMAD.WIDE R12, R2.reuse, 0x4, R10 ;  /* 0x00000004020c7825 */ /* 0x040fe200078e020a */
[----:B------:R-:W-:Y:S01]  /*5cb10*/  IADD3 R2, R2, c[0x0][0x198], RZ ;  /* 0x0000660002027a10 */ /* 0x000fe20007ffe0ff */
[----:B------:R1:W-:Y:S04]  /*5cb20*/  @P0 STG.E [R4.64], R51 ;  /* 0x0000003304000986 */ /* 0x0003e8000c101908 */
[----:B------:R1:W-:Y:S01]  /*5cb30*/  @P6 STG.E [R6.64], R132 ;  /* 0x0000008406006986 */ /* 0x0003e2000c101908 */
[----:B------:R-:W-:Y:S02]  /*5cb40*/  ISETP.LT.AND P6, PT, R207, c[0x0][0x178], !P4 ;  /* 0x00005e00cf007a0c */ /* 0x000fe400067c1270 */
[----:B------:R-:W-:Y:S01]  /*5cb50*/  ISETP.LT.AND P4, PT, R198, c[0x0][0x178], !P4 ;  /* 0x00005e00c6007a0c */ /* 0x000fe20006781270 */
[----:B------:R3:W-:Y:S01]  /*5cb60*/  @P1 STG.E [R12.64], R164 ;  /* 0x000000a40c001986 */ /* 0x0007e2000c101908 */
[----:B-1----:R-:W-:-:S04]  /*5cb70*/  IMAD.WIDE R4, R2, 0x4, R8 ;  /* 0x0000000402047825 */ /* 0x002fc800078e0208 */
[C---:B------:R-:W-:Y:S01]  /*5cb80*/  IMAD.WIDE R6, R2.reuse, 0x4, R10 ;  /* 0x0000000402067825 */ /* 0x040fe200078e020a */
[----:B------:R-:W-:Y:S01]  /*5cb90*/  IADD3 R2, R2, c[0x0][0x198], RZ ;  /* 0x0000660002027a10 */ /* 0x000fe20007ffe0ff */
[----:B------:R1:W-:Y:S01]  /*5cba0*/  @P5 STG.E [R4.64], R133 ;  /* 0x0000008504005986 */ /* 0x0003e2000c101908 */
[----:B------:R-:W-:Y:S02]  /*5cbb0*/  ISETP.LT.AND P5, PT, R207, c[0x0][0x178], !P2 ;  /* 0x00005e00cf007a0c */ /* 0x000fe400057a1270 */
[----:B---3--:R-:W-:Y:S01]  /*5cbc0*/  ISETP.GE.AND P0, PT, R40, c[0x0][0x17c], PT ;  /* 0x00005f0028007a0c */ /* 0x008fe20003f06270 */
[----:B------:R3:W-:Y:S01]  /*5cbd0*/  @P3 STG.E [R6.64], R165 ;  /* 0x000000a506003986 */ /* 0x0007e2000c101908 */
[----:B------:R-:W-:Y:S02]  /*5cbe0*/  IADD3 R12, R2, c[0x0][0x198], RZ ;  /* 0x00006600020c7a10 */ /* 0x000fe40007ffe0ff */
[----:B------:R-:W-:Y:S01]  /*5cbf0*/  ISETP.LT.AND P2, PT, R198, c[0x0][0x178], !P2 ;  /* 0x00005e00c6007a0c */ /* 0x000fe20005741270 */
[----:B-1----:R-:W-:-:S04]  /*5cc00*/  IMAD.WIDE R4, R2, 0x4, R8 ;  /* 0x0000000402047825 */ /* 0x002fc800078e0208 */
[----:B---3--:R-:W-:Y:S01]  /*5cc10*/  IMAD.WIDE R6, R2, 0x4, R10 ;  /* 0x0000000402067825 */ /* 0x008fe200078e020a */
[----:B------:R1:W-:Y:S01]  /*5cc20*/  @P6 STG.E [R4.64], R128 ;  /* 0x0000008004006986 */ /* 0x0003e2000c101908 */
[----:B------:R-:W-:-:S03]  /*5cc30*/  ISETP.LT.AND P6, PT, R207, c[0x0][0x178], !P0 ;  /* 0x00005e00cf007a0c */ /* 0x000fc600047c1270 */
[----:B------:R3:W-:Y:S01]  /*5cc40*/  @P4 STG.E [R6.64], R156 ;  /* 0x0000009c06004986 */ /* 0x0007e2000c101908 */
[----:B------:R-:W-:Y:S02]  /*5cc50*/  ISETP.GE.AND P1, PT, R38, c[0x0][0x17c], PT ;  /* 0x00005f0026007a0c */ /* 0x000fe40003f26270 */
[----:B------:R-:W-:Y:S01]  /*5cc60*/  ISETP.LT.AND P0, PT, R198, c[0x0][0x178], !P0 ;  /* 0x00005e00c6007a0c */ /* 0x000fe20004701270 */
[----:B------:R-:W2:Y:S01]  /*5cc70*/  LDL.LU R38, [R1+0x1198] ;  /* 0x0011980001267983 */ /* 0x000ea20000300800 */
[----:B-1----:R-:W-:-:S04]  /*5cc80*/  IMAD.WIDE R4, R12, 0x4, R8 ;  /* 0x000000040c047825 */ /* 0x002fc800078e0208 */
[C---:B---3--:R-:W-:Y:S01]  /*5cc90*/  IMAD.WIDE R6, R12.reuse, 0x4, R10 ;  /* 0x000000040c067825 */ /* 0x048fe200078e020a */
[----:B------:R-:W-:Y:S01]  /*5cca0*/  IADD3 R12, R12, c[0x0][0x198], RZ ;  /* 0x000066000c0c7a10 */ /* 0x000fe20007ffe0ff */
[----:B------:R1:W-:Y:S01]  /*5ccb0*/  @P5 STG.E [R4.64], R129 ;  /* 0x0000008104005986 */ /* 0x0003e2000c101908 */
[----:B------:R-:W-:Y:S02]  /*5ccc0*/  ISETP.LT.AND P5, PT, R207, c[0x0][0x178], !P1 ;  /* 0x00005e00cf007a0c */ /* 0x000fe40004fa1270 */
[C---:B------:R-:W-:Y:S01]  /*5ccd0*/  IADD3 R2, R12.reuse, c[0x0][0x198], RZ ;  /* 0x000066000c027a10 */ /* 0x040fe20007ffe0ff */
[----:B------:R3:W-:Y:S01]  /*5cce0*/  @P2 STG.E [R6.64], R157 ;  /* 0x0000009d06002986 */ /* 0x0007e2000c101908 */
[----:B-1----:R-:W-:-:S05]  /*5ccf0*/  IMAD.WIDE R4, R12, 0x4, R8 ;  /* 0x000000040c047825 */ /* 0x002fca00078e0208 */
[----:B------:R1:W-:Y:S01]  /*5cd00*/  @P6 STG.E [R4.64], R112 ;  /* 0x0000007004006986 */ /* 0x0003e2000c101908 */
[----:B---3--:R-:W-:-:S04]  /*5cd10*/  IMAD.WIDE R6, R2, 0x4, R8 ;  /* 0x0000000402067825 */ /* 0x008fc800078e0208 */
[----:B-1----:R-:W-:-:S04]  /*5cd20*/  IMAD.WIDE R4, R12, 0x4, R10 ;  /* 0x000000040c047825 */ /* 0x002fc800078e020a */
[C---:B------:R-:W-:Y:S01]  /*5cd30*/  IMAD.WIDE R12, R2.reuse, 0x4, R10 ;  /* 0x00000004020c7825 */ /* 0x040fe200078e020a */
[----:B------:R-:W-:Y:S01]  /*5cd40*/  IADD3 R2, R2, c[0x0][0x198], RZ ;  /* 0x0000660002027a10 */ /* 0x000fe20007ffe0ff */
[----:B------:R1:W-:Y:S04]  /*5cd50*/  @P0 STG.E [R4.64], R148 ;  /* 0x0000009404000986 */ /* 0x0003e8000c101908 */
[----:B------:R3:W-:Y:S01]  /*5cd60*/  @P5 STG.E [R6.64], R113 ;  /* 0x0000007106005986 */ /* 0x0007e2000c101908 */
[----:B-1----:R-:W-:-:S04]  /*5cd70*/  IMAD.WIDE R4, R2, 0x4, R8 ;  /* 0x0000000402047825 */ /* 0x002fc800078e0208 */
[----:B---3--:R-:W-:Y:S01]  /*5cd80*/  IMAD.WIDE R6, R2, 0x4, R10 ;  /* 0x0000000402067825 */ /* 0x008fe200078e020a */
[----:B----4-:R-:W-:Y:S02]  /*5cd90*/  ISETP.GE.AND P3, PT, R37, c[0x0][0x17c], PT ;  /* 0x00005f0025007a0c */ /* 0x010fe40003f66270 */
[----:B------:R-:W3:Y:S01]  /*5cda0*/  LDL.LU R37, [R1+0x11a0] ;  /* 0x0011a00001257983 */ /* 0x000ee20000300800 */
[----:B--2---:R-:W-:-:S03]  /*5cdb0*/  ISETP.GE.AND P4, PT, R36, c[0x0][0x17c], PT ;  /* 0x00005f0024007a0c */ /* 0x004fc60003f86270 */
[----:B------:R-:W2:Y:S01]  /*5cdc0*/  LDL.LU R36, [R1+0x11ac] ;  /* 0x0011ac0001247983 */ /* 0x000ea20000300800 */
[----:B------:R-:W-:Y:S02]  /*5cdd0*/  ISETP.GE.AND P2, PT, R15, c[0x0][0x17c], PT ;  /* 0x00005f000f007a0c */ /* 0x000fe40003f46270 */
[----:B------:R-:W-:Y:S02]  /*5cde0*/  IADD3 R15, R2, c[0x0][0x198], RZ ;  /* 0x00006600020f7a10 */ /* 0x000fe40007ffe0ff */
[----:B------:R-:W-:Y:S02]  /*5cdf0*/  ISETP.GE.AND P0, PT, R14, c[0x0][0x17c], PT ;  /* 0x00005f000e007a0c */ /* 0x000fe40003f06270 */
[----:B------:R-:W4:Y:S04]  /*5ce00*/  LDL.LU R14, [R1+0x11a8] ;  /* 0x0011a800010e7983 */ /* 0x000f280000300800 */
[----:B------:R-:W4:Y:S01]  /*5ce10*/  LDL.LU R2, [R1+0x11b8] ;  /* 0x0011b80001027983 */ /* 0x000f220000300800 */
[----:B------:R-:W-:-:S02]  /*5ce20*/  ISETP.LT.AND P1, PT, R198, c[0x0][0x178], !P1 ;  /* 0x00005e00c6007a0c */ /* 0x000fc40004f21270 */
[C---:B------:R-:W-:Y:S02]  /*5ce30*/  ISETP.LT.AND P6, PT, R207.reuse, c[0x0][0x178], !P3 ;  /* 0x00005e00cf007a0c */ /* 0x040fe40005fc1270 */
[C---:B------:R-:W-:Y:S02]  /*5ce40*/  ISETP.LT.AND P3, PT, R198.reuse, c[0x0][0x178], !P3 ;  /* 0x00005e00c6007a0c */ /* 0x040fe40005f61270 */
[----:B------:R-:W-:Y:S02]  /*5ce50*/  ISETP.LT.AND P5, PT, R207, c[0x0][0x178], !P4 ;  /* 0x00005e00cf007a0c */ /* 0x000fe400067a1270 */
[----:B------:R-:W-:-:S05]  /*5ce60*/  ISETP.LT.AND P4, PT, R198, c[0x0][0x178], !P4 ;  /* 0x00005e00c6007a0c */ /* 0x000fca0006781270 */
[----:B------:R1:W-:Y:S04]  /*5ce70*/  @P1 STG.E [R12.64], R149 ;  /* 0x000000950c001986 */ /* 0x0003e8000c101908 */
[----:B------:R1:W-:Y:S01]  /*5ce80*/  @P6 STG.E [R4.64], R108 ;  /* 0x0000006c04006986 */ /* 0x0003e2000c101908 */
[----:B------:R-:W-:-:S03]  /*5ce90*/  ISETP.LT.AND P6, PT, R207, c[0x0][0x178], !P2 ;  /* 0x00005e00cf007a0c */ /* 0x000fc600057c1270 */
[----:B------:R1:W-:Y:S01]  /*5cea0*/  @P3 STG.E [R6.64], R144 ;  /* 0x0000009006003986 */ /* 0x0003e2000c101908 */
[----:B------:R-:W-:Y:S02]  /*5ceb0*/  ISETP.LT.AND P2, PT, R198, c[0x0][0x178], !P2 ;  /* 0x00005e00c6007a0c */ /* 0x000fe40005741270 */
[C---:B-1----:R-:W-:Y:S01]  /*5cec0*/  IADD3 R13, R15.reuse, c[0x0][0x198], RZ ;  /* 0x000066000f0d7a10 */ /* 0x042fe20007ffe0ff */
[----:B------:R-:W-:-:S04]  /*5ced0*/  IMAD.WIDE R4, R15, 0x4, R8 ;  /* 0x000000040f047825 */ /* 0x000fc800078e0208 */
[----:B------:R-:W-:Y:S01]  /*5cee0*/  IMAD.WIDE R6, R15, 0x4, R10 ;  /* 0x000000040f067825 */ /* 0x000fe200078e020a */
[----:B------:R1:W-:Y:S01]  /*5cef0*/  @P5 STG.E [R4.64], R109 ;  /* 0x0000006d04005986 */ /* 0x0003e2000c101908 */
[----:B------:R-:W-:-:S03]  /*5cf00*/  ISETP.LT.AND P5, PT, R207, c[0x0][0x178], !P0 ;  /* 0x00005e00cf007a0c */ /* 0x000fc600047a1270 */
[----:B------:R1:W-:Y:S01]  /*5cf10*/  @P4 STG.E [R6.64], R145 ;  /* 0x0000009106004986 */ /* 0x0003e2000c101908 */
[----:B------:R-:W-:Y:S01]  /*5cf20*/  ISETP.LT.AND P0, PT, R198, c[0x0][0x178], !P0 ;  /* 0x00005e00c6007a0c */ /* 0x000fe20004701270 */
[----:B-1----:R-:W-:-:S04]  /*5cf30*/  IMAD.WIDE R4, R13, 0x4, R8 ;  /* 0x000000040d047825 */ /* 0x002fc800078e0208 */
[C---:B------:R-:W-:Y:S01]  /*5cf40*/  IMAD.WIDE R6, R13.reuse, 0x4, R10 ;  /* 0x000000040d067825 */ /* 0x040fe200078e020a */
[----:B------:R-:W-:Y:S01]  /*5cf50*/  IADD3 R13, R13, c[0x0][0x198], RZ ;  /* 0x000066000d0d7a10 */ /* 0x000fe20007ffe0ff */
[----:B------:R1:W-:Y:S04]  /*5cf60*/  @P6 STG.E [R4.64], R104 ;  /* 0x0000006804006986 */ /* 0x0003e8000c101908 */
[----:B------:R-:W-:Y:S01]  /*5cf70*/  @P2 STG.E [R6.64], R140 ;  /* 0x0000008c06002986 */ /* 0x000fe2000c101908 */
[----:B-1----:R-:W-:-:S05]  /*5cf80*/  IMAD.WIDE R4, R13, 0x4, R8 ;  /* 0x000000040d047825 */ /* 0x002fca00078e0208 */
[----:B------:R1:W-:Y:S02]  /*5cf90*/  @P5 STG.E [R4.64], R105 ;  /* 0x0000006904005986 */ /* 0x0003e4000c101908 */
[----:B-1----:R-:W-:-:S05]  /*5cfa0*/  IMAD.WIDE R4, R13, 0x4, R10 ;  /* 0x000000040d047825 */ /* 0x002fca00078e020a */
[----:B------:R1:W-:Y:S01]  /*5cfb0*/  @P0 STG.E [R4.64], R141 ;  /* 0x0000008d04000986 */ /* 0x0003e2000c101908 */
[----:B---3--:R-:W-:-:S03]  /*5cfc0*/  ISETP.GE.AND P3, PT, R37, c[0x0][0x17c], PT ;  /* 0x00005f0025007a0c */ /* 0x008fc60003f66270 */
[----:B------:R-:W3:Y:S01]  /*5cfd0*/  LDL.LU R37, [R1+0x11c4] ;  /* 0x0011c40001257983 */ /* 0x000ee20000300800 */
[----:B--2---:R-:W-:-:S03]  /*5cfe0*/  ISETP.GE.AND P4, PT, R36, c[0x0][0x17c], PT ;  /* 0x00005f0024007a0c */ /* 0x004fc60003f86270 */
[----:B------:R-:W2:Y:S01]  /*5cff0*/  LDL.LU R36, [R1+0x11c8] ;  /* 0x0011c80001247983 */ /* 0x000ea20000300800 */
[----:B----4-:R-:W-:-:S03]  /*5d000*/  ISETP.GE.AND P2, PT, R14, c[0x0][0x17c], PT ;  /* 0x00005f000e007a0c */ /* 0x010fc60003f46270 */
[----:B------:R-:W4:Y:S01]  /*5d010*/  LDL.LU R14, [R1+0x11d4] ;  /* 0x0011d400010e7983 */ /* 0x000f220000300800 */
[----:B------:R-:W-:-:S03]  /*5d020*/  ISETP.GE.AND P0, PT, R2, c[0x0][0x17c], PT ;  /* 0x00005f0002007a0c */ /* 0x000fc60003f06270 */
[----:B------:R-:W4:Y:S01]  /*5d030*/  LDL.LU R2, [R1+0x11d0] ;  /* 0x0011d00001027983 */ /* 0x000f220000300800 */
[----:B------:R-:W-:-:S04]  /*5d040*/  ISETP.GE.AND P1, PT, R38, c[0x0][0x17c], PT ;  /* 0x00005f0026007a0c */ /* 0x000fc80003f26270 */
[----:B------:R-:W-:Y:S02]  /*5d050*/  ISETP.LT.AND P6, PT, R207, c[0x0][0x178], !P1 ;  /* 0x00005e00cf007a0c */ /* 0x000fe40004fc1270 */
[----:B------:R-:W-:Y:S02]  /*5d060*/  IADD3 R15, R13, c[0x0][0x198], RZ ;  /* 0x000066000d0f7a10 */ /* 0x000fe40007ffe0ff */
[C---:B------:R-:W-:Y:S02]  /*5d070*/  ISETP.LT.AND P1, PT, R198.reuse, c[0x0][0x178], !P1 ;  /* 0x00005e00c6007a0c */ /* 0x040fe40004f21270 */
[----:B------:R-:W-:Y:S01]  /*5d080*/  ISETP.LT.AND P5, PT, R207, c[0x0][0x178], !P3 ;  /* 0x00005e00cf007a0c */ /* 0x000fe20005fa1270 */
[----:B------:R-:W-:Y:S01]  /*5d090*/  IMAD.WIDE R6, R15, 0x4, R8 ;  /* 0x000000040f067825 */ /* 0x000fe200078e0208 */
[----:B------:R-:W-:-:S03]  /*5d0a0*/  ISETP.LT.AND P3, PT, R198, c[0x0][0x178], !P3 ;  /* 0x00005e00c6007a0c */ /* 0x000fc60005f61270 */
[C---:B------:R-:W-:Y:S01]  /*5d0b0*/  IMAD.WIDE R12, R15.reuse, 0x4, R10 ;  /* 0x000000040f0c7825 */ /* 0x040fe200078e020a */
[----:B------:R-:W-:Y:S01]  /*5d0c0*/  IADD3 R15, R15, c[0x0][0x198], RZ ;  /* 0x000066000f0f7a10 */ /* 0x000fe20007ffe0ff */
[----:B------:R1:W-:Y:S01]  /*5d0d0*/  @P6 STG.E [R6.64], R68 ;  /* 0x0000004406006986 */ /* 0x0003e2000c101908 */
[----:B------:R-:W-:Y:S02]  /*5d0e0*/  ISETP.LT.AND P6, PT, R207, c[0x0][0x178], !P4 ;  /* 0x00005e00cf007a0c */ /* 0x000fe400067c1270 */
[----:B------:R-:W-:Y:S01]  /*5d0f0*/  ISETP.LT.AND P4, PT, R198, c[0x0][0x178], !P4 ;  /* 0x00005e00c6007a0c */ /* 0x000fe20006781270 */
[C---:B-1----:R-:W-:Y:S01]  /*5d100*/  IMAD.WIDE R4, R15.reuse, 0x4, R8 ;  /* 0x000000040f047825 */ /* 0x042fe200078e0208 */
[----:B------:R1:W-:Y:S04]  /*5d110*/  @P1 STG.E [R12.64], R136 ;  /* 0x000000880c001986 */ /* 0x0003e8000c101908 */
[----:B------:R1:W-:Y:S01]  /*5d120*/  @P5 STG.E [R4.64], R69 ;  /* 0x0000004504005986 */ /* 0x0003e2000c101908 */
[C---:B------:R-:W-:Y:S01]  /*5d130*/  IMAD.WIDE R6, R15.reuse, 0x4, R10 ;  /* 0x000000040f067825 */ /* 0x040fe200078e020a */
[----:B------:R-:W-:-:S02]  /*5d140*/  IADD3 R15, R15, c[0x0][0x198], RZ ;  /* 0x000066000f0f7a10 */ /* 0x000fc40007ffe0ff */
[----:B------:R-:W-:Y:S02]  /*5d150*/  ISETP.LT.AND P5, PT, R207, c[0x0][0x178], !P2 ;  /* 0x00005e00cf007a0c */ /* 0x000fe400057a1270 */
[----:B------:R-:W-:Y:S01]  /*5d160*/  ISETP.LT.AND P2, PT, R198, c[0x0][0x178], !P2 ;  /* 0x00005e00c6007a0c */ /* 0x000fe20005741270 */
[----:B------:R1:W-:Y:S02]  /*5d170*/  @P3 STG.E [R6.64], R137 ;  /* 0x0000008906003986 */ /* 0x0003e4000c101908 */
[C---:B-1----:R-:W-:Y:S01]  /*5d180*/  IADD3 R13, R15.reuse, c[0x0][0x198], RZ ;  /* 0x000066000f0d7a10 */ /* 0x042fe20007ffe0ff */
[----:B------:R-:W-:-:S05]  /*5d190*/  IMAD.WIDE R4, R15, 0x4, R8 ;  /* 0x000000040f047825 */ /* 0x000fca00078e0208 */
[----:B------:R1:W-:Y:S01]  /*5d1a0*/  @P6 STG.E [R4.64], R20 ;  /* 0x0000001404006986 */ /* 0x0003e2000c101908 */
[----:B------:R-:W-:-:S05]  /*5d1b0*/  IMAD.WIDE R6, R15, 0x4, R10 ;  /* 0x000000040f067825 */ /* 0x000fca00078e020a */
[----:B------:R1:W-:Y:S02]  /*5d1c0*/  @P4 STG.E [R6.64], R88 ;  /* 0x0000005806004986 */ /* 0x0003e4000c101908 */
[----:B-1----:R-:W-:-:S05]  /*5d1d0*/  IMAD.WIDE R4, R13, 0x4, R8 ;  /* 0x000000040d047825 */ /* 0x002fca00078e0208 */
[----:B------:R1:W-:Y:S01]  /*5d1e0*/  @P5 STG.E [R4.64], R21 ;  /* 0x0000001504005986 */ /* 0x0003e2000c101908 */
[----:B------:R-:W-:-:S05]  /*5d1f0*/  IMAD.WIDE R6, R13, 0x4, R10 ;  /* 0x000000040d067825 */ /* 0x000fca00078e020a */
        /* <DEDUP_REMOVED lines=8> */
[----:B------:R-:W2:Y:S01]  /*5d280*/  LDL.LU R2, [R1+0x11fc] ;  /* 0x0011fc0001027983 */ /* 0x000ea20000300800 */
[----:B------:R-:W-:Y:S02]  /*5d290*/  ISETP.LT.AND P6, PT, R207, c[0x0][0x178], !P0 ;  /* 0x00005e00cf007a0c */ /* 0x000fe400047c1270 */
[----:B------:R-:W-:Y:S01]  /*5d2a0*/  IADD3 R13, R13, c[0x0][0x198], RZ ;  /* 0x000066000d0d7a10 */ /* 0x000fe20007ffe0ff */
[----:B------:R-:W3:Y:S01]  /*5d2b0*/  LDL.LU R20, [R1+0x11f8] ;  /* 0x0011f80001147983 */ /* 0x000ee20000300800 */
[C---:B------:R-:W-:Y:S02]  /*5d2c0*/  ISETP.LT.AND P0, PT, R198.reuse, c[0x0][0x178], !P0 ;  /* 0x00005e00c6007a0c */ /* 0x040fe40004701270 */
[----:B------:R-:W-:Y:S01]  /*5d2d0*/  ISETP.LT.AND P5, PT, R207, c[0x0][0x178], !P1 ;  /* 0x00005e00cf007a0c */ /* 0x000fe20004fa1270 */
[C---:B-1----:R-:W-:Y:S01]  /*5d2e0*/  IMAD.WIDE R4, R13.reuse, 0x4, R8 ;  /* 0x000000040d047825 */ /* 0x042fe200078e0208 */
[----:B------:R-:W-:Y:S02]  /*5d2f0*/  IADD3 R15, R13, c[0x0][0x198], RZ ;  /* 0x000066000d0f7a10 */ /* 0x000fe40007ffe0ff */
[----:B------:R-:W-:-:S03]  /*5d300*/  ISETP.LT.AND P1, PT, R198, c[0x0][0x178], !P1 ;  /* 0x00005e00c6007a0c */ /* 0x000fc60004f21270 */
[----:B------:R1:W-:Y:S01]  /*5d310*/  @P6 STG.E [R4.64], R16 ;  /* 0x0000001004006986 */ /* 0x0003e2000c101908 */
[----:B------:R-:W-:Y:S01]  /*5d320*/  ISETP.LT.AND P6, PT, R207, c[0x0][0x178], !P3 ;  /* 0x00005e00cf007a0c */ /* 0x000fe20005fc1270 */
[----:B------:R-:W-:Y:S01]  /*5d330*/  IMAD.WIDE R6, R15, 0x4, R8 ;  /* 0x000000040f067825 */ /* 0x000fe200078e0208 */
[----:B------:R-:W-:-:S03]  /*5d340*/  ISETP.LT.AND P3, PT, R198, c[0x0][0x178], !P3 ;  /* 0x00005e00c6007a0c */ /* 0x000fc60005f61270 */
[--C-:B-1----:R-:W-:Y:S01]  /*5d350*/  IMAD.WIDE R4, R13, 0x4, R10.reuse ;  /* 0x000000040d047825 */ /* 0x102fe200078e020a */
[----:B------:R-:W3:Y:S03]  /*5d360*/  LDL.LU R16, [R1+0x1208] ;  /* 0x0012080001107983 */ /* 0x000ee60000300800 */
[C---:B------:R-:W-:Y:S01]  /*5d370*/  IMAD.WIDE R12, R15.reuse, 0x4, R10 ;  /* 0x000000040f0c7825 */ /* 0x040fe200078e020a */
[----:B------:R-:W-:Y:S01]  /*5d380*/  IADD3 R15, R15, c[0x0][0x198], RZ ;  /* 0x000066000f0f7a10 */ /* 0x000fe20007ffe0ff */
[----:B------:R1:W-:Y:S04]  /*5d390*/  @P0 STG.E [R4.64], R84 ;  /* 0x0000005404000986 */ /* 0x0003e8000c101908 */
[----:B------:R1:W-:Y:S01]  /*5d3a0*/  @P5 STG.E [R6.64], R17 ;  /* 0x0000001106005986 */ /* 0x0003e2000c101908 */
[----:B------:R-:W-:-:S02]  /*5d3b0*/  ISETP.LT.AND P5, PT, R207, c[0x0][0x178], !P4 ;  /* 0x00005e00cf007a0c */ /* 0x000fc400067a1270 */
[----:B------:R-:W-:Y:S01]  /*5d3c0*/  ISETP.LT.AND P4, PT, R198, c[0x0][0x178], !P4 ;  /* 0x00005e00c6007a0c */ /* 0x000fe20006781270 */
[----:B------:R-:W-:Y:S01]  /*5d3d0*/  @P1 STG.E [R12.64], R85 ;  /* 0x000000550c001986 */ /* 0x000fe2000c101908 */
[----:B-1----:R-:W-:-:S04]  /*5d3e0*/  IMAD.WIDE R4, R15, 0x4, R8 ;  /* 0x000000040f047825 */ /* 0x002fc800078e0208 */
[C---:B------:R-:W-:Y:S01]  /*5d3f0*/  IMAD.WIDE R6, R15.reuse, 0x4, R10 ;  /* 0x000000040f067825 */ /* 0x040fe200078e020a */
[----:B------:R-:W-:Y:S01]  /*5d400*/  IADD3 R15, R15, c[0x0][0x198], RZ ;  /* 0x000066000f0f7a10 */ /* 0x000fe20007ffe0ff */
[----:B------:R1:W-:Y:S04]  /*5d410*/  @P6 STG.E [R4.64], R134 ;  /* 0x0000008604006986 */ /* 0x0003e8000c101908 */
[----:B------:R1:W-:Y:S02]  /*5d420*/  @P3 STG.E [R6.64], R166 ;  /* 0x000000a606003986 */ /* 0x0003e4000c101908 */
[----:B-1----:R-:W-:-:S04]  /*5d430*/  IMAD.WIDE R4, R15, 0x4, R8 ;  /* 0x000000040f047825 */ /* 0x002fc800078e0208 */
[----:B------:R-:W-:Y:S01]  /*5d440*/  IMAD.WIDE R6, R15, 0x4, R10 ;  /* 0x000000040f067825 */ /* 0x000fe200078e020a */
[----:B------:R1:W-:Y:S04]  /*5d450*/  @P5 STG.E [R4.64], R135 ;  /* 0x0000008704005986 */ /* 0x0003e8000c101908 */
[----:B------:R1:W-:Y:S01]  /*5d460*/  @P4 STG.E [R6.64], R167 ;  /* 0x000000a706004986 */ /* 0x0003e2000c101908 */
[----:B----4-:R-:W-:-:S03]  /*5d470*/  ISETP.GE.AND P3, PT, R14, c[0x0][0x17c], PT ;  /* 0x00005f000e007a0c */ /* 0x010fc60003f66270 */
[----:B------:R-:W4:Y:S01]  /*5d480*/  LDL.LU R14, [R1+0x1214] ;  /* 0x00121400010e7983 */ /* 0x000f220000300800 */
[----:B--2---:R-:W-:-:S03]  /*5d490*/  ISETP.GE.AND P4, PT, R2, c[0x0][0x17c], PT ;  /* 0x00005f0002007a0c */ /* 0x004fc60003f86270 */
[----:B------:R-:W2:Y:S01]  /*5d4a0*/  LDL.LU R2, [R1+0x1218] ;  /* 0x0012180001027983 */ /* 0x000ea20000300800 */
[----:B------:R-:W-:Y:S02]  /*5d4b0*/  ISETP.LT.AND P6, PT, R207, c[0x0][0x178], !P2 ;  /* 0x00005e00cf007a0c */ /* 0x000fe400057c1270 */
[----:B---3--:R-:W-:Y:S01]  /*5d4c0*/  ISETP.GE.AND P0, PT, R37, c[0x0][0x17c], PT ;  /* 0x00005f0025007a0c */ /* 0x008fe20003f06270 */
[----:B------:R-:W3:Y:S01]  /*5d4d0*/  LDL.LU R17, [R1+0x1224] ;  /* 0x0012240001117983 */ /* 0x000ee20000300800 */
[----:B------:R-:W-:Y:S02]  /*5d4e0*/  IADD3 R13, R15, c[0x0][0x198], RZ ;  /* 0x000066000f0d7a10 */ /* 0x000fe40007ffe0ff */
[----:B------:R-:W-:Y:S02]  /*5d4f0*/  ISETP.LT.AND P2, PT, R198, c[0x0][0x178], !P2 ;  /* 0x00005e00c6007a0c */ /* 0x000fe40005741270 */
[----:B------:R-:W-:Y:S01]  /*5d500*/  ISETP.LT.AND P5, PT, R207, c[0x0][0x178], !P0 ;  /* 0x00005e00cf007a0c */ /* 0x000fe200047a1270 */
[----:B-1----:R-:W-:Y:S01]  /*5d510*/  IMAD.WIDE R4, R13, 0x4, R8 ;  /* 0x000000040d047825 */ /* 0x002fe200078e0208 */
[----:B------:R-:W-:-:S03]  /*5d520*/  ISETP.GE.AND P1, PT, R36, c[0x0][0x17c], PT ;  /* 0x00005f0024007a0c */ /* 0x000fc60003f26270 */
[C---:B------:R-:W-:Y:S01]  /*5d530*/  IMAD.WIDE R6, R13.reuse, 0x4, R10 ;  /* 0x000000040d067825 */ /* 0x040fe200078e020a */
[----:B------:R-:W-:Y:S01]  /*5d540*/  IADD3 R13, R13, c[0x0][0x198], RZ ;  /* 0x000066000d0d7a10 */ /* 0x000fe20007ffe0ff */
[----:B------:R1:W-:Y:S01]  /*5d550*/  @P6 STG.E [R4.64], R130 ;  /* 0x0000008204006986 */ /* 0x0003e2000c101908 */
[C---:B------:R-:W-:Y:S02]  /*5d560*/  ISETP.LT.AND P0, PT, R198.reuse, c[0x0][0x178], !P0 ;  /* 0x00005e00c6007a0c */ /* 0x040fe40004701270 */
[----:B------:R-:W-:Y:S01]  /*5d570*/  ISETP.LT.AND P6, PT, R207, c[0x0][0x178], !P1 ;  /* 0x00005e00cf007a0c */ /* 0x000fe20004fc1270 */
[----:B------:R1:W-:Y:S01]  /*5d580*/  @P2 STG.E [R6.64], R158 ;  /* 0x0000009e06002986 */ /* 0x0003e2000c101908 */
[C---:B------:R-:W-:Y:S02]  /*5d590*/  IADD3 R15, R13.reuse, c[0x0][0x198], RZ ;  /* 0x000066000d0f7a10 */ /* 0x040fe40007ffe0ff */
[----:B------:R-:W-:Y:S01]  /*5d5a0*/  ISETP.LT.AND P1, PT, R198, c[0x0][0x178], !P1 ;  /* 0x00005e00c6007a0c */ /* 0x000fe20004f21270 */
[----:B-1----:R-:W-:-:S05]  /*5d5b0*/  IMAD.WIDE R4, R13, 0x4, R8 ;  /* 0x000000040d047825 */ /* 0x002fca00078e0208 */
[----:B------:R1:W-:Y:S01]  /*5d5c0*/  @P5 STG.E [R4.64], R131 ;  /* 0x0000008304005986 */ /* 0x0003e2000c101908 */
[----:B------:R-:W-:Y:S01]  /*5d5d0*/  ISETP.LT.AND P5, PT, R207, c[0x0][0x178], !P3 ;  /* 0x00005e00cf007a0c */ /* 0x000fe20005fa1270 */
[----:B------:R-:W-:Y:S01]  /*5d5e0*/  IMAD.WIDE R6, R15, 0x4, R8 ;  /* 0x000000040f067825 */ /* 0x000fe200078e0208 */
[----:B------:R-:W-:-:S03]  /*5d5f0*/  ISETP.LT.AND P3, PT, R198, c[0x0][0x178], !P3 ;  /* 0x00005e00c6007a0c */ /* 0x000fc60005f61270 */
[----:B-1----:R-:W-:-:S04]  /*5d600*/  IMAD.WIDE R4, R13, 0x4, R10 ;  /* 0x000000040d047825 */ /* 0x002fc800078e020a */
[C---:B------:R-:W-:Y:S01]  /*5d610*/  IMAD.WIDE R12, R15.reuse, 0x4, R10 ;  /* 0x000000040f0c7825 */ /* 0x040fe200078e020a */
[----:B------:R-:W-:Y:S01]  /*5d620*/  IADD3 R15, R15, c[0x0][0x198], RZ ;  /* 0x000066000f0f7a10 */ /* 0x000fe20007ffe0ff */
[----:B------:R1:W-:Y:S01]  /*5d630*/  @P0 STG.E [R4.64], R159 ;  /* 0x0000009f04000986 */ /* 0x0003e2000c101908 */
[----:B------:R-:W-:-:S03]  /*5d640*/  ISETP.GE.AND P0, PT, R16, c[0x0][0x17c], PT ;  /* 0x00005f0010007a0c */ /* 0x000fc60003f06270 */
[----:B------:R1:W-:Y:S04]  /*5d650*/  @P6 STG.E [R6.64], R114 ;  /* 0x0000007206006986 */ /* 0x0003e8000c101908 */
[----:B------:R-:W3:Y:S01]  /*5d660*/  LDL.LU R16, [R1+0x1220] ;  /* 0x0012200001107983 */ /* 0x000ee20000300800 */
[----:B-1----:R-:W-:-:S03]  /*5d670*/  IMAD.WIDE R4, R15, 0x4, R8 ;  /* 0x000000040f047825 */ /* 0x002fc600078e0208 */
[----:B------:R-:W-:Y:S01]  /*5d680*/  @P1 STG.E [R12.64], R150 ;  /* 0x000000960c001986 */ /* 0x000fe2000c101908 */
[----:B------:R-:W-:-:S03]  /*5d690*/  IMAD.WIDE R6, R15, 0x4, R10 ;  /* 0x000000040f067825 */ /* 0x000fc600078e020a */
[----:B------:R1:W-:Y:S04]  /*5d6a0*/  @P5 STG.E [R4.64], R115 ;  /* 0x0000007304005986 */ /* 0x0003e8000c101908 */
[----:B------:R1:W-:Y:S01]  /*5d6b0*/  @P3 STG.E [R6.64], R151 ;  /* 0x0000009706003986 */ /* 0x0003e2000c101908 */
[----:B----4-:R-:W-:-:S03]  /*5d6c0*/  ISETP.GE.AND P1, PT, R14, c[0x0][0x17c], PT ;  /* 0x00005f000e007a0c */ /* 0x010fc60003f26270 */
[----:B------:R-:W4:Y:S01]  /*5d6d0*/  LDL.LU R14, [R1+0x1234] ;  /* 0x00123400010e7983 */ /* 0x000f220000300800 */
[----:B--2---:R-:W-:-:S03]  /*5d6e0*/  ISETP.GE.AND P3, PT, R2, c[0x0][0x17c], PT ;  /* 0x00005f0002007a0c */ /* 0x004fc60003f66270 */
[----:B------:R-:W2:Y:S01]  /*5d6f0*/  LDL.LU R2, [R1+0x1238] ;  /* 0x0012380001027983 */ /* 0x000ea20000300800 */
[----:B------:R-:W-:Y:S02]  /*5d700*/  ISETP.LT.AND P6, PT, R207, c[0x0][0x178], !P4 ;  /* 0x00005e00cf007a0c */ /* 0x000fe400067c1270 */
[----:B------:R-:W-:Y:S02]  /*5d710*/  ISETP.LT.AND P4, PT, R198, c[0x0][0x178], !P4 ;  /* 0x00005e00c6007a0c */ /* 0x000fe40006781270 */
[----:B------:R-:W-:Y:S02]  /*5d720*/  ISETP.GE.AND P2, PT, R20, c[0x0][0x17c], PT ;  /* 0x00005f0014007a0c */ /* 0x000fe40003f46270 */
[----:B------:R-:W-:Y:S02]  /*5d730*/  IADD3 R15, R15, c[0x0][0x198], RZ ;  /* 0x000066000f0f7a10 */ /* 0x000fe40007ffe0ff */
[----:B------:R-:W-:-:S03]  /*5d740*/  ISETP.LT.AND P5, PT, R207, c[0x0][0x178], !P2 ;  /* 0x00005e00cf007a0c */ /* 0x000fc600057a1270 */
[C---:B-1----:R-:W-:Y:S01]  /*5d750*/  IMAD.WIDE R4, R15.reuse, 0x4, R8 ;  /* 0x000000040f047825 */ /* 0x042fe200078e0208 */
[----:B------:R-:W-:-:S03]  /*5d760*/  IADD3 R13, R15, c[0x0][0x198], RZ ;  /* 0x000066000f0d7a10 */ /* 0x000fc60007ffe0ff */
[----:B------:R-:W-:Y:S01]  /*5d770*/  IMAD.WIDE R6, R15, 0x4, R10 ;  /* 0x000000040f067825 */ /* 0x000fe200078e020a */
[----:B------:R-:W-:Y:S01]  /*5d780*/  ISETP.LT.AND P2, PT, R198, c[0x0][0x178], !P2 ;  /* 0x00005e00c6007a0c */ /* 0x000fe20005741270 */
[----:B------:R1:W-:Y:S01]  /*5d790*/  @P6 STG.E [R4.64], R110 ;  /* 0x0000006e04006986 */ /* 0x0003e2000c101908 */
[----:B------:R-:W-:-:S03]  /*5d7a0*/  ISETP.LT.AND P6, PT, R207, c[0x0][0x178], !P0 ;  /* 0x00005e00cf007a0c */ /* 0x000fc600047c1270 */
[----:B------:R1:W-:Y:S01]  /*5d7b0*/  @P4 STG.E [R6.64], R146 ;  /* 0x0000009206004986 */ /* 0x0003e2000c101908 */
[----:B------:R-:W-:Y:S01]  /*5d7c0*/  ISETP.LT.AND P0, PT, R198, c[0x0][0x178], !P0 ;  /* 0x00005e00c6007a0c */ /* 0x000fe20004701270 */
[----:B-1----:R-:W-:-:S04]  /*5d7d0*/  IMAD.WIDE R4, R13, 0x4, R8 ;  /* 0x000000040d047825 */ /* 0x002fc800078e0208 */
[C---:B------:R-:W-:Y:S01]  /*5d7e0*/  IMAD.WIDE R6, R13.reuse, 0x4, R10 ;  /* 0x000000040d067825 */ /* 0x040fe200078e020a */
[----:B------:R-:W-:Y:S01]  /*5d7f0*/  IADD3 R13, R13, c[0x0][0x198], RZ ;  /* 0x000066000d0d7a10 */ /* 0x000fe20007ffe0ff */
[----:B------:R1:W-:Y:S01]  /*5d800*/  @P5 STG.E [R4.64], R111 ;  /* 0x0000006f04005986 */ /* 0x0003e2000c101908 */
[----:B------:R-:W-:Y:S02]  /*5d810*/  ISETP.LT.AND P5, PT, R207, c[0x0][0x178], !P1 ;  /* 0x00005e00cf007a0c */ /* 0x000fe40004fa1270 */
[----:B------:R-:W-:Y:S02]  /*5d820*/  ISETP.LT.AND P1, PT, R198, c[0x0][0x178], !P1 ;  /* 0x00005e00c6007a0c */ /* 0x000fe40004f21270 */
[----:B---3--:R-:W-:Y:S02]  /*5d830*/  ISETP.GE.AND P4, PT, R17, c[0x0][0x17c], PT ;  /* 0x00005f0011007a0c */ /* 0x008fe40003f86270 */
[----:B------:R-:W3:Y:S01]  /*5d840*/  LDL.LU R17, [R1+0x1240] ;  /* 0x0012400001117983 */ /* 0x000ee20000300800 */
[C---:B------:R-:W-:Y:S01]  /*5d850*/  IADD3 R15, R13.reuse, c[0x0][0x198], RZ ;  /* 0x000066000d0f7a10 */ /* 0x040fe20007ffe0ff */
[----:B-1----:R-:W-:-:S02]  /*5d860*/  IMAD.WIDE R4, R13, 0x4, R8 ;  /* 0x000000040d047825 */ /* 0x002fc400078e0208 */
[----:B------:R1:W-:Y:S04]  /*5d870*/  @P2 STG.E [R6.64], R147 ;  /* 0x0000009306002986 */ /* 0x0003e8000c101908 */
[----:B------:R1:W-:Y:S01]  /*5d880*/  @P6 STG.E [R4.64], R106 ;  /* 0x0000006a04006986 */ /* 0x0003e2000c101908 */
[----:B------:R-:W-:-:S03]  /*5d890*/  ISETP.GE.AND P2, PT, R16, c[0x0][0x17c], PT ;  /* 0x00005f0010007a0c */ /* 0x000fc60003f46270 */
[----:B------:R-:W3:Y:S01]  /*5d8a0*/  LDL.LU R16, [R1+0x1248] ;  /* 0x0012480001107983 */ /* 0x000ee20000300800 */
[----:B-1----:R-:W-:-:S04]  /*5d8b0*/  IMAD.WIDE R6, R15, 0x4, R8 ;  /* 0x000000040f067825 */ /* 0x002fc800078e0208 */
[----:B------:R-:W-:-:S04]  /*5d8c0*/  IMAD.WIDE R4, R13, 0x4, R10 ;  /* 0x000000040d047825 */ /* 0x000fc800078e020a */
[----:B------:R-:W-:Y:S01]  /*5d8d0*/  IMAD.WIDE R12, R15, 0x4, R10 ;  /* 0x000000040f0c7825 */ /* 0x000fe200078e020a */
[----:B------:R1:W-:Y:S04]  /*5d8e0*/  @P0 STG.E [R4.64], R142 ;  /* 0x0000008e04000986 */ /* 0x0003e8000c101908 */
[----:B------:R1:W-:Y:S04]  /*5d8f0*/  @P5 STG.E [R6.64], R107 ;  /* 0x0000006b06005986 */ /* 0x0003e8000c101908 */
[----:B------:R1:W-:Y:S01]  /*5d900*/  @P1 STG.E [R12.64], R143 ;  /* 0x0000008f0c001986 */ /* 0x0003e2000c101908 */
[----:B----4-:R-:W-:-:S03]  /*5d910*/  ISETP.GE.AND P0, PT, R14, c[0x0][0x17c], PT ;  /* 0x00005f000e007a0c */ /* 0x010fc60003f06270 */
[----:B------:R-:W4:Y:S01]  /*5d920*/  LDL.LU R14, [R1+0x1244] ;  /* 0x00124400010e7983 */ /* 0x000f220000300800 */
[----:B--2---:R-:W-:-:S03]  /*5d930*/  ISETP.GE.AND P1, PT, R2, c[0x0][0x17c], PT ;  /* 0x00005f0002007a0c */ /* 0x004fc60003f26270 */
[----:B------:R-:W2:Y:S01]  /*5d940*/  LDL.LU R2, [R1+0x123c] ;  /* 0x00123c0001027983 */ /* 0x000ea20000300800 */
[----:B------:R-:W-:Y:S02]  /*5d950*/  ISETP.LT.AND P6, PT, R207, c[0x0][0x178], !P3 ;  /* 0x00005e00cf007a0c */ /* 0x000fe40005fc1270 */
[----:B------:R-:W-:Y:S01]  /*5d960*/  IADD3 R15, R15, c[0x0][0x198], RZ ;  /* 0x000066000f0f7a10 */ /* 0x000fe20007ffe0ff */
[----:B------:R-:W4:Y:S01]  /*5d970*/  LDL.LU R37, [R1+0x1230] ;  /* 0x0012300001257983 */ /* 0x000f220000300800 */
[----:B------:R-:W-:Y:S02]  /*5d980*/  ISETP.LT.AND P3, PT, R198, c[0x0][0x178], !P3 ;  /* 0x00005e00c6007a0c */ /* 0x000fe40005f61270 */
[----:B------:R-:W-:Y:S01]  /*5d990*/  ISETP.LT.AND P5, PT, R207, c[0x0][0x178], !P4 ;  /* 0x00005e00cf007a0c */ /* 0x000fe200067a1270 */
[----:B-1----:R-:W-:-:S04]  /*5d9a0*/  IMAD.WIDE R4, R15, 0x4, R8 ;  /* 0x000000040f047825 */ /* 0x002fc800078e0208 */
[C---:B------:R-:W-:Y:S01]  /*5d9b0*/  IMAD.WIDE R6, R15.reuse, 0x4, R10 ;  /* 0x000000040f067825 */ /* 0x040fe200078e020a */
[----:B------:R-:W-:Y:S01]  /*5d9c0*/  IADD3 R15, R15, c[0x0][0x198], RZ ;  /* 0x000066000f0f7a10 */ /* 0x000fe20007ffe0ff */
[----:B------:R1:W-:Y:S01]  /*5d9d0*/  @P6 STG.E [R4.64], R70 ;  /* 0x0000004604006986 */ /* 0x0003e2000c101908 */
[C---:B------:R-:W-:Y:S02]  /*5d9e0*/  ISETP.LT.AND P4, PT, R198.reuse, c[0x0][0x178], !P4 ;  /* 0x00005e00c6007a0c */ /* 0x040fe40006781270 */
[----:B------:R-:W-:Y:S01]  /*5d9f0*/  ISETP.LT.AND P6, PT, R207, c[0x0][0x178], !P2 ;  /* 0x00005e00cf007a0c */ /* 0x000fe200057c1270 */
[----:B------:R1:W-:Y:S01]  /*5da00*/  @P3 STG.E [R6.64], R138 ;  /* 0x0000008a06003986 */ /* 0x0003e2000c101908 */
[----:B------:R-:W-:Y:S02]  /*5da10*/  ISETP.LT.AND P2, PT, R198, c[0x0][0x178], !P2 ;  /* 0x00005e00c6007a0c */ /* 0x000fe40005741270 */
[C---:B------:R-:W-:Y:S01]  /*5da20*/  IADD3 R13, R15.reuse, c[0x0][0x198], RZ ;  /* 0x000066000f0d7a10 */ /* 0x040fe20007ffe0ff */
[----:B------:R-:W4:Y:S01]  /*5da30*/  LDL.LU R20, [R1+0x122c] ;  /* 0x00122c0001147983 */ /* 0x000f220000300800 */
[----:B-1----:R-:W-:-:S03]  /*5da40*/  IMAD.WIDE R4, R15, 0x4, R8 ;  /* 0x000000040f047825 */ /* 0x002fc600078e0208 */
[----:B------:R-:W4:Y:S04]  /*5da50*/  LDL.LU R36, [R1+0x1228] ;  /* 0x0012280001247983 */ /* 0x000f280000300800 */
[----:B------:R1:W-:Y:S01]  /*5da60*/  @P5 STG.E [R4.64], R71 ;  /* 0x0000004704005986 */ /* 0x0003e2000c101908 */
[----:B------:R-:W-:Y:S01]  /*5da70*/  ISETP.LT.AND P5, PT, R207, c[0x0][0x178], !P0 ;  /* 0x00005e00cf007a0c */ /* 0x000fe200047a1270 */
[----:B------:R-:W-:Y:S01]  /*5da80*/  IMAD.WIDE R6, R15, 0x4, R10 ;  /* 0x000000040f067825 */ /* 0x000fe200078e020a */
[----:B------:R-:W-:Y:S02]  /*5da90*/  ISETP.LT.AND P0, PT, R198, c[0x0][0x178], !P0 ;  /* 0x00005e00c6007a0c */ /* 0x000fe40004701270 */
[----:B---3--:R-:W-:Y:S02]  /*5daa0*/  ISETP.GE.AND P3, PT, R17, c[0x0][0x17c], PT ;  /* 0x00005f0011007a0c */ /* 0x008fe40003f66270 */
[C---:B------:R-:W-:Y:S01]  /*5dab0*/  IADD3 R17, R13.reuse, c[0x0][0x198], RZ ;  /* 0x000066000d117a10 */ /* 0x040fe20007ffe0ff */
[----:B-1----:R-:W-:Y:S01]  /*5dac0*/  IMAD.WIDE R4, R13, 0x4, R8 ;  /* 0x000000040d047825 */ /* 0x002fe200078e0208 */
[----:B------:R1:W-:Y:S02]  /*5dad0*/  @P4 STG.E [R6.64], R139 ;  /* 0x0000008b06004986 */ /* 0x0003e4000c101908 */
[----:B------:R-:W-:-:S02]  /*5dae0*/  IADD3 R21, R17, c[0x0][0x198], RZ ;  /* 0x0000660011157a10 */ /* 0x000fc40007ffe0ff */
[----:B------:R3:W-:Y:S01]  /*5daf0*/  @P6 STG.E [R4.64], R22 ;  /* 0x0000001604006986 */ /* 0x0007e2000c101908 */
[----:B-1----:R-:W-:Y:S01]  /*5db00*/  IMAD.WIDE R6, R13, 0x4, R10 ;  /* 0x000000040d067825 */ /* 0x002fe200078e020a */
[----:B------:R-:W-:-:S03]  /*5db10*/  ISETP.GE.AND P4, PT, R16, c[0x0][0x17c], PT ;  /* 0x00005f0010007a0c */ /* 0x000fc60003f86270 */
[C---:B------:R-:W-:Y:S01]  /*5db20*/  IMAD.WIDE R12, R17.reuse, 0x4, R8 ;  /* 0x00000004110c7825 */ /* 0x040fe200078e0208 */
[----:B------:R1:W-:Y:S03]  /*5db30*/  @P2 STG.E [R6.64], R90 ;  /* 0x0000005a06002986 */ /* 0x0003e6000c101908 */
[----:B------:R-:W-:Y:S01]  /*5db40*/  IMAD.WIDE R16, R17, 0x4, R10 ;  /* 0x0000000411107825 */ /* 0x000fe200078e020a */
[----:B------:R1:W-:Y:S04]  /*5db50*/  @P5 STG.E [R12.64], R23 ;  /* 0x000000170c005986 */ /* 0x0003e8000c101908 */
[----:B------:R-:W-:Y:S01]  /*5db60*/  @P0 STG.E [R16.64], R91 ;  /* 0x0000005b10000986 */ /* 0x000fe2000c101908 */
[----:B--2---:R-:W-:-:S03]  /*5db70*/  ISETP.GE.AND P0, PT, R2, c[0x0][0x17c], PT ;  /* 0x00005f0002007a0c */ /* 0x004fc60003f06270 */
[----:B------:R-:W2:Y:S01]  /*5db80*/  LDL.LU R2, [R1+0x121c] ;  /* 0x00121c0001027983 */ /* 0x000ea20000300800 */
[----:B------:R-:W-:Y:S02]  /*5db90*/  ISETP.LT.AND P6, PT, R207, c[0x0][0x178], !P1 ;  /* 0x00005e00cf007a0c */ /* 0x000fe40004fc1270 */
[----:B------:R-:W-:Y:S01]  /*5dba0*/  ISETP.LT.AND P1, PT, R198, c[0x0][0x178], !P1 ;  /* 0x00005e00c6007a0c */ /* 0x000fe20004f21270 */
[----:B---3--:R-:W-:Y:S01]  /*5dbb0*/  IMAD.WIDE R4, R21, 0x4, R10 ;  /* 0x0000000415047825 */ /* 0x008fe200078e020a */
[----:B------:R-:W-:Y:S01]  /*5dbc0*/  ISETP.LT.AND P5, PT, R207, c[0x0][0x178], !P3 ;  /* 0x00005e00cf007a0c */ /* 0x000fe20005fa1270 */
[----:B------:R-:W3:Y:S01]  /*5dbd0*/  LDL.LU R22, [R1+0x1210] ;  /* 0x0012100001167983 */ /* 0x000ee20000300800 */
[----:B----4-:R-:W-:Y:S01]  /*5dbe0*/  ISETP.GE.AND P2, PT, R14, c[0x0][0x17c], PT ;  /* 0x00005f000e007a0c */ /* 0x010fe20003f46270 */
[C---:B------:R-:W-:Y:S01]  /*5dbf0*/  IMAD.WIDE R14, R21.reuse, 0x4, R8 ;  /* 0x00000004150e7825 */ /* 0x040fe200078e0208 */
[----:B------:R-:W-:Y:S02]  /*5dc00*/  IADD3 R21, R21, c[0x0][0x198], RZ ;  /* 0x0000660015157a10 */ /* 0x000fe40007ffe0ff */
[----:B------:R-:W-:-:S03]  /*5dc10*/  ISETP.LT.AND P3, PT, R198, c[0x0][0x178], !P3 ;  /* 0x00005e00c6007a0c */ /* 0x000fc60005f61270 */
[----:B-1----:R-:W-:Y:S01]  /*5dc20*/  IMAD.WIDE R6, R21, 0x4, R8 ;  /* 0x0000000415067825 */ /* 0x002fe200078e0208 */
[----:B------:R1:W-:Y:S01]  /*5dc30*/  @P6 STG.E [R14.64], R18 ;  /* 0x000000120e006986 */ /* 0x0003e2000c101908 */
[----:B------:R-:W-:Y:S02]  /*5dc40*/  ISETP.LT.AND P6, PT, R207, c[0x0][0x178], !P4 ;  /* 0x00005e00cf007a0c */ /* 0x000fe400067c1270 */
[C---:B------:R-:W-:Y:S01]  /*5dc50*/  IMAD.WIDE R12, R21.reuse, 0x4, R10 ;  /* 0x00000004150c7825 */ /* 0x040fe200078e020a */
[----:B------:R4:W-:Y:S01]  /*5dc60*/  @P1 STG.E [R4.64], R86 ;  /* 0x0000005604001986 */ /* 0x0009e2000c101908 */
[----:B------:R-:W-:Y:S02]  /*5dc70*/  ISETP.LT.AND P4, PT, R198, c[0x0][0x178], !P4 ;  /* 0x00005e00c6007a0c */ /* 0x000fe40006781270 */
[----:B------:R-:W-:Y:S01]  /*5dc80*/  IADD3 R21, R21, c[0x0][0x198], RZ ;  /* 0x0000660015157a10 */ /* 0x000fe20007ffe0ff */
[----:B------:R4:W-:Y:S01]  /*5dc90*/  @P5 STG.E [R6.64], R19 ;  /* 0x0000001306005986 */ /* 0x0009e2000c101908 */
[----:B------:R-:W-:-:S02]  /*5dca0*/  ISETP.LT.AND P5, PT, R207, c[0x0][0x178], !P2 ;  /* 0x00005e00cf007a0c */ /* 0x000fc400057a1270 */
[----:B------:R-:W-:Y:S02]  /*5dcb0*/  ISETP.LT.AND P2, PT, R198, c[0x0][0x178], !P2 ;  /* 0x00005e00c6007a0c */ /* 0x000fe40005741270 */
[C---:B------:R-:W-:Y:S01]  /*5dcc0*/  IADD3 R23, R21.reuse, c[0x0][0x198], RZ ;  /* 0x0000660015177a10 */ /* 0x040fe20007ffe0ff */
[C---:B-1----:R-:W-:Y:S01]  /*5dcd0*/  IMAD.WIDE R14, R21.reuse, 0x4, R8 ;  /* 0x00000004150e7825 */ /* 0x042fe200078e0208 */
[----:B------:R1:W-:Y:S03]  /*5dce0*/  @P3 STG.E [R12.64], R87 ;  /* 0x000000570c003986 */ /* 0x0003e6000c101908 */
[----:B----4-:R-:W-:Y:S01]  /*5dcf0*/  IMAD.WIDE R4, R21, 0x4, R10 ;  /* 0x0000000415047825 */ /* 0x010fe200078e020a */
[----:B------:R-:W-:-:S03]  /*5dd00*/  ISETP.GE.AND P1, PT, R37, c[0x0][0x17c], PT ;  /* 0x00005f0025007a0c */ /* 0x000fc60003f26270 */
[C---:B------:R-:W-:Y:S01]  /*5dd10*/  IMAD.WIDE R16, R23.reuse, 0x4, R8 ;  /* 0x0000000417107825 */ /* 0x040fe200078e0208 */
[----:B------:R-:W-:Y:S03]  /*5dd20*/  @P6 STG.E [R14.64], R176 ;  /* 0x000000b00e006986 */ /* 0x000fe6000c101908 */
[----:B------:R-:W-:Y:S01]  /*5dd30*/  IMAD.WIDE R6, R23, 0x4, R10 ;  /* 0x0000000417067825 */ /* 0x000fe200078e020a */
[----:B------:R4:W-:Y:S01]  /*5dd40*/  @P4 STG.E [R4.64], R212 ;  /* 0x000000d404004986 */ /* 0x0009e2000c101908 */
[----:B------:R-:W-:-:S03]  /*5dd50*/  ISETP.GE.AND P3, PT, R20, c[0x0][0x17c], PT ;  /* 0x00005f0014007a0c */ /* 0x000fc60003f66270 */
[----:B------:R-:W-:Y:S01]  /*5dd60*/  @P5 STG.E [R16.64], R177 ;  /* 0x000000b110005986 */ /* 0x000fe2000c101908 */
[----:B------:R-:W-:-:S03]  /*5dd70*/  ISETP.LT.AND P5, PT, R198, c[0x0][0x178], !P1 ;  /* 0x00005e00c6007a0c */ /* 0x000fc60004fa1270 */
[----:B------:R1:W-:Y:S01]  /*5dd80*/  @P2 STG.E [R6.64], R213 ;  /* 0x000000d506002986 */ /* 0x0003e2000c101908 */
[----:B------:R-:W-:-:S03]  /*5dd90*/  ISETP.LT.AND P2, PT, R207, c[0x0][0x178], !P1 ;  /* 0x00005e00cf007a0c */ /* 0x000fc60004f41270 */
[----:B------:R-:W3:Y:S04]  /*5dda0*/  LDL.LU R20, [R1+0x120c] ;  /* 0x00120c0001147983 */ /* 0x000ee80000300800 */
[----:B------:R-:W3:Y:S01]  /*5ddb0*/  LDL.LU R18, [R1+0x1204] ;  /* 0x0012040001127983 */ /* 0x000ee20000300800 */
[----:B--2---:R-:W-:-:S03]  /*5ddc0*/  ISETP.GE.AND P1, PT, R2, c[0x0][0x17c], PT ;  /* 0x00005f0002007a0c */ /* 0x004fc60003f26270 */
[----:B------:R-:W2:Y:S01]  /*5ddd0*/  LDL.LU R2, [R1+0x1200] ;  /* 0x0012000001027983 */ /* 0x000ea20000300800 */
[----:B------:R-:W-:Y:S02]  /*5dde0*/  ISETP.LT.AND P6, PT, R207, c[0x0][0x178], !P0 ;  /* 0x00005e00cf007a0c */ /* 0x000fe400047c1270 */
[----:B------:R-:W-:Y:S02]  /*5ddf0*/  IADD3 R23, R23, c[0x0][0x198], RZ ;  /* 0x0000660017177a10 */ /* 0x000fe40007ffe0ff */
[----:B------:R-:W-:Y:S02]  /*5de00*/  ISETP.LT.AND P0, PT, R198, c[0x0][0x178], !P0 ;  /* 0x00005e00c6007a0c */ /* 0x000fe40004701270 */
[C---:B------:R-:W-:Y:S01]  /*5de10*/  IADD3 R19, R23.reuse, c[0x0][0x198], RZ ;  /* 0x0000660017137a10 */ /* 0x040fe20007ffe0ff */
[----:B-1----:R-:W-:-:S04]  /*5de20*/  IMAD.WIDE R12, R23, 0x4, R8 ;  /* 0x00000004170c7825 */ /* 0x002fc800078e0208 */
[----:B----4-:R-:W-:Y:S01]  /*5de30*/  IMAD.WIDE R4, R23, 0x4, R10 ;  /* 0x0000000417047825 */ /* 0x010fe200078e020a */
[----:B------:R-:W-:-:S03]  /*5de40*/  ISETP.GE.AND P4, PT, R36, c[0x0][0x17c], PT ;  /* 0x00005f0024007a0c */ /* 0x000fc60003f86270 */
[C---:B------:R-:W-:Y:S01]  /*5de50*/  IMAD.WIDE R14, R19.reuse, 0x4, R8 ;  /* 0x00000004130e7825 */ /* 0x040fe200078e0208 */
[----:B------:R1:W-:Y:S03]  /*5de60*/  @P6 STG.E [R12.64], R172 ;  /* 0x000000ac0c006986 */ /* 0x0003e6000c101908 */
[C---:B------:R-:W-:Y:S01]  /*5de70*/  IMAD.WIDE R6, R19.reuse, 0x4, R10 ;  /* 0x0000000413067825 */ /* 0x040fe200078e020a */
[----:B------:R4:W-:Y:S01]  /*5de80*/  @P0 STG.E [R4.64], R208 ;  /* 0x000000d004000986 */ /* 0x0009e2000c101908 */
[----:B------:R-:W-:Y:S02]  /*5de90*/  IADD3 R19, R19, c[0x0][0x198], RZ ;  /* 0x0000660013137a10 */ /* 0x000fe40007ffe0ff */
[----:B------:R-:W-:Y:S01]  /*5dea0*/  ISETP.LT.AND P6, PT, R207, c[0x0][0x178], !P3 ;  /* 0x00005e00cf007a0c */ /* 0x000fe20005fc1270 */
[----:B------:R-:W-:Y:S01]  /*5deb0*/  @P2 STG.E [R14.64], R173 ;  /* 0x000000ad0e002986 */ /* 0x000fe2000c101908 */
[----:B------:R-:W-:-:S03]  /*5dec0*/  ISETP.LT.AND P3, PT, R198, c[0x0][0x178], !P3 ;  /* 0x00005e00c6007a0c */ /* 0x000fc60005f61270 */
[----:B------:R3:W-:Y:S01]  /*5ded0*/  @P5 STG.E [R6.64], R209 ;  /* 0x000000d106005986 */ /* 0x0007e2000c101908 */
[----:B------:R-:W-:Y:S01]  /*5dee0*/  ISETP.LT.AND P5, PT, R207, c[0x0][0x178], !P4 ;  /* 0x00005e00cf007a0c */ /* 0x000fe200067a1270 */
[C---:B-1----:R-:W-:Y:S01]  /*5def0*/  IMAD.WIDE R12, R19.reuse, 0x4, R8 ;  /* 0x00000004130c7825 */ /* 0x042fe200078e0208 */
[----:B------:R-:W-:Y:S02]  /*5df00*/  ISETP.LT.AND P4, PT, R198, c[0x0][0x178], !P4 ;  /* 0x00005e00c6007a0c */ /* 0x000fe40006781270 */
[----:B---3--:R-:W-:Y:S01]  /*5df10*/  ISETP.GE.AND P0, PT, R22, c[0x0][0x17c], PT ;  /* 0x00005f0016007a0c */ /* 0x008fe20003f06270 */
[C---:B------:R-:W-:Y:S01]  /*5df20*/  IMAD.WIDE R16, R19.reuse, 0x4, R10 ;  /* 0x0000000413107825 */ /* 0x040fe200078e020a */
[----:B------:R-:W3:Y:S01]  /*5df30*/  LDL.LU R22, [R1+0x11f4] ;  /* 0x0011f40001167983 */ /* 0x000ee20000300800 */
[----:B------:R-:W-:-:S05]  /*5df40*/  IADD3 R19, R19, c[0x0][0x198], RZ ;  /* 0x0000660013137a10 */ /* 0x000fca0007ffe0ff */
[C---:B----4-:R-:W-:Y:S01]  /*5df50*/  IMAD.WIDE R4, R19.reuse, 0x4, R8 ;  /* 0x0000000413047825 */ /* 0x050fe200078e0208 */
[----:B------:R1:W-:Y:S03]  /*5df60*/  @P6 STG.E [R12.64], R168 ;  /* 0x000000a80c006986 */ /* 0x0003e6000c101908 */
[----:B------:R-:W-:Y:S01]  /*5df70*/  IMAD.WIDE R6, R19, 0x4, R10 ;  /* 0x0000000413067825 */ /* 0x000fe200078e020a */
[----:B------:R4:W-:Y:S01]  /*5df80*/  @P3 STG.E [R16.64], R200 ;  /* 0x000000c810003986 */ /* 0x0009e2000c101908 */
[----:B------:R-:W-:Y:S02]  /*5df90*/  ISETP.LT.AND P3, PT, R207, c[0x0][0x178], !P1 ;  /* 0x00005e00cf007a0c */ /* 0x000fe40004f61270 */
[----:B------:R-:W-:Y:S01]  /*5dfa0*/  ISETP.LT.AND P6, PT, R198, c[0x0][0x178], !P1 ;  /* 0x00005e00c6007a0c */ /* 0x000fe20004fc1270 */
[----:B------:R-:W-:Y:S01]  /*5dfb0*/  @P5 STG.E [R4.64], R169 ;  /* 0x000000a904005986 */ /* 0x000fe2000c101908 */
[----:B------:R-:W-:-:S03]  /*5dfc0*/  ISETP.GE.AND P2, PT, R20, c[0x0][0x17c], PT ;  /* 0x00005f0014007a0c */ /* 0x000fc60003f46270 */
[----:B------:R-:W3:Y:S01]  /*5dfd0*/  LDL.LU R20, [R1+0x11ec] ;  /* 0x0011ec0001147983 */ /* 0x000ee20000300800 */
[----:B------:R-:W-:-:S03]  /*5dfe0*/  ISETP.GE.AND P1, PT, R18, c[0x0][0x17c], PT ;  /* 0x00005f0012007a0c */ /* 0x000fc60003f26270 */
[----:B------:R1:W-:Y:S04]  /*5dff0*/  @P4 STG.E [R6.64], R201 ;  /* 0x000000c906004986 */ /* 0x0003e8000c101908 */
[----:B------:R-:W3:Y:S01]  /*5e000*/  LDL.LU R18, [R1+0x11e0] ;  /* 0x0011e00001127983 */ /* 0x000ee20000300800 */
[----:B--2---:R-:W-:-:S03]  /*5e010*/  ISETP.GE.AND P4, PT, R2, c[0x0][0x17c], PT ;  /* 0x00005f0002007a0c */ /* 0x004fc60003f86270 */
[----:B------:R-:W2:Y:S01]  /*5e020*/  LDL.LU R2, [R1+0x11dc] ;  /* 0x0011dc0001027983 */ /* 0x000ea20000300800 */
[----:B------:R-:W-:Y:S02]  /*5e030*/  IADD3 R21, R19, c[0x0][0x198], RZ ;  /* 0x0000660013157a10 */ /* 0x000fe40007ffe0ff */
[----:B------:R-:W-:-:S03]  /*5e040*/  ISETP.LT.AND P5, PT, R207, c[0x0][0x178], !P0 ;  /* 0x00005e00cf007a0c */ /* 0x000fc600047a1270 */
[----:B------:R-:W-:-:S04]  /*5e050*/  IMAD.WIDE R14, R21, 0x4, R8 ;  /* 0x00000004150e7825 */ /* 0x000fc800078e0208 */
[C---:B-1----:R-:W-:Y:S01]  /*5e060*/  IMAD.WIDE R12, R21.reuse, 0x4, R10 ;  /* 0x00000004150c7825 */ /* 0x042fe200078e020a */
[----:B------:R-:W-:Y:S01]  /*5e070*/  IADD3 R21, R21, c[0x0][0x198], RZ ;  /* 0x0000660015157a10 */ /* 0x000fe20007ffe0ff */
[----:B------:R-:W-:Y:S01]  /*5e080*/  @P3 STG.E [R14.64], R120 ;  /* 0x000000780e003986 */ /* 0x000fe2000c101908 */
[----:B------:R-:W-:-:S03]  /*5e090*/  ISETP.LT.AND P0, PT, R198, c[0x0][0x178], !P0 ;  /* 0x00005e00c6007a0c */ /* 0x000fc60004701270 */
[C-C-:B----4-:R-:W-:Y:S01]  /*5e0a0*/  IMAD.WIDE R16, R21.reuse, 0x4, R8.reuse ;  /* 0x0000000415107825 */ /* 0x150fe200078e0208 */
[----:B------:R-:W-:Y:S01]  /*5e0b0*/  IADD3 R19, R21, c[0x0][0x198], RZ ;  /* 0x0000660015137a10 */ /* 0x000fe20007ffe0ff */
[----:B------:R1:W-:Y:S01]  /*5e0c0*/  @P6 STG.E [R12.64], R184 ;  /* 0x000000b80c006986 */ /* 0x0003e2000c101908 */
[C---:B------:R-:W-:Y:S02]  /*5e0d0*/  ISETP.LT.AND P3, PT, R207.reuse, c[0x0][0x178], !P2 ;  /* 0x00005e00cf007a0c */ /* 0x040fe40005761270 */
[----:B------:R-:W-:Y:S01]  /*5e0e0*/  ISETP.LT.AND P6, PT, R198, c[0x0][0x178], !P2 ;  /* 0x00005e00c6007a0c */ /* 0x000fe200057c1270 */
[----:B------:R4:W-:Y:S01]  /*5e0f0*/  @P5 STG.E [R16.64], R121 ;  /* 0x0000007910005986 */ /* 0x0009e2000c101908 */
[----:B------:R-:W-:Y:S01]  /*5e100*/  ISETP.LT.AND P5, PT, R207, c[0x0][0x178], !P1 ;  /* 0x00005e00cf007a0c */ /* 0x000fe20004fa1270 */
[----:B------:R-:W-:-:S04]  /*5e110*/  IMAD.WIDE R6, R19, 0x4, R8 ;  /* 0x0000000413067825 */ /* 0x000fc800078e0208 */
[C-C-:B-1----:R-:W-:Y:S01]  /*5e120*/  IMAD.WIDE R12, R19.reuse, 0x4, R10.reuse ;  /* 0x00000004130c7825 */ /* 0x142fe200078e020a */
[----:B------:R-:W-:Y:S02]  /*5e130*/  IADD3 R19, R19, c[0x0][0x198], RZ ;  /* 0x0000660013137a10 */ /* 0x000fe40007ffe0ff */
[----:B---3--:R-:W-:Y:S02]  /*5e140*/  ISETP.GE.AND P2, PT, R22, c[0x0][0x17c], PT ;  /* 0x00005f0016007a0c */ /* 0x008fe40003f46270 */
[----:B------:R-:W3:Y:S01]  /*5e150*/  LDL.LU R22, [R1+0x11d8] ;  /* 0x0011d80001167983 */ /* 0x000ee20000300800 */
[----:B------:R-:W-:-:S04]  /*5e160*/  IMAD.WIDE R4, R21, 0x4, R10 ;  /* 0x0000000415047825 */ /* 0x000fc800078e020a */
[----:B------:R-:W-:Y:S01]  /*5e170*/  IMAD.WIDE R14, R19, 0x4, R8 ;  /* 0x00000004130e7825 */ /* 0x000fe200078e0208 */
[----:B------:R1:W-:Y:S04]  /*5e180*/  @P0 STG.E [R4.64], R185 ;  /* 0x000000b904000986 */ /* 0x0003e8000c101908 */
[----:B------:R1:W-:Y:S04]  /*5e190*/  @P3 STG.E [R6.64], R116 ;  /* 0x0000007406003986 */ /* 0x0003e8000c101908 */
[----:B------:R1:W-:Y:S01]  /*5e1a0*/  @P6 STG.E [R12.64], R180 ;  /* 0x000000b40c006986 */ /* 0x0003e2000c101908 */
[----:B------:R-:W-:-:S03]  /*5e1b0*/  ISETP.GE.AND P0, PT, R20, c[0x0][0x17c], PT ;  /* 0x00005f0014007a0c */ /* 0x000fc60003f06270 */
[----:B------:R1:W-:Y:S04]  /*5e1c0*/  @P5 STG.E [R14.64], R117 ;  /* 0x000000750e005986 */ /* 0x0003e8000c101908 */
[----:B------:R-:W3:Y:S01]  /*5e1d0*/  LDL.LU R20, [R1+0x11cc] ;  /* 0x0011cc0001147983 */ /* 0x000ee20000300800 */
[----:B------:R-:W-:-:S03]  /*5e1e0*/  ISETP.GE.AND P3, PT, R18, c[0x0][0x17c], PT ;  /* 0x00005f0012007a0c */ /* 0x000fc60003f66270 */
[----:B------:R-:W3:Y:S01]  /*5e1f0*/  LDL.LU R18, [R1+0x11c0] ;  /* 0x0011c00001127983 */ /* 0x000ee20000300800 */
[----:B--2---:R-:W-:-:S03]  /*5e200*/  ISETP.GE.AND P5, PT, R2, c[0x0][0x17c], PT ;  /* 0x00005f0002007a0c */ /* 0x004fc60003fa6270 */
[----:B------:R-:W2:Y:S01]  /*5e210*/  LDL.LU R2, [R1+0x11bc] ;  /* 0x0011bc0001027983 */ /* 0x000ea20000300800 */
[C---:B------:R-:W-:Y:S01]  /*5e220*/  ISETP.LT.AND P1, PT, R198.reuse, c[0x0][0x178], !P1 ;  /* 0x00005e00c6007a0c */ /* 0x040fe20004f21270 */
[----:B----4-:R-:W-:Y:S01]  /*5e230*/  IMAD.WIDE R16, R19, 0x4, R10 ;  /* 0x0000000413107825 */ /* 0x010fe200078e020a */
[----:B------:R-:W-:Y:S02]  /*5e240*/  ISETP.LT.AND P6, PT, R207, c[0x0][0x178], !P4 ;  /* 0x00005e00cf007a0c */ /* 0x000fe400067c1270 */
[----:B------:R-:W-:Y:S02]  /*5e250*/  ISETP.LT.AND P4, PT, R198, c[0x0][0x178], !P4 ;  /* 0x00005e00c6007a0c */ /* 0x000fe40006781270 */
[----:B------:R-:W-:-:S07]  /*5e260*/  IADD3 R19, R19, c[0x0][0x198], RZ ;  /* 0x0000660013137a10 */ /* 0x000fce0007ffe0ff */
[----:B------:R4:W-:Y:S01]  /*5e270*/  @P1 STG.E [R16.64], R181 ;  /* 0x000000b510001986 */ /* 0x0009e2000c101908 */
[----:B------:R-:W-:Y:S02]  /*5e280*/  ISETP.LT.AND P1, PT, R207, c[0x0][0x178], !P2 ;  /* 0x00005e00cf007a0c */ /* 0x000fe40005721270 */
[----:B------:R-:W-:Y:S02]  /*5e290*/  ISETP.LT.AND P2, PT, R198, c[0x0][0x178], !P2 ;  /* 0x00005e00c6007a0c */ /* 0x000fe40005741270 */
[C---:B------:R-:W-:Y:S01]  /*5e2a0*/  IADD3 R21, R19.reuse, c[0x0][0x198], RZ ;  /* 0x0000660013157a10 */ /* 0x040fe20007ffe0ff */
[----:B-1----:R-:W-:-:S04]  /*5e2b0*/  IMAD.WIDE R4, R19, 0x4, R8 ;  /* 0x0000000413047825 */ /* 0x002fc800078e0208 */
[----:B------:R-:W-:Y:S01]  /*5e2c0*/  IMAD.WIDE R6, R19, 0x4, R10 ;  /* 0x0000000413067825 */ /* 0x000fe200078e020a */
[----:B------:R1:W-:Y:S03]  /*5e2d0*/  @P6 STG.E [R4.64], R72 ;  /* 0x0000004804006986 */ /* 0x0003e6000c101908 */
[C---:B------:R-:W-:Y:S01]  /*5e2e0*/  IMAD.WIDE R12, R21.reuse, 0x4, R8 ;  /* 0x00000004150c7825 */ /* 0x040fe200078e0208 */
[----:B------:R1:W-:Y:S03]  /*5e2f0*/  @P4 STG.E [R6.64], R152 ;  /* 0x0000009806004986 */ /* 0x0003e6000c101908 */
[----:B------:R-:W-:Y:S01]  /*5e300*/  IMAD.WIDE R14, R21, 0x4, R10 ;  /* 0x00000004150e7825 */ /* 0x000fe200078e020a */
[----:B------:R-:W-:Y:S01]  /*5e310*/  ISETP.LT.AND P6, PT, R207, c[0x0][0x178], !P0 ;  /* 0x00005e00cf007a0c */ /* 0x000fe200047c1270 */
[----:B------:R1:W-:Y:S01]  /*5e320*/  @P1 STG.E [R12.64], R73 ;  /* 0x000000490c001986 */ /* 0x0003e2000c101908 */
[----:B------:R-:W-:-:S02]  /*5e330*/  IADD3 R21, R21, c[0x0][0x198], RZ ;  /* 0x0000660015157a10 */ /* 0x000fc40007ffe0ff */
[C---:B------:R-:W-:Y:S01]  /*5e340*/  ISETP.LT.AND P0, PT, R198.reuse, c[0x0][0x178], !P0 ;  /* 0x00005e00c6007a0c */ /* 0x040fe20004701270 */
[----:B------:R1:W-:Y:S01]  /*5e350*/  @P2 STG.E [R14.64], R153 ;  /* 0x000000990e002986 */ /* 0x0003e2000c101908 */
[----:B------:R-:W-:Y:S02]  /*5e360*/  ISETP.LT.AND P2, PT, R207, c[0x0][0x178], !P3 ;  /* 0x00005e00cf007a0c */ /* 0x000fe40005f41270 */
[----:B------:R-:W-:Y:S02]  /*5e370*/  ISETP.LT.AND P3, PT, R198, c[0x0][0x178], !P3 ;  /* 0x00005e00c6007a0c */ /* 0x000fe40005f61270 */
[----:B---3--:R-:W-:Y:S02]  /*5e380*/  ISETP.GE.AND P4, PT, R22, c[0x0][0x17c], PT ;  /* 0x00005f0016007a0c */ /* 0x008fe40003f86270 */
[----:B------:R-:W3:Y:S01]  /*5e390*/  LDL.LU R22, [R1+0x11b4] ;  /* 0x0011b40001167983 */ /* 0x000ee20000300800 */
[C---:B------:R-:W-:Y:S01]  /*5e3a0*/  IADD3 R19, R21.reuse, c[0x0][0x198], RZ ;  /* 0x0000660015137a10 */ /* 0x040fe20007ffe0ff */
[----:B----4-:R-:W-:-:S04]  /*5e3b0*/  IMAD.WIDE R16, R21, 0x4, R8 ;  /* 0x0000000415107825 */ /* 0x010fc800078e0208 */
[----:B-1----:R-:W-:Y:S01]  /*5e3c0*/  IMAD.WIDE R4, R21, 0x4, R10 ;  /* 0x0000000415047825 */ /* 0x002fe200078e020a */
[----:B------:R1:W-:Y:S03]  /*5e3d0*/  @P6 STG.E [R16.64], R28 ;  /* 0x0000001c10006986 */ /* 0x0003e6000c101908 */
[C---:B------:R-:W-:Y:S01]  /*5e3e0*/  IMAD.WIDE R6, R19.reuse, 0x4, R8 ;  /* 0x0000000413067825 */ /* 0x040fe200078e0208 */
[----:B------:R4:W-:Y:S03]  /*5e3f0*/  @P0 STG.E [R4.64], R96 ;  /* 0x0000006004000986 */ /* 0x0009e6000c101908 */
[----:B------:R-:W-:Y:S01]  /*5e400*/  IMAD.WIDE R12, R19, 0x4, R10 ;  /* 0x00000004130c7825 */ /* 0x000fe200078e020a */
[----:B------:R-:W-:Y:S01]  /*5e410*/  ISETP.GE.AND P1, PT, R20, c[0x0][0x17c], PT ;  /* 0x00005f0014007a0c */ /* 0x000fe20003f26270 */
[----:B------:R-:W-:Y:S01]  /*5e420*/  @P2 STG.E [R6.64], R29 ;  /* 0x0000001d06002986 */ /* 0x000fe2000c101908 */
[----:B------:R-:W-:-:S03]  /*5e430*/  ISETP.GE.AND P0, PT, R18, c[0x0][0x17c], PT ;  /* 0x00005f0012007a0c */ /* 0x000fc60003f06270 */
[----:B------:R-:W3:Y:S04]  /*5e440*/  LDL.LU R20, [R1+0x11b0] ;  /* 0x0011b00001147983 */ /* 0x000ee80000300800 */
[----:B------:R1:W-:Y:S04]  /*5e450*/  @P3 STG.E [R12.64], R97 ;  /* 0x000000610c003986 */ /* 0x0003e8000c101908 */
[----:B------:R-:W3:Y:S01]  /*5e460*/  LDL.LU R18, [R1+0x11a4] ;  /* 0x0011a40001127983 */ /* 0x000ee20000300800 */
[----:B--2---:R-:W-:-:S03]  /*5e470*/  ISETP.GE.AND P3, PT, R2, c[0x0][0x17c], PT ;  /* 0x00005f0002007a0c */ /* 0x004fc60003f66270 */
[----:B------:R-:W2:Y:S01]  /*5e480*/  LDL.LU R2, [R1+0x119c] ;  /* 0x00119c0001027983 */ /* 0x000ea20000300800 */
[----:B------:R-:W-:Y:S02]  /*5e490*/  ISETP.LT.AND P6, PT, R207, c[0x0][0x178], !P5 ;  /* 0x00005e00cf007a0c */ /* 0x000fe40006fc1270 */
[----:B------:R-:W-:Y:S02]  /*5e4a0*/  IADD3 R19, R19, c[0x0][0x198], RZ ;  /* 0x0000660013137a10 */ /* 0x000fe40007ffe0ff */
[----:B------:R-:W-:Y:S02]  /*5e4b0*/  ISETP.LT.AND P5, PT, R198, c[0x0][0x178], !P5 ;  /* 0x00005e00c6007a0c */ /* 0x000fe40006fa1270 */
[----:B------:R-:W-:Y:S01]  /*5e4c0*/  ISETP.LT.AND P2, PT, R207, c[0x0][0x178], !P4 ;  /* 0x00005e00cf007a0c */ /* 0x000fe20006741270 */
[----:B------:R-:W-:-:S04]  /*5e4d0*/  IMAD.WIDE R14, R19, 0x4, R8 ;  /* 0x00000004130e7825 */ /* 0x000fc800078e0208 */
[C---:B-1----:R-:W-:Y:S01]  /*5e4e0*/  IMAD.WIDE R16, R19.reuse, 0x4, R10 ;  /* 0x0000000413107825 */ /* 0x042fe200078e020a */
[----:B------:R-:W-:Y:S01]  /*5e4f0*/  IADD3 R19, R19, c[0x0][0x198], RZ ;  /* 0x0000660013137a10 */ /* 0x000fe20007ffe0ff */
[----:B------:R1:W-:Y:S01]  /*5e500*/  @P6 STG.E [R14.64], R24 ;  /* 0x000000180e006986 */ /* 0x0003e2000c101908 */
[----:B------:R-:W-:-:S03]  /*5e510*/  ISETP.LT.AND P4, PT, R198, c[0x0][0x178], !P4 ;  /* 0x00005e00c6007a0c */ /* 0x000fc60006781270 */
[C-C-:B----4-:R-:W-:Y:S01]  /*5e520*/  IMAD.WIDE R4, R19.reuse, 0x4, R8.reuse ;  /* 0x0000000413047825 */ /* 0x150fe200078e0208 */
[----:B------:R4:W-:Y:S01]  /*5e530*/  @P5 STG.E [R16.64], R92 ;  /* 0x0000005c10005986 */ /* 0x0009e2000c101908 */
[----:B------:R-:W-:Y:S02]  /*5e540*/  IADD3 R21, R19, c[0x0][0x198], RZ ;  /* 0x0000660013157a10 */ /* 0x000fe40007ffe0ff */
[C---:B------:R-:W-:Y:S01]  /*5e550*/  ISETP.LT.AND P5, PT, R207.reuse, c[0x0][0x178], !P1 ;  /* 0x00005e00cf007a0c */ /* 0x040fe20004fa1270 */
[----:B------:R3:W-:Y:S01]  /*5e560*/  @P2 STG.E [R4.64], R25 ;  /* 0x0000001904002986 */ /* 0x0007e2000c101908 */
[C---:B------:R-:W-:Y:S02]  /*5e570*/  ISETP.LT.AND P1, PT, R198.reuse, c[0x0][0x178], !P1 ;  /* 0x00005e00c6007a0c */ /* 0x040fe40004f21270 */
[----:B------:R-:W-:Y:S01]  /*5e580*/  ISETP.LT.AND P2, PT, R207, c[0x0][0x178], !P0 ;  /* 0x00005e00cf007a0c */ /* 0x000fe20004741270 */
[----:B------:R-:W-:Y:S01]  /*5e590*/  IMAD.WIDE R12, R21, 0x4, R8 ;  /* 0x00000004150c7825 */ /* 0x000fe200078e0208 */
[----:B------:R-:W-:-:S03]  /*5e5a0*/  ISETP.LT.AND P0, PT, R198, c[0x0][0x178], !P0 ;  /* 0x00005e00c6007a0c */ /* 0x000fc60004701270 */
[C---:B-1----:R-:W-:Y:S01]  /*5e5b0*/  IMAD.WIDE R14, R21.reuse, 0x4, R10 ;  /* 0x00000004150e7825 */ /* 0x042fe200078e020a */
[----:B------:R-:W-:-:S03]  /*5e5c0*/  IADD3 R21, R21, c[0x0][0x198], RZ ;  /* 0x0000660015157a10 */ /* 0x000fc60007ffe0ff */
[----:B------:R-:W-:Y:S01]  /*5e5d0*/  IMAD.WIDE R6, R19, 0x4, R10 ;  /* 0x0000000413067825 */ /* 0x000fe200078e020a */
[----:B---3--:R-:W-:Y:S02]  /*5e5e0*/  ISETP.GE.AND P6, PT, R22, c[0x0][0x17c], PT ;  /* 0x00005f0016007a0c */ /* 0x008fe40003fc6270 */
[----:B------:R-:W3:Y:S01]  /*5e5f0*/  LDL.LU R22, [R1+0x1190] ;  /* 0x0011900001167983 */ /* 0x000ee20000300800 */
[----:B----4-:R-:W-:-:S03]  /*5e600*/  IMAD.WIDE R16, R21, 0x4, R8 ;  /* 0x0000000415107825 */ /* 0x010fc600078e0208 */
[----:B------:R1:W-:Y:S01]  /*5e610*/  @P4 STG.E [R6.64], R93 ;  /* 0x0000005d06004986 */ /* 0x0003e2000c101908 */
[----:B------:R-:W-:-:S03]  /*5e620*/  IMAD.WIDE R4, R21, 0x4, R10 ;  /* 0x0000000415047825 */ /* 0x000fc600078e020a */
[----:B------:R4:W-:Y:S04]  /*5e630*/  @P5 STG.E [R12.64], R178 ;  /* 0x000000b20c005986 */ /* 0x0009e8000c101908 */
[----:B------:R1:W-:Y:S04]  /*5e640*/  @P1 STG.E [R14.64], R214 ;  /* 0x000000d60e001986 */ /* 0x0003e8000c101908 */
[----:B------:R1:W-:Y:S01]  /*5e650*/  @P2 STG.E [R16.64], R179 ;  /* 0x000000b310002986 */ /* 0x0003e2000c101908 */
[----:B------:R-:W-:-:S03]  /*5e660*/  ISETP.GE.AND P4, PT, R20, c[0x0][0x17c], PT ;  /* 0x00005f0014007a0c */ /* 0x000fc60003f86270 */
[----:B------:R-:W3:Y:S04]  /*5e670*/  LDL.LU R20, [R1+0x118c] ;  /* 0x00118c0001147983 */ /* 0x000ee80000300800 */
[----:B------:R1:W-:Y:S01]  /*5e680*/  @P0 STG.E [R4.64], R215 ;  /* 0x000000d704000986 */ /* 0x0003e2000c101908 */
[----:B------:R-:W-:-:S03]  /*5e690*/  ISETP.GE.AND P1, PT, R18, c[0x0][0x17c], PT ;  /* 0x00005f0012007a0c */ /* 0x000fc60003f26270 */
[----:B------:R-:W3:Y:S01]  /*5e6a0*/  LDL.LU R18, [R1+0x1188] ;  /* 0x0011880001127983 */ /* 0x000ee20000300800 */
[----:B--2---:R-:W-:-:S03]  /*5e6b0*/  ISETP.GE.AND P0, PT, R2, c[0x0][0x17c], PT ;  /* 0x00005f0002007a0c */ /* 0x004fc60003f06270 */
[----:B------:R-:W2:Y:S01]  /*5e6c0*/  LDL.LU R2, [R1+0x117c] ;  /* 0x00117c0001027983 */ /* 0x000ea20000300800 */
[----:B------:R-:W-:Y:S02]  /*5e6d0*/  ISETP.LT.AND P5, PT, R207, c[0x0][0x178], !P3 ;  /* 0x00005e00cf007a0c */ /* 0x000fe40005fa1270 */
[----:B------:R-:W-:Y:S01]  /*5e6e0*/  IADD3 R19, R21, c[0x0][0x198], RZ ;  /* 0x0000660015137a10 */ /* 0x000fe20007ffe0ff */
[----:B------:R-:W2:Y:S01]  /*5e6f0*/  LDL.LU R23, [R1+0x1170] ;  /* 0x0011700001177983 */ /* 0x000ea20000300800 */
[----:B------:R-:W-:Y:S02]  /*5e700*/  ISETP.LT.AND P3, PT, R198, c[0x0][0x178], !P3 ;  /* 0x00005e00c6007a0c */ /* 0x000fe40005f61270 */
[----:B------:R-:W-:Y:S01]  /*5e710*/  ISETP.LT.AND P2, PT, R207, c[0x0][0x178], !P6 ;  /* 0x00005e00cf007a0c */ /* 0x000fe20007741270 */
[----:B-1----:R-:W-:-:S04]  /*5e720*/  IMAD.WIDE R6, R19, 0x4, R8 ;  /* 0x0000000413067825 */ /* 0x002fc800078e0208 */
[C---:B----4-:R-:W-:Y:S01]  /*5e730*/  IMAD.WIDE R12, R19.reuse, 0x4, R10 ;  /* 0x00000004130c7825 */ /* 0x050fe200078e020a */
[----:B------:R-:W-:Y:S01]  /*5e740*/  IADD3 R19, R19, c[0x0][0x198], RZ ;  /* 0x0000660013137a10 */ /* 0x000fe20007ffe0ff */
[----:B------:R1:W-:Y:S01]  /*5e750*/  @P5 STG.E [R6.64], R174 ;  /* 0x000000ae06005986 */ /* 0x0003e2000c101908 */
[----:B------:R-:W-:-:S03]  /*5e760*/  ISETP.LT.AND P6, PT, R198, c[0x0][0x178], !P6 ;  /* 0x00005e00c6007a0c */ /* 0x000fc600077c1270 */
[----:B------:R-:W-:Y:S01]  /*5e770*/  IMAD.WIDE R14, R19, 0x4, R8 ;  /* 0x00000004130e7825 */ /* 0x000fe200078e0208 */
[----:B------:R4:W-:Y:S01]  /*5e780*/  @P3 STG.E [R12.64], R210 ;  /* 0x000000d20c003986 */ /* 0x0009e2000c101908 */
[----:B------:R-:W-:Y:S02]  /*5e790*/  ISETP.LT.AND P3, PT, R207, c[0x0][0x178], !P4 ;  /* 0x00005e00cf007a0c */ /* 0x000fe40006761270 */
[C---:B------:R-:W-:Y:S01]  /*5e7a0*/  IMAD.WIDE R16, R19.reuse, 0x4, R10 ;  /* 0x0000000413107825 */ /* 0x040fe200078e020a */
[----:B------:R-:W-:Y:S01]  /*5e7b0*/  ISETP.LT.AND P4, PT, R198, c[0x0][0x178], !P4 ;  /* 0x00005e00c6007a0c */ /* 0x000fe20006781270 */
[----:B------:R2:W-:Y:S01]  /*5e7c0*/  @P2 STG.E [R14.64], R175 ;  /* 0x000000af0e002986 */ /* 0x0005e2000c101908 */
[----:B------:R-:W-:Y:S02]  /*5e7d0*/  IADD3 R19, R19, c[0x0][0x198], RZ ;  /* 0x0000660013137a10 */ /* 0x000fe40007ffe0ff */
[----:B------:R-:W-:Y:S02]  /*5e7e0*/  ISETP.LT.AND P2, PT, R207, c[0x0][0x178], !P1 ;  /* 0x00005e00cf007a0c */ /* 0x000fe40004f41270 */
[C---:B------:R-:W-:Y:S01]  /*5e7f0*/  IADD3 R21, R19.reuse, c[0x0][0x198], RZ ;  /* 0x0000660013157a10 */ /* 0x040fe20007ffe0ff */
[C---:B------:R-:W-:Y:S01]  /*5e800*/  IMAD.WIDE R4, R19.reuse, 0x4, R8 ;  /* 0x0000000413047825 */ /* 0x040fe200078e0208 */
[----:B------:R2:W-:Y:S03]  /*5e810*/  @P6 STG.E [R16.64], R211 ;  /* 0x000000d310006986 */ /* 0x0005e6000c101908 */
[----:B-1----:R-:W-:Y:S01]  /*5e820*/  IMAD.WIDE R6, R19, 0x4, R10 ;  /* 0x0000000413067825 */ /* 0x002fe200078e020a */
[----:B---3--:R-:W-:-:S02]  /*5e830*/  ISETP.GE.AND P5, PT, R22, c[0x0][0x17c], PT ;  /* 0x00005f0016007a0c */ /* 0x008fc40003fa6270 */
[----:B------:R-:W3:Y:S01]  /*5e840*/  LDL.LU R22, [R1+0x116c] ;  /* 0x00116c0001167983 */ /* 0x000ee20000300800 */
[----:B----4-:R-:W-:Y:S01]  /*5e850*/  IMAD.WIDE R12, R21, 0x4, R8 ;  /* 0x00000004150c7825 */ /* 0x010fe200078e0208 */
[----:B------:R-:W-:Y:S02]  /*5e860*/  ISETP.LT.AND P6, PT, R198, c[0x0][0x178], !P1 ;  /* 0x00005e00c6007a0c */ /* 0x000fe40004fc1270 */
[----:B------:R-:W-:Y:S04]  /*5e870*/  @P3 STG.E [R4.64], R170 ;  /* 0x000000aa04003986 */ /* 0x000fe8000c101908 */
[----:B------:R1:W-:Y:S04]  /*5e880*/  @P4 STG.E [R6.64], R202 ;  /* 0x000000ca06004986 */ /* 0x0003e8000c101908 */
[----:B------:R4:W-:Y:S01]  /*5e890*/  @P2 STG.E [R12.64], R171 ;  /* 0x000000ab0c002986 */ /* 0x0009e2000c101908 */
[----:B------:R-:W-:-:S03]  /*5e8a0*/  ISETP.GE.AND P1, PT, R20, c[0x0][0x17c], PT ;  /* 0x00005f0014007a0c */ /* 0x000fc60003f26270 */
[----:B------:R-:W3:Y:S01]  /*5e8b0*/  LDL.LU R20, [R1+0x1164] ;  /* 0x0011640001147983 */ /* 0x000ee20000300800 */
[----:B------:R-:W-:-:S03]  /*5e8c0*/  ISETP.GE.AND P4, PT, R18, c[0x0][0x17c], PT ;  /* 0x00005f0012007a0c */ /* 0x000fc60003f86270 */
[----:B------:R-:W3:Y:S01]  /*5e8d0*/  LDL.LU R18, [R1+0x1160] ;  /* 0x0011600001127983 */ /* 0x000ee20000300800 */
[----:B--2---:R-:W-:-:S03]  /*5e8e0*/  ISETP.GE.AND P2, PT, R2, c[0x0][0x17c], PT ;  /* 0x00005f0002007a0c */ /* 0x004fc60003f46270 */
[----:B------:R-:W2:Y:S01]  /*5e8f0*/  LDL.LU R2, [R1+0x1154] ;  /* 0x0011540001027983 */ /* 0x000ea20000300800 */
[----:B------:R-:W-:Y:S01]  /*5e900*/  ISETP.LT.AND P3, PT, R207, c[0x0][0x178], !P0 ;  /* 0x00005e00cf007a0c */ /* 0x000fe20004761270 */
[C---:B------:R-:W-:Y:S01]  /*5e910*/  IMAD.WIDE R14, R21.reuse, 0x4, R10 ;  /* 0x00000004150e7825 */ /* 0x040fe200078e020a */
[----:B------:R-:W-:Y:S02]  /*5e920*/  IADD3 R21, R21, c[0x0][0x198], RZ ;  /* 0x0000660015157a10 */ /* 0x000fe40007ffe0ff */
[----:B------:R-:W-:-:S03]  /*5e930*/  ISETP.LT.AND P0, PT, R198, c[0x0][0x178], !P0 ;  /* 0x00005e00c6007a0c */ /* 0x000fc60004701270 */
[--C-:B------:R-:W-:Y:S01]  /*5e940*/  IMAD.WIDE R16, R21, 0x4, R8.reuse ;  /* 0x0000000415107825 */ /* 0x100fe200078e0208 */
[----:B------:R4:W-:Y:S01]  /*5e950*/  @P6 STG.E [R14.64], R203 ;  /* 0x000000cb0e006986 */ /* 0x0009e2000c101908 */
[----:B------:R-:W-:Y:S02]  /*5e960*/  ISETP.LT.AND P6, PT, R207, c[0x0][0x178], !P5 ;  /* 0x00005e00cf007a0c */ /* 0x000fe40006fc1270 */
[----:B------:R-:W-:Y:S02]  /*5e970*/  IADD3 R19, R21, c[0x0][0x198], RZ ;  /* 0x0000660015137a10 */ /* 0x000fe40007ffe0ff */
[----:B------:R-:W-:Y:S01]  /*5e980*/  ISETP.LT.AND P5, PT, R198, c[0x0][0x178], !P5 ;  /* 0x00005e00c6007a0c */ /* 0x000fe20006fa1270 */
[----:B------:R4:W-:Y:S01]  /*5e990*/  @P3 STG.E [R16.64], R122 ;  /* 0x0000007a10003986 */ /* 0x0009e2000c101908 */
[----:B------:R-:W-:Y:S01]  /*5e9a0*/  ISETP.LT.AND P3, PT, R207, c[0x0][0x178], !P1 ;  /* 0x00005e00cf007a0c */ /* 0x000fe20004f61270 */
[----:B-1----:R-:W-:-:S04]  /*5e9b0*/  IMAD.WIDE R6, R19, 0x4, R8 ;  /* 0x0000000413067825 */ /* 0x002fc800078e0208 */
[C---:B----4-:R-:W-:Y:S01]  /*5e9c0*/  IMAD.WIDE R12, R19.reuse, 0x4, R10 ;  /* 0x00000004130c7825 */ /* 0x050fe200078e020a */
[----:B------:R-:W-:-:S03]  /*5e9d0*/  IADD3 R19, R19, c[0x0][0x198], RZ ;  /* 0x0000660013137a10 */ /* 0x000fc60007ffe0ff */
[----:B------:R-:W-:Y:S01]  /*5e9e0*/  IMAD.WIDE R4, R21, 0x4, R10 ;  /* 0x0000000415047825 */ /* 0x000fe200078e020a */
[----:B------:R-:W-:-:S03]  /*5e9f0*/  ISETP.LT.AND P1, PT, R198, c[0x0][0x178], !P1 ;  /* 0x00005e00c6007a0c */ /* 0x000fc60004f21270 */
[C---:B------:R-:W-:Y:S01]  /*5ea00*/  IMAD.WIDE R14, R19.reuse, 0x4, R8 ;  /* 0x00000004130e7825 */ /* 0x040fe200078e0208 */
[----:B------:R1:W-:Y:S04]  /*5ea10*/  @P0 STG.E [R4.64], R186 ;  /* 0x000000ba04000986 */ /* 0x0003e8000c101908 */
[----:B------:R4:W-:Y:S01]  /*5ea20*/  @P6 STG.E [R6.64], R123 ;  /* 0x0000007b06006986 */ /* 0x0009e2000c101908 */
[----:B------:R-:W-:Y:S01]  /*5ea30*/  IMAD.WIDE R16, R19, 0x4, R10 ;  /* 0x0000000413107825 */ /* 0x000fe200078e020a */
[----:B------:R-:W-:Y:S02]  /*5ea40*/  ISETP.LT.AND P6, PT, R198, c[0x0][0x178], !P4 ;  /* 0x00005e00c6007a0c */ /* 0x000fe400067c1270 */
[----:B------:R1:W-:Y:S01]  /*5ea50*/  @P5 STG.E [R12.64], R187 ;  /* 0x000000bb0c005986 */ /* 0x0003e2000c101908 */
[----:B------:R-:W-:-:S02]  /*5ea60*/  ISETP.LT.AND P5, PT, R207, c[0x0][0x178], !P4 ;  /* 0x00005e00cf007a0c */ /* 0x000fc400067a1270 */
[----:B------:R-:W-:Y:S01]  /*5ea70*/  IADD3 R19, R19, c[0x0][0x198], RZ ;  /* 0x0000660013137a10 */ /* 0x000fe20007ffe0ff */
[----:B------:R3:W-:Y:S01]  /*5ea80*/  @P3 STG.E [R14.64], R118 ;  /* 0x000000760e003986 */ /* 0x0007e2000c101908 */
[----:B------:R-:W-:Y:S02]  /*5ea90*/  ISETP.LT.AND P3, PT, R207, c[0x0][0x178], !P2 ;  /* 0x00005e00cf007a0c */ /* 0x000fe40005761270 */
[----:B---3--:R-:W-:Y:S02]  /*5eaa0*/  ISETP.GE.AND P4, PT, R22, c[0x0][0x17c], PT ;  /* 0x00005f0016007a0c */ /* 0x008fe40003f86270 */
[----:B------:R-:W3:Y:S01]  /*5eab0*/  LDL.LU R22, [R1+0x114c] ;  /* 0x00114c0001167983 */ /* 0x000ee20000300800 */
[----:B------:R-:W-:-:S03]  /*5eac0*/  IADD3 R21, R19, c[0x0][0x198], RZ ;  /* 0x0000660013157a10 */ /* 0x000fc60007ffe0ff */
[----:B------:R-:W3:Y:S01]  /*5ead0*/  LDL.LU R25, [R1+0x1140] ;  /* 0x0011400001197983 */ /* 0x000ee20000300800 */
[----:B-1----:R-:W-:-:S04]  /*5eae0*/  IMAD.WIDE R4, R19, 0x4, R8 ;  /* 0x0000000413047825 */ /* 0x002fc800078e0208 */
[----:B----4-:R-:W-:Y:S01]  /*5eaf0*/  IMAD.WIDE R6, R19, 0x4, R10 ;  /* 0x0000000413067825 */ /* 0x010fe200078e020a */
[----:B------:R1:W-:Y:S03]  /*5eb00*/  @P1 STG.E [R16.64], R182 ;  /* 0x000000b610001986 */ /* 0x0003e6000c101908 */
[C---:B------:R-:W-:Y:S01]  /*5eb10*/  IMAD.WIDE R12, R21.reuse, 0x4, R8 ;  /* 0x00000004150c7825 */ /* 0x040fe200078e0208 */
[----:B------:R-:W-:Y:S04]  /*5eb20*/  @P5 STG.E [R4.64], R119 ;  /* 0x0000007704005986 */ /* 0x000fe8000c101908 */
[----:B------:R-:W-:Y:S04]  /*5eb30*/  @P6 STG.E [R6.64], R183 ;  /* 0x000000b706006986 */ /* 0x000fe8000c101908 */
[----:B------:R4:W-:Y:S04]  /*5eb40*/  @P3 STG.E [R12.64], R74 ;  /* 0x0000004a0c003986 */ /* 0x0009e8000c101908 */
[----:B------:R-:W3:Y:S01]  /*5eb50*/  LDL.LU R24, [R1+0x113c] ;  /* 0x00113c0001187983 */ /* 0x000ee20000300800 */
[----:B------:R-:W-:Y:S01]  /*5eb60*/  ISETP.LT.AND P2, PT, R198, c[0x0][0x178], !P2 ;  /* 0x00005e00c6007a0c */ /* 0x000fe20005741270 */
[----:B------:R-:W-:Y:S01]  /*5eb70*/  IMAD.WIDE R14, R21, 0x4, R10 ;  /* 0x00000004150e7825 */ /* 0x000fe200078e020a */
[----:B------:R-:W-:Y:S01]  /*5eb80*/  ISETP.GE.AND P0, PT, R23, c[0x0][0x17c], PT ;  /* 0x00005f0017007a0c */ /* 0x000fe20003f06270 */
[----:B------:R-:W1:Y:S01]  /*5eb90*/  LDS.128 R4, [R0] ;  /* 0x0000000000047984 */ /* 0x000e620000000c00 */
[----:B--2---:R-:W-:-:S03]  /*5eba0*/  ISETP.GE.AND P3, PT, R2, c[0x0][0x17c], PT ;  /* 0x00005f0002007a0c */ /* 0x004fc60003f66270 */
[----:B------:R-:W2:Y:S01]  /*5ebb0*/  LDL.LU R2, [R1+0x1138] ;  /* 0x0011380001027983 */ /* 0x000ea20000300800 */
[----:B------:R-:W-:Y:S02]  /*5ebc0*/  ISETP.LT.AND P5, PT, R207, c[0x0][0x178], !P0 ;  /* 0x00005e00cf007a0c */ /* 0x000fe400047a1270 */
[----:B------:R-:W-:-:S03]  /*5ebd0*/  IADD3 R19, R21, c[0x0][0x198], RZ ;  /* 0x0000660015137a10 */ /* 0x000fc60007ffe0ff */
[----:B------:R4:W-:Y:S01]  /*5ebe0*/  @P2 STG.E [R14.64], R154 ;  /* 0x0000009a0e002986 */ /* 0x0009e2000c101908 */
[C---:B------:R-:W-:Y:S02]  /*5ebf0*/  ISETP.LT.AND P0, PT, R198.reuse, c[0x0][0x178], !P0 ;  /* 0x00005e00c6007a0c */ /* 0x040fe40004701270 */
[----:B------:R-:W-:Y:S01]  /*5ec00*/  ISETP.LT.AND P2, PT, R207, c[0x0][0x178], !P4 ;  /* 0x00005e00cf007a0c */ /* 0x000fe20006741270 */
[----:B------:R-:W2:Y:S01]  /*5ec10*/  LDL.LU R39, [R1+0x112c] ;  /* 0x00112c0001277983 */ /* 0x000ea20000300800 */
[----:B------:R-:W-:Y:S02]  /*5ec20*/  ISETP.LT.AND P4, PT, R198, c[0x0][0x178], !P4 ;  /* 0x00005e00c6007a0c */ /* 0x000fe40006781270 */
[C---:B------:R-:W-:Y:S01]  /*5ec30*/  IADD3 R23, R19.reuse, c[0x0][0x198], RZ ;  /* 0x0000660013177a10 */ /* 0x040fe20007ffe0ff */
[C---:B-1----:R-:W-:Y:S01]  /*5ec40*/  IMAD.WIDE R16, R19.reuse, 0x4, R8 ;  /* 0x0000000413107825 */ /* 0x042fe200078e0208 */
[----:B------:R-:W-:Y:S01]  /*5ec50*/  ISETP.GE.AND P6, PT, R18, c[0x0][0x17c], PT ;  /* 0x00005f0012007a0c */ /* 0x000fe20003fc6270 */
[----:B------:R-:W2:Y:S01]  /*5ec60*/  LDL.LU R38, [R1+0x1120] ;  /* 0x0011200001267983 */ /* 0x000ea20000300800 */
[----:B------:R-:W-:Y:S01]  /*5ec70*/  ISETP.GE.AND P1, PT, R20, c[0x0][0x17c], PT ;  /* 0x00005f0014007a0c */ /* 0x000fe20003f26270 */
[----:B------:R-:W-:-:S04]  /*5ec80*/  IMAD.WIDE R18, R19, 0x4, R10 ;  /* 0x0000000413127825 */ /* 0x000fc800078e020a */
[C---:B----4-:R-:W-:Y:S01]  /*5ec90*/  IMAD.WIDE R12, R23.reuse, 0x4, R8 ;  /* 0x00000004170c7825 */ /* 0x050fe200078e0208 */
[----:B------:R1:W-:Y:S03]  /*5eca0*/  @P5 STG.E [R16.64], R75 ;  /* 0x0000004b10005986 */ /* 0x0003e6000c101908 */
[----:B------:R-:W-:Y:S01]  /*5ecb0*/  IMAD.WIDE R20, R23, 0x4, R10 ;  /* 0x0000000417147825 */ /* 0x000fe200078e020a */
[----:B------:R4:W-:Y:S01]  /*5ecc0*/  @P0 STG.E [R18.64], R155 ;  /* 0x0000009b12000986 */ /* 0x0009e2000c101908 */
[----:B------:R-:W-:Y:S02]  /*5ecd0*/  ISETP.LT.AND P5, PT, R207, c[0x0][0x178], !P1 ;  /* 0x00005e00cf007a0c */ /* 0x000fe40004fa1270 */
[----:B------:R-:W-:Y:S01]  /*5ece0*/  ISETP.LT.AND P1, PT, R198, c[0x0][0x178], !P1 ;  /* 0x00005e00c6007a0c */ /* 0x000fe20004f21270 */
[----:B------:R-:W-:Y:S01]  /*5ecf0*/  @P2 STG.E [R12.64], R30 ;  /* 0x0000001e0c002986 */ /* 0x000fe2000c101908 */
[----:B------:R-:W-:-:S03]  /*5ed00*/  IADD3 R15, R23, c[0x0][0x198], RZ ;  /* 0x00006600170f7a10 */ /* 0x000fc60007ffe0ff */
[----:B------:R3:W-:Y:S01]  /*5ed10*/  @P4 STG.E [R20.64], R98 ;  /* 0x0000006214004986 */ /* 0x0007e2000c101908 */
[----:B------:R-:W-:Y:S01]  /*5ed20*/  ISETP.LT.AND P4, PT, R207, c[0x0][0x178], !P6 ;  /* 0x00005e00cf007a0c */ /* 0x000fe20007781270 */
[----:B-1----:R-:W-:Y:S02]  /*5ed30*/  IMAD.WIDE R16, R15, 0x4, R8 ;  /* 0x000000040f107825 */ /* 0x002fe400078e0208 */
[----:B------:R-:W2:Y:S01]  /*5ed40*/  LDL.LU R36, [R1+0x111c] ;  /* 0x00111c0001247983 */ /* 0x000ea20000300800 */
[----:B---3--:R-:W-:Y:S02]  /*5ed50*/  ISETP.GE.AND P0, PT, R22, c[0x0][0x17c], PT ;  /* 0x00005f0016007a0c */ /* 0x008fe40003f06270 */
[----:B------:R-:W-:Y:S02]  /*5ed60*/  ISETP.GE.AND P2, PT, R25, c[0x0][0x17c], PT ;  /* 0x00005f0019007a0c */ /* 0x000fe40003f46270 */
[C---:B------:R-:W-:Y:S01]  /*5ed70*/  IADD3 R25, R15.reuse, c[0x0][0x198], RZ ;  /* 0x000066000f197a10 */ /* 0x040fe20007ffe0ff */
[----:B------:R-:W-:Y:S01]  /*5ed80*/  IMAD.WIDE R22, R15, 0x4, R10 ;  /* 0x000000040f167825 */ /* 0x000fe200078e020a */
[----:B------:R-:W-:Y:S03]  /*5ed90*/  @P5 STG.E [R16.64], R31 ;  /* 0x0000001f10005986 */ /* 0x000fe6000c101908 */
[C---:B----4-:R-:W-:Y:S01]  /*5eda0*/  IMAD.WIDE R18, R25.reuse, 0x4, R8 ;  /* 0x0000000419127825 */ /* 0x050fe200078e0208 */
[----:B------:R1:W-:Y:S04]  /*5edb0*/  @P1 STG.E [R22.64], R99 ;  /* 0x0000006316001986 */ /* 0x0003e8000c101908 */
[----:B------:R-:W-:Y:S01]  /*5edc0*/  @P4 STG.E [R18.64], R26 ;  /* 0x0000001a12004986 */ /* 0x000fe2000c101908 */
[----:B------:R-:W-:Y:S01]  /*5edd0*/  ISETP.LT.AND P6, PT, R198, c[0x0][0x178], !P6 ;  /* 0x00005e00c6007a0c */ /* 0x000fe200077c1270 */
[----:B------:R-:W-:Y:S01]  /*5ede0*/  IMAD.WIDE R20, R25, 0x4, R10 ;  /* 0x0000000419147825 */ /* 0x000fe200078e020a */
[----:B------:R-:W-:Y:S01]  /*5edf0*/  ISETP.LT.AND P5, PT, R207, c[0x0][0x178], !P3 ;  /* 0x00005e00cf007a0c */ /* 0x000fe20005fa1270 */
[----:B------:R-:W-:Y:S01]  /*5ee00*/  LDS.128 R16, [R252] ;  /* 0x00000000fc107984 */ /* 0x000fe20000000c00 */
[----:B--2---:R-:W-:-:S03]  /*5ee10*/  ISETP.GE.AND P4, PT, R2, c[0x0][0x17c], PT ;  /* 0x00005f0002007a0c */ /* 0x004fc60003f86270 */
[----:B------:R-:W2:Y:S01]  /*5ee20*/  LDL.LU R2, [R1+0x1114] ;  /* 0x0011140001027983 */ /* 0x000ea20000300800 */
[----:B------:R-:W-:Y:S02]  /*5ee30*/  IADD3 R29, R25, c[0x0][0x198], RZ ;  /* 0x00006600191d7a10 */ /* 0x000fe40007ffe0ff */
[----:B------:R-:W-:-:S03]  /*5ee40*/  ISETP.LT.AND P3, PT, R198, c[0x0][0x178], !P3 ;  /* 0x00005e00c6007a0c */ /* 0x000fc60005f61270 */
[----:B------:R-:W-:Y:S01]  /*5ee50*/  @P6 STG.E [R20.64], R94 ;  /* 0x0000005e14006986 */ /* 0x000fe2000c101908 */
[----:B------:R-:W-:Y:S02]  /*5ee60*/  ISETP.LT.AND P6, PT, R207, c[0x0][0x178], !P0 ;  /* 0x00005e00cf007a0c */ /* 0x000fe400047c1270 */
[C---:B------:R-:W-:Y:S02]  /*5ee70*/  IADD3 R37, R29.reuse, c[0x0][0x198], RZ ;  /* 0x000066001d257a10 */ /* 0x040fe40007ffe0ff */
[----:B------:R-:W-:Y:S01]  /*5ee80*/  ISETP.GE.AND P1, PT, R24, c[0x0][0x17c], PT ;  /* 0x00005f0018007a0c */ /* 0x000fe20003f26270 */
[----:B------:R-:W-:Y:S01]  /*5ee90*/  IMAD.WIDE R24, R29, 0x4, R8 ;  /* 0x000000041d187825 */ /* 0x000fe200078e0208 */
[----:B------:R-:W-:-:S03]  /*5eea0*/  ISETP.LT.AND P0, PT, R198, c[0x0][0x178], !P0 ;  /* 0x00005e00c6007a0c */ /* 0x000fc60004701270 */
[----:B-1----:R-:W-:Y:S01]  /*5eeb0*/  IMAD.WIDE R22, R29, 0x4, R10 ;  /* 0x000000041d167825 */ /* 0x002fe200078e020a */
[----:B------:R1:W-:Y:S03]  /*5eec0*/  @P5 STG.E [R24.64], R27 ;  /* 0x0000001b18005986 */ /* 0x0003e6000c101908 */
[----:B------:R-:W-:Y:S01]  /*5eed0*/  IMAD.WIDE R28, R37, 0x4, R8 ;  /* 0x00000004251c7825 */ /* 0x000fe200078e0208 */
[----:B------:R-:W-:Y:S01]  /*5eee0*/  ISETP.LT.AND P5, PT, R207, c[0x0][0x178], !P2 ;  /* 0x00005e00cf007a0c */ /* 0x000fe200057a1270 */
[----:B------:R-:W-:Y:S02]  /*5eef0*/  @P3 STG.E [R22.64], R95 ;  /* 0x0000005f16003986 */ /* 0x000fe4000c101908 */
[C---:B------:R-:W-:Y:S01]  /*5ef00*/  IMAD.WIDE R30, R37.reuse, 0x4, R10 ;  /* 0x00000004251e7825 */ /* 0x040fe200078e020a */
[----:B------:R-:W-:Y:S01]  /*5ef10*/  IADD3 R37, R37, c[0x0][0x198], RZ ;  /* 0x0000660025257a10 */ /* 0x000fe20007ffe0ff */
[----:B------:R3:W-:Y:S01]  /*5ef20*/  @P6 STG.E [R28.64], R32 ;  /* 0x000000201c006986 */ /* 0x0007e2000c101908 */
[----:B------:R-:W-:-:S02]  /*5ef30*/  ISETP.LT.AND P2, PT, R198, c[0x0][0x178], !P2 ;  /* 0x00005e00c6007a0c */ /* 0x000fc40005741270 */
[----:B------:R-:W-:Y:S01]  /*5ef40*/  ISETP.LT.AND P6, PT, R207, c[0x0][0x178], !P1 ;  /* 0x00005e00cf007a0c */ /* 0x000fe20004fc1270 */
[C---:B-1----:R-:W-:Y:S01]  /*5ef50*/  IMAD.WIDE R24, R37.reuse, 0x4, R8 ;  /* 0x0000000425187825 */ /* 0x042fe200078e0208 */
[----:B------:R-:W-:Y:S01]  /*5ef60*/  LOP3.LUT R206, R0, 0x20, RZ, 0x3c, !PT ;  /* 0x0000002000ce7812 */ /* 0x000fe200078e3cff */
[----:B------:R-:W-:Y:S02]  /*5ef70*/  LDS.128 R20, [R3] ;  /* 0x0000000003147984 */ /* 0x000fe40000000c00 */
[C---:B------:R-:W-:Y:S01]  /*5ef80*/  IMAD.WIDE R26, R37.reuse, 0x4, R10 ;  /* 0x00000004251a7825 */ /* 0x040fe200078e020a */
[----:B------:R-:W-:Y:S01]  /*5ef90*/  IADD3 R37, R37, c[0x0][0x198], RZ ;  /* 0x0000660025257a10 */ /* 0x000fe20007ffe0ff */
[----:B------:R1:W-:Y:S01]  /*5efa0*/  @P0 STG.E [R30.64], R4 ;  /* 0x000000041e000986 */ /* 0x0003e2000c101908 */
[----:B------:R-:W-:-:S03]  /*5efb0*/  ISETP.GE.AND P0, PT, R38, c[0x0][0x17c], PT ;  /* 0x00005f0026007a0c */ /* 0x000fc60003f06270 */
[----:B------:R-:W4:Y:S01]  /*5efc0*/  LDL.LU R38, [R1+0x1110] ;  /* 0x0011100001267983 */ /* 0x000f220000300800 */
[----:B---3--:R-:W-:-:S03]  /*5efd0*/  IMAD.WIDE R28, R37, 0x4, R8 ;  /* 0x00000004251c7825 */ /* 0x008fc600078e0208 */
[----:B------:R-:W-:Y:S04]  /*5efe0*/  @P5 STG.E [R24.64], R33 ;  /* 0x0000002118005986 */ /* 0x000fe8000c101908 */
[----:B------:R-:W-:Y:S04]  /*5eff0*/  @P2 STG.E [R26.64], R5 ;  /* 0x000000051a002986 */ /* 0x000fe8000c101908 */
[----:B------:R-:W-:Y:S04]  /*5f000*/  @P6 STG.E [R28.64], R124 ;  /* 0x0000007c1c006986 */ /* 0x000fe8000c101908 */
[----:B------:R-:W3:Y:S04]  /*5f010*/  LDL.LU R40, [R1+0x1104] ;  /* 0x0011040001287983 */ /* 0x000ee80000300800 */
[----:B------:R-:W2:Y:S01]  /*5f020*/  LDS.128 R12, [R206] ;  /* 0x00000000ce0c7984 */ /* 0x000ea20000000c00 */
[----:B------:R-:W-:-:S02]  /*5f030*/  ISETP.LT.AND P1, PT, R198, c[0x0][0x178], !P1 ;  /* 0x00005e00c6007a0c */ /* 0x000fc40004f21270 */
[----:B------:R-:W-:Y:S02]  /*5f040*/  ISETP.LT.AND P5, PT, R207, c[0x0][0x178], !P4 ;  /* 0x00005e00cf007a0c */ /* 0x000fe400067a1270 */
[----:B------:R-:W-:Y:S01]  /*5f050*/  ISETP.GE.AND P3, PT, R39, c[0x0][0x17c], PT ;  /* 0x00005f0027007a0c */ /* 0x000fe20003f66270 */
[----:B-1----:R-:W-:Y:S01]  /*5f060*/  IMAD.WIDE R30, R37, 0x4, R10 ;  /* 0x00000004251e7825 */ /* 0x002fe200078e020a */
[----:B------:R-:W1:Y:S01]  /*5f070*/  LDS.128 R24, [R0+0x800] ;  /* 0x0008000000187984 */ /* 0x000e620000000c00 */
[----:B--2---:R-:W-:-:S03]  /*5f080*/  ISETP.GE.AND P6, PT, R2, c[0x0][0x17c], PT ;  /* 0x00005f0002007a0c */ /* 0x004fc60003fc6270 */
[----:B------:R-:W2:Y:S01]  /*5f090*/  LDL.LU R2, [R1+0x10fc] ;  /* 0x0010fc0001027983 */ /* 0x000ea20000300800 */
[----:B------:R-:W-:Y:S02]  /*5f0a0*/  IADD3 R39, R37, c[0x0][0x198], RZ ;  /* 0x0000660025277a10 */ /* 0x000fe40007ffe0ff */
[C---:B------:R-:W-:Y:S01]  /*5f0b0*/  ISETP.LT.AND P4, PT, R198.reuse, c[0x0][0x178], !P4 ;  /* 0x00005e00c6007a0c */ /* 0x040fe20006781270 */
[----:B------:R-:W-:Y:S02]  /*5f0c0*/  @P1 STG.E [R30.64], R12 ;  /* 0x0000000c1e001986 */ /* 0x000fe4000c101908 */
[C---:B------:R-:W-:Y:S01]  /*5f0d0*/  IMAD.WIDE R32, R39.reuse, 0x4, R8 ;  /* 0x0000000427207825 */ /* 0x040fe200078e0208 */
[----:B------:R-:W-:Y:S01]  /*5f0e0*/  IADD3 R41, R39, c[0x0][0x198], RZ ;  /* 0x0000660027297a10 */ /* 0x000fe20007ffe0ff */
[----:B------:R-:W2:Y:S01]  /*5f0f0*/  LDL.LU R43, [R1+0x10f0] ;  /* 0x0010f000012b7983 */ /* 0x000ea20000300800 */
[C---:B------:R-:W-:Y:S02]  /*5f100*/  ISETP.LT.AND P1, PT, R207.reuse, c[0x0][0x178], !P3 ;  /* 0x00005e00cf007a0c */ /* 0x040fe40005f21270 */
[----:B------:R-:W-:Y:S01]  /*5f110*/  ISETP.LT.AND P3, PT, R198, c[0x0][0x178], !P3 ;  /* 0x00005e00c6007a0c */ /* 0x000fe20005f61270 */
[----:B------:R1:W-:Y:S01]  /*5f120*/  @P5 STG.E [R32.64], R125 ;  /* 0x0000007d20005986 */ /* 0x0003e2000c101908 */
[----:B------:R-:W-:Y:S01]  /*5f130*/  ISETP.LT.AND P5, PT, R207, c[0x0][0x178], !P0 ;  /* 0x00005e00cf007a0c */ /* 0x000fe200047a1270 */
[----:B------:R-:W-:Y:S01]  /*5f140*/  IMAD.WIDE R4, R39, 0x4, R10 ;  /* 0x0000000427047825 */ /* 0x000fe200078e020a */
[----:B------:R-:W-:Y:S01]  /*5f150*/  ISETP.GE.AND P2, PT, R36, c[0x0][0x17c], PT ;  /* 0x00005f0024007a0c */ /* 0x000fe20003f46270 */
[----:B------:R-:W2:Y:S01]  /*5f160*/  LDL.LU R42, [R1+0x10ec] ;  /* 0x0010ec00012a7983 */ /* 0x000ea20000300800 */
[----:B------:R-:W-:Y:S01]  /*5f170*/  ISETP.LT.AND P0, PT, R198, c[0x0][0x178], !P0 ;  /* 0x00005e00c6007a0c */ /* 0x000fe20004701270 */
[----:B------:R-:W-:-:S04]  /*5f180*/  IMAD.WIDE R28, R41, 0x4, R8 ;  /* 0x00000004291c7825 */ /* 0x000fc800078e0208 */
[C---:B------:R-:W-:Y:S01]  /*5f190*/  IMAD.WIDE R36, R41.reuse, 0x4, R10 ;  /* 0x0000000429247825 */ /* 0x040fe200078e020a */
[----:B------:R-:W-:Y:S01]  /*5f1a0*/  IADD3 R41, R41, c[0x0][0x198], RZ ;  /* 0x0000660029297a10 */ /* 0x000fe20007ffe0ff */
[----:B------:R2:W-:Y:S04]  /*5f1b0*/  @P4 STG.E [R4.64], R13 ;  /* 0x0000000d04004986 */ /* 0x0005e8000c101908 */
[C---:B-1----:R-:W-:Y:S01]  /*5f1c0*/  IMAD.WIDE R32, R41.reuse, 0x4, R8 ;  /* 0x0000000429207825 */ /* 0x042fe200078e0208 */
[----:B------:R-:W-:Y:S01]  /*5f1d0*/  @P1 STG.E [R28.64], R188 ;  /* 0x000000bc1c001986 */ /* 0x000fe2000c101908 */
[----:B----4-:R-:W-:Y:S02]  /*5f1e0*/  ISETP.GE.AND P4, PT, R38, c[0x0][0x17c], PT ;  /* 0x00005f0026007a0c */ /* 0x010fe40003f86270 */
[----:B------:R-:W-:Y:S01]  /*5f1f0*/  IMAD.WIDE R38, R41, 0x4, R10 ;  /* 0x0000000429267825 */ /* 0x000fe200078e020a */
[----:B------:R-:W-:Y:S04]  /*5f200*/  @P3 STG.E [R36.64], R16 ;  /* 0x0000001024003986 */ /* 0x000fe8000c101908 */
[----:B------:R-:W-:Y:S04]  /*5f210*/  @P5 STG.E [R32.64], R189 ;  /* 0x000000bd20005986 */ /* 0x000fe8000c101908 */
[----:B------:R1:W-:Y:S04]  /*5f220*/  @P0 STG.E [R38.64], R17 ;  /* 0x0000001126000986 */ /* 0x0003e8000c101908 */
[----:B------:R-:W4:Y:S01]  /*5f230*/  LDS.128 R28, [R206+0x800] ;  /* 0x00080000ce1c7984 */ /* 0x000f220000000c00 */
[----:B---3--:R-:W-:-:S03]  /*5f240*/  ISETP.GE.AND P1, PT, R40, c[0x0][0x17c], PT ;  /* 0x00005f0028007a0c */ /* 0x008fc60003f26270 */
[----:B------:R-:W3:Y:S01]  /*5f250*/  LDL.LU R40, [R1+0x10e8] ;  /* 0x0010e80001287983 */ /* 0x000ee20000300800 */
[----:B------:R-:W-:Y:S02]  /*5f260*/  ISETP.LT.AND P3, PT, R207, c[0x0][0x178], !P2 ;  /* 0x00005e00cf007a0c */ /* 0x000fe40005761270 */
[----:B------:R-:W-:Y:S01]  /*5f270*/  IADD3 R41, R41, c[0x0][0x198], RZ ;  /* 0x0000660029297a10 */ /* 0x000fe20007ffe0ff */
[----:B------:R-:W1:Y:S01]  /*5f280*/  LDS.128 R36, [R252+0x800] ;  /* 0x00080000fc247984 */ /* 0x000e620000000c00 */
[----:B--2---:R-:W-:-:S03]  /*5f290*/  ISETP.GE.AND P0, PT, R2, c[0x0][0x17c], PT ;  /* 0x00005f0002007a0c */ /* 0x004fc60003f06270 */
[----:B------:R-:W2:Y:S04]  /*5f2a0*/  LDL.LU R2, [R1+0x10dc] ;  /* 0x0010dc0001027983 */ /* 0x000ea80000300800 */
[----:B------:R-:W2:Y:S01]  /*5f2b0*/  LDL.LU R0, [R1+0x10d0] ;  /* 0x0010d00001007983 */ /* 0x000ea20000300800 */
[----:B------:R-:W-:Y:S01]  /*5f2c0*/  IMAD.WIDE R4, R41, 0x4, R8 ;  /* 0x0000000429047825 */ /* 0x000fe200078e0208 */
[----:B------:R-:W-:-:S03]  /*5f2d0*/  ISETP.LT.AND P2, PT, R198, c[0x0][0x178], !P2 ;  /* 0x00005e00c6007a0c */ /* 0x000fc60005741270 */
[C---:B------:R-:W-:Y:S01]  /*5f2e0*/  IMAD.WIDE R12, R41.reuse, 0x4, R10 ;  /* 0x00000004290c7825 */ /* 0x040fe200078e020a */
[----:B------:R-:W-:Y:S01]  /*5f2f0*/  IADD3 R41, R41, c[0x0][0x198], RZ ;  /* 0x0000660029297a10 */ /* 0x000fe20007ffe0ff */
[----:B------:R4:W-:Y:S01]  /*5f300*/  @P3 STG.E [R4.64], R216 ;  /* 0x000000d804003986 */ /* 0x0009e2000c101908 */
[C---:B------:R-:W-:Y:S02]  /*5f310*/  ISETP.LT.AND P5, PT, R207.reuse, c[0x0][0x178], !P6 ;  /* 0x00005e00cf007a0c */ /* 0x040fe400077a1270 */
[C---:B------:R-:W-:Y:S02]  /*5f320*/  ISETP.LT.AND P6, PT, R198.reuse, c[0x0][0x178], !P6 ;  /* 0x00005e00c6007a0c */ /* 0x040fe400077c1270 */
[----:B------:R-:W-:Y:S01]  /*5f330*/  ISETP.LT.AND P3, PT, R207, c[0x0][0x178], !P4 ;  /* 0x00005e00cf007a0c */ /* 0x000fe20006761270 */
[----:B-1----:R-:W-:Y:S01]  /*5f340*/  IMAD.WIDE R16, R41, 0x4, R8 ;  /* 0x0000000429107825 */ /* 0x002fe200078e0208 */
[----:B------:R-:W-:-:S03]  /*5f350*/  ISETP.LT.AND P4, PT, R198, c[0x0][0x178], !P4 ;  /* 0x00005e00c6007a0c */ /* 0x000fc60006781270 */
[C---:B------:R-:W-:Y:S01]  /*5f360*/  IMAD.WIDE R32, R41.reuse, 0x4, R10 ;  /* 0x0000000429207825 */ /* 0x040fe200078e020a */
[----:B------:R-:W-:Y:S01]  /*5f370*/  IADD3 R41, R41, c[0x0][0x198], RZ ;  /* 0x0000660029297a10 */ /* 0x000fe20007ffe0ff */
[----:B------:R1:W-:Y:S04]  /*5f380*/  @P2 STG.E [R12.64], R20 ;  /* 0x000000140c002986 */ /* 0x0003e8000c101908 */
[----:B----4-:R-:W-:Y:S01]  /*5f390*/  IMAD.WIDE R4, R41, 0x4, R8 ;  /* 0x0000000429047825 */ /* 0x010fe200078e0208 */
[----:B------:R-:W-:Y:S01]  /*5f3a0*/  @P5 STG.E [R16.64], R217 ;  /* 0x000000d910005986 */ /* 0x000fe2000c101908 */
[----:B------:R-:W-:-:S03]  /*5f3b0*/  ISETP.LT.AND P5, PT, R207, c[0x0][0x178], !P1 ;  /* 0x00005e00cf007a0c */ /* 0x000fc60004fa1270 */
[----:B------:R4:W-:Y:S01]  /*5f3c0*/  @P6 STG.E [R32.64], R21 ;  /* 0x0000001520006986 */ /* 0x0009e2000c101908 */
[----:B-1----:R-:W-:-:S03]  /*5f3d0*/  IMAD.WIDE R12, R41, 0x4, R10 ;  /* 0x00000004290c7825 */ /* 0x002fc600078e020a */
[----:B------:R1:W-:Y:S01]  /*5f3e0*/  @P3 STG.E [R4.64], R76 ;  /* 0x0000004c04003986 */ /* 0x0003e2000c101908 */
[C---:B------:R-:W-:Y:S02]  /*5f3f0*/  ISETP.LT.AND P6, PT, R198.reuse, c[0x0][0x178], !P1 ;  /* 0x00005e00c6007a0c */ /* 0x040fe40004fc1270 */
[----:B------:R-:W-:Y:S01]  /*5f400*/  IADD3 R41, R41, c[0x0][0x198], RZ ;  /* 0x0000660029297a10 */ /* 0x000fe20007ffe0ff */
[----:B------:R1:W-:Y:S01]  /*5f410*/  @P4 STG.E [R12.64], R24 ;  /* 0x000000180c004986 */ /* 0x0003e2000c101908 */
[----:B------:R-:W-:Y:S02]  /*5f420*/  ISETP.LT.AND P4, PT, R207, c[0x0][0x178], !P0 ;  /* 0x00005e00cf007a0c */ /* 0x000fe40004781270 */
[----:B------:R-:W-:Y:S01]  /*5f430*/  ISETP.LT.AND P0, PT, R198, c[0x0][0x178], !P0 ;  /* 0x00005e00c6007a0c */ /* 0x000fe20004701270 */
[----:B----4-:R-:W4:Y:S01]  /*5f440*/  LDL.LU R32, [R1+0x10cc] ;  /* 0x0010cc0001207983 */ /* 0x010f220000300800 */
[C---:B------:R-:W-:Y:S01]  /*5f450*/  IADD3 R33, R41.reuse, c[0x0][0x198], RZ ;  /* 0x0000660029217a10 */ /* 0x040fe20007ffe0ff */
[----:B------:R-:W-:-:S02]  /*5f460*/  IMAD.WIDE R16, R41, 0x4, R8 ;  /* 0x0000000429107825 */ /* 0x000fc400078e0208 */
[----:B------:R-:W4:Y:S02]  /*5f470*/  LDL.LU R44, [R1+0x10c4] ;  /* 0x0010c400012c7983 */ /* 0x000f240000300800 */
[----:B------:R-:W-:-:S04]  /*5f480*/  IMAD.WIDE R20, R41, 0x4, R10 ;  /* 0x0000000429147825 */ /* 0x000fc800078e020a */
[C---:B-1----:R-:W-:Y:S01]  /*5f490*/  IMAD.WIDE R4, R33.reuse, 0x4, R8 ;  /* 0x0000000421047825 */ /* 0x042fe200078e0208 */
[----:B------:R1:W-:Y:S03]  /*5f4a0*/  @P5 STG.E [R16.64], R77 ;  /* 0x0000004d10005986 */ /* 0x0003e6000c101908 */
[----:B------:R-:W-:Y:S01]  /*5f4b0*/  IMAD.WIDE R12, R33, 0x4, R10 ;  /* 0x00000004210c7825 */ /* 0x000fe200078e020a */
[----:B------:R-:W-:Y:S04]  /*5f4c0*/  @P6 STG.E [R20.64], R25 ;  /* 0x0000001914006986 */ /* 0x000fe8000c101908 */
[----:B------:R-:W-:Y:S04]  /*5f4d0*/  @P4 STG.E [R4.64], R160 ;  /* 0x000000a004004986 */ /* 0x000fe8000c101908 */
[----:B------:R-:W-:Y:S04]  /*5f4e0*/  @P0 STG.E [R12.64], R28 ;  /* 0x0000001c0c000986 */ /* 0x000fe8000c101908 */
[----:B------:R-:W4:Y:S01]  /*5f4f0*/  LDL.LU R24, [R1+0x10c0] ;  /* 0x0010c00001187983 */ /* 0x000f220000300800 */
[----:B--2---:R-:W-:-:S03]  /*5f500*/  ISETP.GE.AND P0, PT, R0, c[0x0][0x17c], PT ;  /* 0x00005f0000007a0c */ /* 0x004fc60003f06270 */
[----:B------:R-:W2:Y:S01]  /*5f510*/  LDL.LU R0, [R1+0x10b4] ;  /* 0x0010b40001007983 */ /* 0x000ea20000300800 */
[----:B------:R-:W-:Y:S02]  /*5f520*/  ISETP.GE.AND P2, PT, R43, c[0x0][0x17c], PT ;  /* 0x00005f002b007a0c */ /* 0x000fe40003f46270 */
[----:B------:R-:W-:Y:S02]  /*5f530*/  ISETP.GE.AND P1, PT, R42, c[0x0][0x17c], PT ;  /* 0x00005f002a007a0c */ /* 0x000fe40003f26270 */
[----:B---3--:R-:W-:Y:S02]  /*5f540*/  ISETP.GE.AND P3, PT, R40, c[0x0][0x17c], PT ;  /* 0x00005f0028007a0c */ /* 0x008fe40003f66270 */
[----:B------:R3:W4:Y:S01]  /*5f550*/  LDS.128 R40, [R3+0x800] ;  /* 0x0008000003287984 */ /* 0x0007220000000c00 */
[----:B------:R-:W-:Y:S02]  /*5f560*/  IADD3 R45, R33, c[0x0][0x198], RZ ;  /* 0x00006600212d7a10 */ /* 0x000fe40007ffe0ff */
[----:B------:R-:W-:-:S02]  /*5f570*/  ISETP.LT.AND P5, PT, R207, c[0x0][0x178], !P2 ;  /* 0x00005e00cf007a0c */ /* 0x000fc400057a1270 */
[----:B------:R-:W-:Y:S02]  /*5f580*/  ISETP.LT.AND P6, PT, R198, c[0x0][0x178], !P2 ;  /* 0x00005e00c6007a0c */ /* 0x000fe400057c1270 */
[----:B------:R-:W-:Y:S01]  /*5f590*/  ISETP.LT.AND P4, PT, R207, c[0x0][0x178], !P1 ;  /* 0x00005e00cf007a0c */ /* 0x000fe20004f81270 */
[----:B-1----:R-:W-:Y:S01]  /*5f5a0*/  IMAD.WIDE R16, R45, 0x4, R8 ;  /* 0x000000042d107825 */ /* 0x002fe200078e0208 */
[----:B------:R-:W-:-:S03]  /*5f5b0*/  ISETP.GE.AND P2, PT, R2, c[0x0][0x17c], PT ;  /* 0x00005f0002007a0c */ /* 0x000fc60003f46270 */
[C---:B---3--:R-:W-:Y:S01]  /*5f5c0*/  IMAD.WIDE R2, R45.reuse, 0x4, R10 ;  /* 0x000000042d027825 */ /* 0x048fe200078e020a */
[----:B------:R-:W-:Y:S02]  /*5f5d0*/  IADD3 R45, R45, c[0x0][0x198], RZ ;  /* 0x000066002d2d7a10 */ /* 0x000fe40007ffe0ff */
[----:B------:R-:W-:-:S03]  /*5f5e0*/  ISETP.LT.AND P1, PT, R198, c[0x0][0x178], !P1 ;  /* 0x00005e00c6007a0c */ /* 0x000fc60004f21270 */
[C---:B------:R-:W-:Y:S01]  /*5f5f0*/  IMAD.WIDE R20, R45.reuse, 0x4, R8 ;  /* 0x000000042d147825 */ /* 0x040fe200078e0208 */
[----:B------:R-:W-:Y:S01]  /*5f600*/  @P5 STG.E [R16.64], R161 ;  /* 0x000000a110005986 */ /* 0x000fe2000c101908 */
[----:B------:R-:W-:Y:S02]  /*5f610*/  IADD3 R25, R45, c[0x0][0x198], RZ ;  /* 0x000066002d197a10 */ /* 0x000fe40007ffe0ff */
[----:B------:R-:W-:Y:S01]  /*5f620*/  ISETP.LT.AND P5, PT, R207, c[0x0][0x178], !P3 ;  /* 0x00005e00cf007a0c */ /* 0x000fe20005fa1270 */
[----:B------:R1:W-:Y:S01]  /*5f630*/  @P6 STG.E [R2.64], R29 ;  /* 0x0000001d02006986 */ /* 0x0003e2000c101908 */
[----:B------:R-:W-:-:S03]  /*5f640*/  ISETP.LT.AND P6, PT, R198, c[0x0][0x178], !P3 ;  /* 0x00005e00c6007a0c */ /* 0x000fc60005fc1270 */
[----:B------:R3:W-:Y:S01]  /*5f650*/  @P4 STG.E [R20.64], R192 ;  /* 0x000000c014004986 */ /* 0x0007e2000c101908 */
[----:B------:R-:W-:Y:S01]  /*5f660*/  ISETP.LT.AND P4, PT, R207, c[0x0][0x178], !P2 ;  /* 0x00005e00cf007a0c */ /* 0x000fe20005781270 */
[----:B------:R-:W-:Y:S01]  /*5f670*/  IMAD.WIDE R12, R25, 0x4, R8 ;  /* 0x00000004190c7825 */ /* 0x000fe200078e0208 */
[----:B------:R-:W-:-:S03]  /*5f680*/  ISETP.LT.AND P2, PT, R198, c[0x0][0x178], !P2 ;  /* 0x00005e00c6007a0c */ /* 0x000fc60005741270 */
[C---:B-1----:R-:W-:Y:S01]  /*5f690*/  IMAD.WIDE R2, R25.reuse, 0x4, R10 ;  /* 0x0000000419027825 */ /* 0x042fe200078e020a */
[----:B------:R-:W-:-:S03]  /*5f6a0*/  IADD3 R25, R25, c[0x0][0x198], RZ ;  /* 0x0000660019197a10 */ /* 0x000fc60007ffe0ff */
[----:B------:R-:W-:-:S04]  /*5f6b0*/  IMAD.WIDE R4, R45, 0x4, R10 ;  /* 0x000000042d047825 */ /* 0x000fc800078e020a */
[C---:B------:R-:W-:Y:S01]  /*5f6c0*/  IMAD.WIDE R16, R25.reuse, 0x4, R8 ;  /* 0x0000000419107825 */ /* 0x040fe200078e0208 */
[----:B------:R1:W-:Y:S03]  /*5f6d0*/  @P1 STG.E [R4.64], R36 ;  /* 0x0000002404001986 */ /* 0x0003e6000c101908 */
[----:B---3--:R-:W-:Y:S01]  /*5f6e0*/  IMAD.WIDE R20, R25, 0x4, R10 ;  /* 0x0000000419147825 */ /* 0x008fe200078e020a */
[----:B------:R-:W-:Y:S01]  /*5f6f0*/  @P5 STG.E [R12.64], R193 ;  /* 0x000000c10c005986 */ /* 0x000fe2000c101908 */
[----:B----4-:R-:W-:-:S03]  /*5f700*/  ISETP.GE.AND P3, PT, R32, c[0x0][0x17c], PT ;  /* 0x00005f0020007a0c */ /* 0x010fc60003f66270 */
[----:B------:R3:W-:Y:S04]  /*5f710*/  @P6 STG.E [R2.64], R37 ;  /* 0x0000002502006986 */ /* 0x0007e8000c101908 */
[----:B------:R-:W-:Y:S04]  /*5f720*/  @P4 STG.E [R16.64], R220 ;  /* 0x000000dc10004986 */ /* 0x000fe8000c101908 */
[----:B------:R-:W4:Y:S04]  /*5f730*/  LDL.LU R32, [R1+0x10ac] ;  /* 0x0010ac0001207983 */ /* 0x000f280000300800 */
[----:B------:R1:W-:Y:S04]  /*5f740*/  @P2 STG.E [R20.64], R40 ;  /* 0x0000002814002986 */ /* 0x0003e8000c101908 */
[----:B------:R-:W4:Y:S01]  /*5f750*/  LDL.LU R28, [R1+0x10a0] ;  /* 0x0010a000011c7983 */ /* 0x000f220000300800 */
[----:B--2---:R-:W-:-:S03]  /*5f760*/  ISETP.GE.AND P2, PT, R0, c[0x0][0x17c], PT ;  /* 0x00005f0000007a0c */ /* 0x004fc60003f46270 */
[----:B------:R-:W2:Y:S01]  /*5f770*/  LDL.LU R0, [R1+0x109c] ;  /* 0x00109c0001007983 */ /* 0x000ea20000300800 */
[----:B------:R-:W-:Y:S02]  /*5f780*/  ISETP.LT.AND P6, PT, R207, c[0x0][0x178], !P0 ;  /* 0x00005e00cf007a0c */ /* 0x000fe400047c1270 */
[----:B------:R-:W-:Y:S02]  /*5f790*/  IADD3 R25, R25, c[0x0][0x198], RZ ;  /* 0x0000660019197a10 */ /* 0x000fe40007ffe0ff */
[----:B------:R-:W-:Y:S02]  /*5f7a0*/  ISETP.LT.AND P0, PT, R198, c[0x0][0x178], !P0 ;  /* 0x00005e00c6007a0c */ /* 0x000fe40004701270 */
[----:B------:R-:W-:Y:S02]  /*5f7b0*/  ISETP.LT.AND P4, PT, R207, c[0x0][0x178], !P3 ;  /* 0x00005e00cf007a0c */ /* 0x000fe40005f81270 */
[C---:B------:R-:W-:Y:S01]  /*5f7c0*/  IADD3 R29, R25.reuse, c[0x0][0x198], RZ ;  /* 0x00006600191d7a10 */ /* 0x040fe20007ffe0ff */
[----:B-1----:R-:W-:Y:S01]  /*5f7d0*/  IMAD.WIDE R4, R25, 0x4, R8 ;  /* 0x0000000419047825 */ /* 0x002fe200078e0208 */
[----:B------:R-:W-:-:S02]  /*5f7e0*/  ISETP.GE.AND P1, PT, R44, c[0x0][0x17c], PT ;  /* 0x00005f002c007a0c */ /* 0x000fc40003f26270 */
[----:B------:R-:W-:Y:S01]  /*5f7f0*/  ISETP.GE.AND P5, PT, R24, c[0x0][0x17c], PT ;  /* 0x00005f0018007a0c */ /* 0x000fe20003fa6270 */
[----:B---3--:R-:W-:Y:S01]  /*5f800*/  IMAD.WIDE R2, R25, 0x4, R10 ;  /* 0x0000000419027825 */ /* 0x008fe200078e020a */
[----:B------:R-:W3:Y:S03]  /*5f810*/  LDL.LU R24, [R1+0x1098] ;  /* 0x0010980001187983 */ /* 0x000ee60000300800 */
[C---:B------:R-:W-:Y:S01]  /*5f820*/  IMAD.WIDE R12, R29.reuse, 0x4, R8 ;  /* 0x000000041d0c7825 */ /* 0x040fe200078e0208 */
[C---:B------:R-:W-:Y:S01]  /*5f830*/  ISETP.LT.AND P3, PT, R198.reuse, c[0x0][0x178], !P3 ;  /* 0x00005e00c6007a0c */ /* 0x040fe20005f61270 */
[----:B------:R1:W-:Y:S01]  /*5f840*/  @P6 STG.E [R4.64], R221 ;  /* 0x000000dd04006986 */ /* 0x0003e2000c101908 */
[----:B------:R-:W-:Y:S02]  /*5f850*/  IADD3 R25, R29, c[0x0][0x198], RZ ;  /* 0x000066001d197a10 */ /* 0x000fe40007ffe0ff */
[----:B------:R-:W-:Y:S01]  /*5f860*/  ISETP.LT.AND P6, PT, R207, c[0x0][0x178], !P1 ;  /* 0x00005e00cf007a0c */ /* 0x000fe20004fc1270 */
[----:B------:R1:W-:Y:S01]  /*5f870*/  @P0 STG.E [R2.64], R41 ;  /* 0x0000002902000986 */ /* 0x0003e2000c101908 */
[----:B------:R-:W-:-:S03]  /*5f880*/  ISETP.LT.AND P1, PT, R198, c[0x0][0x178], !P1 ;  /* 0x00005e00c6007a0c */ /* 0x000fc60004f21270 */
[----:B------:R2:W-:Y:S01]  /*5f890*/  @P4 STG.E [R12.64], R34 ;  /* 0x000000220c004986 */ /* 0x0005e2000c101908 */
[----:B------:R-:W-:Y:S01]  /*5f8a0*/  ISETP.LT.AND P4, PT, R207, c[0x0][0x178], !P5 ;  /* 0x00005e00cf007a0c */ /* 0x000fe20006f81270 */
[----:B------:R-:W-:-:S04]  /*5f8b0*/  IMAD.WIDE R20, R25, 0x4, R8 ;  /* 0x0000000419147825 */ /* 0x000fc800078e0208 */
[C---:B-1----:R-:W-:Y:S01]  /*5f8c0*/  IMAD.WIDE R4, R25.reuse, 0x4, R10 ;  /* 0x0000000419047825 */ /* 0x042fe200078e020a */
[----:B------:R-:W-:-:S03]  /*5f8d0*/  IADD3 R25, R25, c[0x0][0x198], RZ ;  /* 0x0000660019197a10 */ /* 0x000fc60007ffe0ff */
[----:B------:R-:W-:-:S04]  /*5f8e0*/  IMAD.WIDE R16, R29, 0x4, R10 ;  /* 0x000000041d107825 */ /* 0x000fc800078e020a */
[----:B------:R-:W-:Y:S01]  /*5f8f0*/  IMAD.WIDE R2, R25, 0x4, R8 ;  /* 0x0000000419027825 */ /* 0x000fe200078e0208 */
[----:B------:R-:W-:Y:S04]  /*5f900*/  @P3 STG.E [R16.64], R6 ;  /* 0x0000000610003986 */ /* 0x000fe8000c101908 */
[----:B------:R-:W-:Y:S04]  /*5f910*/  @P6 STG.E [R20.64], R35 ;  /* 0x0000002314006986 */ /* 0x000fe8000c101908 */
[----:B------:R1:W-:Y:S04]  /*5f920*/  @P1 STG.E [R4.64], R7 ;  /* 0x0000000704001986 */ /* 0x0003e8000c101908 */
[----:B------:R1:W-:Y:S01]  /*5f930*/  @P4 STG.E [R2.64], R126 ;  /* 0x0000007e02004986 */ /* 0x0003e2000c101908 */
[----:B----4-:R-:W-:-:S03]  /*5f940*/  ISETP.GE.AND P0, PT, R32, c[0x0][0x17c], PT ;  /* 0x00005f0020007a0c */ /* 0x010fc60003f06270 */
[----:B------:R-:W4:Y:S01]  /*5f950*/  LDL.LU R32, [R1+0x108c] ;  /* 0x00108c0001207983 */ /* 0x000f220000300800 */
[----:B------:R-:W-:-:S03]  /*5f960*/  ISETP.GE.AND P3, PT, R28, c[0x0][0x17c], PT ;  /* 0x00005f001c007a0c */ /* 0x000fc60003f66270 */
[----:B------:R-:W4:Y:S01]  /*5f970*/  LDL.LU R28, [R1+0x1080] ;  /* 0x00108000011c7983 */ /* 0x000f220000300800 */
[----:B--2---:R-:W-:-:S03]  /*5f980*/  ISETP.GE.AND P4, PT, R0, c[0x0][0x17c], PT ;  /* 0x00005f0000007a0c */ /* 0x004fc60003f86270 */
[----:B------:R-:W2:Y:S01]  /*5f990*/  LDL.LU R0, [R1+0x107c] ;  /* 0x00107c0001007983 */ /* 0x000ea20000300800 */
[C---:B------:R-:W-:Y:S02]  /*5f9a0*/  ISETP.LT.AND P5, PT, R198.reuse, c[0x0][0x178], !P5 ;  /* 0x00005e00c6007a0c */ /* 0x040fe40006fa1270 */
[----:B------:R-:W-:Y:S02]  /*5f9b0*/  ISETP.LT.AND P1, PT, R207, c[0x0][0x178], !P2 ;  /* 0x00005e00cf007a0c */ /* 0x000fe40005721270 */
[----:B------:R-:W-:Y:S01]  /*5f9c0*/  ISETP.LT.AND P2, PT, R198, c[0x0][0x178], !P2 ;  /* 0x00005e00c6007a0c */ /* 0x000fe20005741270 */
[C---:B------:R-:W-:Y:S01]  /*5f9d0*/  IMAD.WIDE R12, R25.reuse, 0x4, R10 ;  /* 0x00000004190c7825 */ /* 0x040fe200078e020a */
[----:B------:R-:W-:-:S05]  /*5f9e0*/  IADD3 R29, R25, c[0x0][0x198], RZ ;  /* 0x00006600191d7a10 */ /* 0x000fca0007ffe0ff */
[C---:B-1----:R-:W-:Y:S02]  /*5f9f0*/  IMAD.WIDE R4, R29.reuse, 0x4, R8 ;  /* 0x000000041d047825 */ /* 0x042fe400078e0208 */
[----:B------:R-:W-:Y:S01]  /*5fa00*/  @P5 STG.E [R12.64], R14 ;  /* 0x0000000e0c005986 */ /* 0x000fe2000c101908 */
[----:B---3--:R-:W-:Y:S01]  /*5fa10*/  ISETP.GE.AND P5, PT, R24, c[0x0][0x17c], PT ;  /* 0x00005f0018007a0c */ /* 0x008fe20003fa6270 */
[----:B------:R-:W-:Y:S01]  /*5fa20*/  IMAD.WIDE R6, R29, 0x4, R10 ;  /* 0x000000041d067825 */ /* 0x000fe200078e020a */
[----:B------:R-:W-:Y:S01]  /*5fa30*/  ISETP.LT.AND P6, PT, R207, c[0x0][0x178], !P0 ;  /* 0x00005e00cf007a0c */ /* 0x000fe200047c1270 */
[----:B------:R-:W3:Y:S01]  /*5fa40*/  LDL.LU R24, [R1+0x1074] ;  /* 0x0010740001187983 */ /* 0x000ee20000300800 */
[----:B------:R-:W-:Y:S02]  /*5fa50*/  IADD3 R33, R29, c[0x0][0x198], RZ ;  /* 0x000066001d217a10 */ /* 0x000fe40007ffe0ff */
[----:B------:R-:W-:Y:S01]  /*5fa60*/  ISETP.LT.AND P0, PT, R198, c[0x0][0x178], !P0 ;  /* 0x00005e00c6007a0c */ /* 0x000fe20004701270 */
[----:B------:R1:W-:Y:S04]  /*5fa70*/  @P1 STG.E [R4.64], R127 ;  /* 0x0000007f04001986 */ /* 0x0003e8000c101908 */
[----:B------:R-:W3:Y:S01]  /*5fa80*/  LDL.LU R20, [R1+0x1070] ;  /* 0x0010700001147983 */ /* 0x000ee20000300800 */
[----:B------:R-:W-:-:S03]  /*5fa90*/  IMAD.WIDE R16, R33, 0x4, R8 ;  /* 0x0000000421107825 */ /* 0x000fc600078e0208 */
[----:B------:R1:W-:Y:S01]  /*5faa0*/  @P2 STG.E [R6.64], R15 ;  /* 0x0000000f06002986 */ /* 0x0003e2000c101908 */
[----:B------:R-:W-:Y:S01]  /*5fab0*/  ISETP.LT.AND P2, PT, R207, c[0x0][0x178], !P3 ;  /* 0x00005e00cf007a0c */ /* 0x000fe20005f41270 */
[C---:B------:R-:W-:Y:S01]  /*5fac0*/  IMAD.WIDE R2, R33.reuse, 0x4, R10 ;  /* 0x0000000421027825 */ /* 0x040fe200078e020a */
[----:B------:R-:W-:Y:S02]  /*5fad0*/  ISETP.LT.AND P3, PT, R198, c[0x0][0x178], !P3 ;  /* 0x00005e00c6007a0c */ /* 0x000fe40005f61270 */
[----:B------:R-:W-:Y:S01]  /*5fae0*/  IADD3 R33, R33, c[0x0][0x198], RZ ;  /* 0x0000660021217a10 */ /* 0x000fe20007ffe0ff */
[----:B------:R-:W-:Y:S04]  /*5faf0*/  @P6 STG.E [R16.64], R190 ;  /* 0x000000be10006986 */ /* 0x000fe8000c101908 */
[C---:B-1----:R-:W-:Y:S01]  /*5fb00*/  IMAD.WIDE R4, R33.reuse, 0x4, R8 ;  /* 0x0000000421047825 */ /* 0x042fe200078e0208 */
[----:B------:R1:W-:Y:S03]  /*5fb10*/  @P0 STG.E [R2.64], R18 ;  /* 0x0000001202000986 */ /* 0x0003e6000c101908 */
[----:B------:R-:W-:Y:S01]  /*5fb20*/  IMAD.WIDE R6, R33, 0x4, R10 ;  /* 0x0000000421067825 */ /* 0x000fe200078e020a */
[----:B------:R2:W-:Y:S04]  /*5fb30*/  @P2 STG.E [R4.64], R191 ;  /* 0x000000bf04002986 */ /* 0x0005e8000c101908 */
[----:B------:R2:W-:Y:S04]  /*5fb40*/  @P3 STG.E [R6.64], R19 ;  /* 0x0000001306003986 */ /* 0x0005e8000c101908 */
[----:B-1----:R-:W3:Y:S04]  /*5fb50*/  LDL.LU R18, [R1+0x1068] ;  /* 0x0010680001127983 */ /* 0x002ee80000300800 */
[----:B------:R-:W3:Y:S01]  /*5fb60*/  LDL.LU R16, [R1+0x1064] ;  /* 0x0010640001107983 */ /* 0x000ee20000300800 */
[----:B--2---:R-:W-:-:S03]  /*5fb70*/  ISETP.GE.AND P3, PT, R0, c[0x0][0x17c], PT ;  /* 0x00005f0000007a0c */ /* 0x004fc60003f66270 */
[----:B------:R-:W2:Y:S01]  /*5fb80*/  LDL.LU R0, [R1+0x1060] ;  /* 0x0010600001007983 */ /* 0x000ea20000300800 */
[----:B------:R-:W-:Y:S02]  /*5fb90*/  ISETP.LT.AND P6, PT, R207, c[0x0][0x178], !P4 ;  /* 0x00005e00cf007a0c */ /* 0x000fe400067c1270 */
[----:B------:R-:W-:Y:S02]  /*5fba0*/  IADD3 R21, R33, c[0x0][0x198], RZ ;  /* 0x0000660021157a10 */ /* 0x000fe40007ffe0ff */
[----:B------:R-:W-:Y:S02]  /*5fbb0*/  ISETP.LT.AND P4, PT, R198, c[0x0][0x178], !P4 ;  /* 0x00005e00c6007a0c */ /* 0x000fe40006781270 */
[----:B------:R-:W-:Y:S02]  /*5fbc0*/  ISETP.LT.AND P0, PT, R207, c[0x0][0x178], !P5 ;  /* 0x00005e00cf007a0c */ /* 0x000fe40006f01270 */
[C---:B------:R-:W-:Y:S01]  /*5fbd0*/  IADD3 R17, R21.reuse, c[0x0][0x198], RZ ;  /* 0x0000660015117a10 */ /* 0x040fe20007ffe0ff */
[----:B------:R-:W-:Y:S01]  /*5fbe0*/  IMAD.WIDE R12, R21, 0x4, R8 ;  /* 0x00000004150c7825 */ /* 0x000fe200078e0208 */
[----:B----4-:R-:W-:-:S03]  /*5fbf0*/  ISETP.GE.AND P1, PT, R32, c[0x0][0x17c], PT ;  /* 0x00005f0020007a0c */ /* 0x010fc60003f26270 */
[----:B------:R-:W-:Y:S01]  /*5fc00*/  IMAD.WIDE R2, R21, 0x4, R10 ;  /* 0x0000000415027825 */ /* 0x000fe200078e020a */
[----:B------:R-:W-:Y:S01]  /*5fc10*/  ISETP.GE.AND P2, PT, R28, c[0x0][0x17c], PT ;  /* 0x00005f001c007a0c */ /* 0x000fe20003f46270 */
[----:B------:R-:W-:Y:S02]  /*5fc20*/  @P6 STG.E [R12.64], R218 ;  /* 0x000000da0c006986 */ /* 0x000fe4000c101908 */
[----:B------:R-:W-:Y:S01]  /*5fc30*/  IMAD.WIDE R14, R17, 0x4, R8 ;  /* 0x00000004110e7825 */ /* 0x000fe200078e0208 */
[C---:B------:R-:W-:Y:S01]  /*5fc40*/  ISETP.LT.AND P5, PT, R198.reuse, c[0x0][0x178], !P5 ;  /* 0x00005e00c6007a0c */ /* 0x040fe20006fa1270 */
[----:B------:R1:W-:Y:S01]  /*5fc50*/  @P4 STG.E [R2.64], R22 ;  /* 0x0000001602004986 */ /* 0x0003e2000c101908 */
[----:B------:R-:W-:Y:S02]  /*5fc60*/  ISETP.LT.AND P6, PT, R207, c[0x0][0x178], !P1 ;  /* 0x00005e00cf007a0c */ /* 0x000fe40004fc1270 */
[----:B------:R-:W-:Y:S01]  /*5fc70*/  IADD3 R21, R17, c[0x0][0x198], RZ ;  /* 0x0000660011157a10 */ /* 0x000fe20007ffe0ff */
[----:B------:R4:W-:Y:S01]  /*5fc80*/  @P0 STG.E [R14.64], R219 ;  /* 0x000000db0e000986 */ /* 0x0009e2000c101908 */
[----:B------:R-:W-:-:S02]  /*5fc90*/  ISETP.LT.AND P1, PT, R198, c[0x0][0x178], !P1 ;  /* 0x00005e00c6007a0c */ /* 0x000fc40004f21270 */
[----:B------:R-:W-:Y:S01]  /*5fca0*/  ISETP.LT.AND P0, PT, R207, c[0x0][0x178], !P2 ;  /* 0x00005e00cf007a0c */ /* 0x000fe20005701270 */
[----:B------:R-:W-:Y:S01]  /*5fcb0*/  IMAD.WIDE R4, R17, 0x4, R10 ;  /* 0x0000000411047825 */ /* 0x000fe200078e020a */
[----:B------:R-:W-:Y:S02]  /*5fcc0*/  ISETP.LT.AND P4, PT, R198, c[0x0][0x178], !P2 ;  /* 0x00005e00c6007a0c */ /* 0x000fe40005781270 */
[C---:B------:R-:W-:Y:S01]  /*5fcd0*/  IADD3 R17, R21.reuse, c[0x0][0x198], RZ ;  /* 0x0000660015117a10 */ /* 0x040fe20007ffe0ff */
[C---:B------:R-:W-:Y:S01]  /*5fce0*/  IMAD.WIDE R6, R21.reuse, 0x4, R8 ;  /* 0x0000000415067825 */ /* 0x040fe200078e0208 */
[----:B---3--:R-:W-:Y:S01]  /*5fcf0*/  ISETP.GE.AND P2, PT, R24, c[0x0][0x17c], PT ;  /* 0x00005f0018007a0c */ /* 0x008fe20003f46270 */
[----:B------:R3:W-:Y:S02]  /*5fd00*/  @P5 STG.E [R4.64], R23 ;  /* 0x0000001704005986 */ /* 0x0007e4000c101908 */
[----:B-1----:R-:W-:Y:S01]  /*5fd10*/  IMAD.WIDE R2, R21, 0x4, R10 ;  /* 0x0000000415027825 */ /* 0x002fe200078e020a */
[----:B------:R-:W-:Y:S01]  /*5fd20*/  ISETP.GE.AND P5, PT, R20, c[0x0][0x17c], PT ;  /* 0x00005f0014007a0c */ /* 0x000fe20003fa6270 */
[----:B------:R-:W-:Y:S02]  /*5fd30*/  @P6 STG.E [R6.64], R78 ;  /* 0x0000004e06006986 */ /* 0x000fe4000c101908 */
[----:B------:R-:W-:Y:S01]  /*5fd40*/  IMAD.WIDE R12, R17, 0x4, R8 ;  /* 0x00000004110c7825 */ /* 0x000fe200078e0208 */
[----:B------:R-:W-:-:S03]  /*5fd50*/  ISETP.LT.AND P6, PT, R207, c[0x0][0x178], !P3 ;  /* 0x00005e00cf007a0c */ /* 0x000fc60005fc1270 */
[C---:B----4-:R-:W-:Y:S01]  /*5fd60*/  IMAD.WIDE R14, R17.reuse, 0x4, R10 ;  /* 0x00000004110e7825 */ /* 0x050fe200078e020a */
[----:B------:R-:W-:Y:S01]  /*5fd70*/  IADD3 R17, R17, c[0x0][0x198], RZ ;  /* 0x0000660011117a10 */ /* 0x000fe20007ffe0ff */
[----:B------:R1:W-:Y:S01]  /*5fd80*/  @P1 STG.E [R2.64], R26 ;  /* 0x0000001a02001986 */ /* 0x0003e2000c101908 */
[C---:B------:R-:W-:Y:S02]  /*5fd90*/  ISETP.LT.AND P3, PT, R198.reuse, c[0x0][0x178], !P3 ;  /* 0x00005e00c6007a0c */ /* 0x040fe40005f61270 */
[----:B------:R-:W-:Y:S01]  /*5fda0*/  ISETP.LT.AND P1, PT, R207, c[0x0][0x178], !P2 ;  /* 0x00005e00cf007a0c */ /* 0x000fe20005721270 */
[----:B------:R4:W-:Y:S01]  /*5fdb0*/  @P0 STG.E [R12.64], R79 ;  /* 0x0000004f0c000986 */ /* 0x0009e2000c101908 */
[----:B------:R-:W-:Y:S02]  /*5fdc0*/  ISETP.LT.AND P2, PT, R198, c[0x0][0x178], !P2 ;  /* 0x00005e00c6007a0c */ /* 0x000fe40005741270 */
[----:B------:R-:W-:Y:S01]  /*5fdd0*/  IADD3 R19, R17, c[0x0][0x198], RZ ;  /* 0x0000660011137a10 */ /* 0x000fe20007ffe0ff */
[----:B------:R4:W-:Y:S01]  /*5fde0*/  @P4 STG.E [R14.64], R27 ;  /* 0x0000001b0e004986 */ /* 0x0009e2000c101908 */
[----:B------:R-:W-:Y:S01]  /*5fdf0*/  ISETP.LT.AND P4, PT, R207, c[0x0][0x178], !P5 ;  /* 0x00005e00cf007a0c */ /* 0x000fe20006f81270 */
[----:B---3--:R-:W-:Y:S01]  /*5fe00*/  IMAD.WIDE R4, R17, 0x4, R8 ;  /* 0x0000000411047825 */ /* 0x008fe200078e0208 */
[----:B------:R-:W-:-:S03]  /*5fe10*/  IADD3 R21, R19, c[0x0][0x198], RZ ;  /* 0x0000660013157a10 */ /* 0x000fc60007ffe0ff */
[----:B-1----:R-:W-:Y:S01]  /*5fe20*/  IMAD.WIDE R2, R17, 0x4, R10 ;  /* 0x0000000411027825 */ /* 0x002fe200078e020a */
[----:B------:R-:W-:Y:S03]  /*5fe30*/  @P6 STG.E [R4.64], R162 ;  /* 0x000000a204006986 */ /* 0x000fe6000c101908 */
[----:B------:R-:W-:Y:S01]  /*5fe40*/  IMAD.WIDE R6, R19, 0x4, R8 ;  /* 0x0000000413067825 */ /* 0x000fe200078e0208 */
[----:B------:R-:W-:-:S03]  /*5fe50*/  ISETP.GE.AND P0, PT, R18, c[0x0][0x17c], PT ;  /* 0x00005f0012007a0c */ /* 0x000fc60003f06270 */
[----:B----4-:R-:W-:Y:S01]  /*5fe60*/  IMAD.WIDE R12, R19, 0x4, R10 ;  /* 0x00000004130c7825 */ /* 0x010fe200078e020a */
[----:B------:R1:W-:Y:S03]  /*5fe70*/  @P3 STG.E [R2.64], R30 ;  /* 0x0000001e02003986 */ /* 0x0003e6000c101908 */
[C---:B------:R-:W-:Y:S01]  /*5fe80*/  IMAD.WIDE R14, R21.reuse, 0x4, R8 ;  /* 0x00000004150e7825 */ /* 0x040fe200078e0208 */
[----:B------:R3:W-:Y:S01]  /*5fe90*/  @P1 STG.E [R6.64], R163 ;  /* 0x000000a306001986 */ /* 0x0007e2000c101908 */
[----:B------:R-:W-:Y:S02]  /*5fea0*/  ISETP.GE.AND P6, PT, R16, c[0x0][0x17c], PT ;  /* 0x00005f0010007a0c */ /* 0x000fe40003fc6270 */
[----:B------:R-:W-:Y:S01]  /*5feb0*/  IADD3 R17, R21, c[0x0][0x198], RZ ;  /* 0x0000660015117a10 */ /* 0x000fe20007ffe0ff */
[----:B------:R4:W-:Y:S01]  /*5fec0*/  @P2 STG.E [R12.64], R31 ;  /* 0x0000001f0c002986 */ /* 0x0009e2000c101908 */
[----:B------:R-:W-:-:S03]  /*5fed0*/  ISETP.LT.AND P5, PT, R198, c[0x0][0x178], !P5 ;  /* 0x00005e00c6007a0c */ /* 0x000fc60006fa1270 */
[----:B------:R3:W-:Y:S01]  /*5fee0*/  @P4 STG.E [R14.64], R194 ;  /* 0x000000c20e004986 */ /* 0x0007e2000c101908 */
[C---:B------:R-:W-:Y:S02]  /*5fef0*/  ISETP.LT.AND P4, PT, R207.reuse, c[0x0][0x178], !P0 ;  /* 0x00005e00cf007a0c */ /* 0x040fe40004781270 */
[C---:B------:R-:W-:Y:S02]  /*5ff00*/  ISETP.LT.AND P0, PT, R198.reuse, c[0x0][0x178], !P0 ;  /* 0x00005e00c6007a0c */ /* 0x040fe40004701270 */
[----:B------:R-:W-:Y:S02]  /*5ff10*/  ISETP.LT.AND P2, PT, R207, c[0x0][0x178], !P6 ;  /* 0x00005e00cf007a0c */ /* 0x000fe40007741270 */
[----:B------:R-:W-:Y:S02]  /*5ff20*/  IADD3 R19, R17, c[0x0][0x198], RZ ;  /* 0x0000660011137a10 */ /* 0x000fe40007ffe0ff */
[----:B------:R-:W-:Y:S01]  /*5ff30*/  ISETP.LT.AND P6, PT, R198, c[0x0][0x178], !P6 ;  /* 0x00005e00c6007a0c */ /* 0x000fe200077c1270 */
[----:B-1----:R-:W-:Y:S01]  /*5ff40*/  IMAD.WIDE R2, R21, 0x4, R10 ;  /* 0x0000000415027825 */ /* 0x002fe200078e020a */
[----:B------:R-:W-:-:S03]  /*5ff50*/  IADD3 R21, R19, c[0x0][0x198], RZ ;  /* 0x0000660013157a10 */ /* 0x000fc60007ffe0ff */
[C---:B------:R-:W-:Y:S01]  /*5ff60*/  IMAD.WIDE R4, R17.reuse, 0x4, R8 ;  /* 0x0000000411047825 */ /* 0x040fe200078e0208 */
[----:B------:R1:W-:Y:S03]  /*5ff70*/  @P5 STG.E [R2.64], R38 ;  /* 0x0000002602005986 */ /* 0x0003e6000c101908 */
[----:B---3--:R-:W-:Y:S01]  /*5ff80*/  IMAD.WIDE R6, R17, 0x4, R10 ;  /* 0x0000000411067825 */ /* 0x008fe200078e020a */
[----:B------:R1:W-:Y:S03]  /*5ff90*/  @P4 STG.E [R4.64], R195 ;  /* 0x000000c304004986 */ /* 0x0003e6000c101908 */
[C---:B----4-:R-:W-:Y:S01]  /*5ffa0*/  IMAD.WIDE R12, R19.reuse, 0x4, R8 ;  /* 0x00000004130c7825 */ /* 0x050fe200078e0208 */
[----:B------:R1:W-:Y:S03]  /*5ffb0*/  @P0 STG.E [R6.64], R39 ;  /* 0x0000002706000986 */ /* 0x0003e6000c101908 */
[----:B------:R-:W-:Y:S01]  /*5ffc0*/  IMAD.WIDE R14, R19, 0x4, R10 ;  /* 0x00000004130e7825 */ /* 0x000fe200078e020a */
[----:B------:R1:W-:Y:S03]  /*5ffd0*/  @P2 STG.E [R12.64], R222 ;  /* 0x000000de0c002986 */ /* 0x0003e6000c101908 */
[C---:B------:R-:W-:Y:S01]  /*5ffe0*/  IMAD.WIDE R8, R21.reuse, 0x4, R8 ;  /* 0x0000000415087825 */ /* 0x040fe200078e0208 */
[----:B------:R1:W-:Y:S03]  /*5fff0*/  @P6 STG.E [R14.64], R42 ;  /* 0x0000002a0e006986 */ /* 0x0003e6000c101908 */
[----:B------:R-:W-:Y:S01]  /*60000*/  IMAD.WIDE R10, R21, 0x4, R10 ;  /* 0x00000004150a7825 */ /* 0x000fe200078e020a */
[----:B--2---:R-:W-:-:S04]  /*60010*/  ISETP.GE.AND P3, PT, R0, c[0x0][0x17c], PT ;  /* 0x00005f0000007a0c */ /* 0x004fc80003f66270 */
[----:B------:R-:W-:Y:S02]  /*60020*/  ISETP.LT.AND P1, PT, R207, c[0x0][0x178], !P3 ;  /* 0x00005e00cf007a0c */ /* 0x000fe40005f21270 */
[----:B------:R-:W-:-:S11]  /*60030*/  ISETP.LT.AND P3, PT, R198, c[0x0][0x178], !P3 ;  /* 0x00005e00c6007a0c */ /* 0x000fd60005f61270 */
[----:B------:R1:W-:Y:S02]  /*60040*/  @P1 STG.E [R8.64], R223 ;  /* 0x000000df08001986 */ /* 0x0003e4000c101908 */
[----:B------:R-:W-:Y:S05]  /*60050*/  @!P3 EXIT ;  /* 0x000000000000b94d */ /* 0x000fea0003800000 */
[----:B------:R-:W-:Y:S01]  /*60060*/  STG.E [R10.64], R43 ;  /* 0x0000002b0a007986 */ /* 0x000fe2000c101908 */
[----:B------:R-:W-:Y:S05]  /*60070*/  EXIT ;  /* 0x000000000000794d */ /* 0x000fea0003800000 */
.L_x_2:
[----:B------:R-:W-:-:S00]  /*60080*/  BRA `(.L_x_2) ;  /* 0xfffffff000007947 */ /* 0x000fc0000383ffff */
[----:B------:R-:W-:-:S00]  /*60090*/  NOP ;  /* 0x0000000000007918 */ /* 0x000fc00000000000 */
        /* <DEDUP_REMOVED lines=14> */
.L_x_3:


//--------------------- .nv.shared.matmul_kernel  --------------------------
	.section	.nv.shared.matmul_kernel,"aw",@nobits
	.sectionflags	@""
	.align	16
